	.target	sm_103a

	.elftype	@"ET_EXEC"


//--------------------- .note.nv.tkinfo           --------------------------
	.section	.note.nv.tkinfo,"",@"SHT_NOTE"
	.sectionflags	@"SHF_NOTE_NV_TKINFO"
	.tkinfo
        /*0018*/ 	.word	0x00000002
        /*0030*/ 	.string	""
        /*0030*/ 	.string	"ptxas"
        /*0030*/ 	.string	"Cuda compilation tools, release 13.0, V13.0.88"
        /*0030*/ 	.string	"Build cuda_13.0.r13.0/compiler.36424714_0"
        /*0030*/ 	.string	"-arch sm_103a -m 64 "



//--------------------- .note.nv.cuinfo           --------------------------
	.section	.note.nv.cuinfo,"",@"SHT_NOTE"
	.sectionflags	@"SHF_NOTE_NV_CUINFO"
        /*0018*/ 	.short	0x0002
        /*001a*/ 	.short	0x0067
        /*001c*/ 	.short	0x0082
	.zero		2


//--------------------- .nv.info                  --------------------------
	.section	.nv.info,"",@"SHT_CUDA_INFO"
	.align	4


	//----- nvinfo : EIATTR_REGCOUNT
	.align		4
        /*0000*/ 	.byte	0x04, 0x2f
        /*0002*/ 	.short	(.L_12 - .L_11)
	.align		4
.L_11:
        /*0004*/ 	.word	index@(_ZN7cutlass13device_kernelIN5flash19enable_sm80_to_sm89INS1_16FlashAttnFwdSm80INS1_25CollectiveMainloopFwdSm80ILi4ELi1ELb0EN4cute5tupleIJNS5_1CILi128EEENS7_ILi64EEES8_EEELi128ENS_10bfloat16_tEfNS_4arch4Sm80ELb1ELb0ELb0ELb1ELb0ELb1ELb1ELb0EEENS1_21CollectiveEpilogueFwdINS6_IJS8_S8_S9_EEENS6_IJNS7_ILi1EEESH_SH_EEESB_SD_Li128ELb1ELb1ELb0ELb0EEENS1_19SingleTileSchedulerILb1ELb0ELb1ELi128EEEEEEEEEvNT_6ParamsE)
        /*0008*/ 	.word	0x00000004


	//----- nvinfo : EIATTR_FRAME_SIZE
	.align		4
.L_12:
        /*000c*/ 	.byte	0x04, 0x11
        /*000e*/ 	.short	(.L_14 - .L_13)
	.align		4
.L_13:
        /*0010*/ 	.word	index@(_ZN7cutlass13device_kernelIN5flash19enable_sm80_to_sm89INS1_16FlashAttnFwdSm80INS1_25CollectiveMainloopFwdSm80ILi4ELi1ELb0EN4cute5tupleIJNS5_1CILi128EEENS7_ILi64EEES8_EEELi128ENS_10bfloat16_tEfNS_4arch4Sm80ELb1ELb0ELb0ELb1ELb0ELb1ELb1ELb0EEENS1_21CollectiveEpilogueFwdINS6_IJS8_S8_S9_EEENS6_IJNS7_ILi1EEESH_SH_EEESB_SD_Li128ELb1ELb1ELb0ELb0EEENS1_19SingleTileSchedulerILb1ELb0ELb1ELi128EEEEEEEEEvNT_6ParamsE)
        /*0014*/ 	.word	0x00000000


	//----- nvinfo : EIATTR_REGCOUNT
	.align		4
.L_14:
        /*0018*/ 	.byte	0x04, 0x2f
        /*001a*/ 	.short	(.L_16 - .L_15)
	.align		4
.L_15:
        /*001c*/ 	.word	index@(_ZN7cutlass13device_kernelIN5flash19enable_sm80_to_sm89INS1_16FlashAttnFwdSm80INS1_25CollectiveMainloopFwdSm80ILi4ELi1ELb0EN4cute5tupleIJNS5_1CILi128EEENS7_ILi64EEES8_EEELi128ENS_10bfloat16_tEfNS_4arch4Sm80ELb1ELb0ELb0ELb1ELb0ELb0ELb1ELb0EEENS1_21CollectiveEpilogueFwdINS6_IJS8_S8_S9_EEENS6_IJNS7_ILi1EEESH_SH_EEESB_SD_Li128ELb1ELb1ELb0ELb0EEENS1_19SingleTileSchedulerILb1ELb0ELb1ELi128EEEEEEEEEvNT_6ParamsE)
        /*0020*/ 	.word	0x00000004


	//----- nvinfo : EIATTR_FRAME_SIZE
	.align		4
.L_16:
        /*0024*/ 	.byte	0x04, 0x11
        /*0026*/ 	.short	(.L_18 - .L_17)
	.align		4
.L_17:
        /*0028*/ 	.word	index@(_ZN7cutlass13device_kernelIN5flash19enable_sm80_to_sm89INS1_16FlashAttnFwdSm80INS1_25CollectiveMainloopFwdSm80ILi4ELi1ELb0EN4cute5tupleIJNS5_1CILi128EEENS7_ILi64EEES8_EEELi128ENS_10bfloat16_tEfNS_4arch4Sm80ELb1ELb0ELb0ELb1ELb0ELb0ELb1ELb0EEENS1_21CollectiveEpilogueFwdINS6_IJS8_S8_S9_EEENS6_IJNS7_ILi1EEESH_SH_EEESB_SD_Li128ELb1ELb1ELb0ELb0EEENS1_19SingleTileSchedulerILb1ELb0ELb1ELi128EEEEEEEEEvNT_6ParamsE)
        /*002c*/ 	.word	0x00000000


	//----- nvinfo : EIATTR_REGCOUNT
	.align		4
.L_18:
        /*0030*/ 	.byte	0x04, 0x2f
        /*0032*/ 	.short	(.L_20 - .L_19)
	.align		4
.L_19:
        /*0034*/ 	.word	index@(_ZN7cutlass13device_kernelIN5flash19enable_sm80_to_sm89INS1_16FlashAttnFwdSm80INS1_25CollectiveMainloopFwdSm80ILi4ELi1ELb0EN4cute5tupleIJNS5_1CILi128EEENS7_ILi64EEES8_EEELi128ENS_10bfloat16_tEfNS_4arch4Sm80ELb1ELb0ELb0ELb0ELb0ELb0ELb1ELb0EEENS1_21CollectiveEpilogueFwdINS6_IJS8_S8_S9_EEENS6_IJNS7_ILi1EEESH_SH_EEESB_SD_Li128ELb0ELb1ELb0ELb0EEENS1_30DynamicPersistentTileSchedulerILi128ELi128ELb0ELb1ELb0EEEEEEEEEvNT_6ParamsE)
        /*0038*/ 	.word	0x00000004


	//----- nvinfo : EIATTR_FRAME_SIZE
	.align		4
.L_20:
        /*003c*/ 	.byte	0x04, 0x11
        /*003e*/ 	.short	(.L_22 - .L_21)
	.align		4
.L_21:
        /*0040*/ 	.word	index@(_ZN7cutlass13device_kernelIN5flash19enable_sm80_to_sm89INS1_16FlashAttnFwdSm80INS1_25CollectiveMainloopFwdSm80ILi4ELi1ELb0EN4cute5tupleIJNS5_1CILi128EEENS7_ILi64EEES8_EEELi128ENS_10bfloat16_tEfNS_4arch4Sm80ELb1ELb0ELb0ELb0ELb0ELb0ELb1ELb0EEENS1_21CollectiveEpilogueFwdINS6_IJS8_S8_S9_EEENS6_IJNS7_ILi1EEESH_SH_EEESB_SD_Li128ELb0ELb1ELb0ELb0EEENS1_30DynamicPersistentTileSchedulerILi128ELi128ELb0ELb1ELb0EEEEEEEEEvNT_6ParamsE)
        /*0044*/ 	.word	0x00000000


	//----- nvinfo : EIATTR_REGCOUNT
	.align		4
.L_22:
        /*0048*/ 	.byte	0x04, 0x2f
        /*004a*/ 	.short	(.L_24 - .L_23)
	.align		4
.L_23:
        /*004c*/ 	.word	index@(_ZN7cutlass13device_kernelIN5flash19enable_sm80_to_sm89INS1_16FlashAttnFwdSm80INS1_25CollectiveMainloopFwdSm80ILi4ELi1ELb0EN4cute5tupleIJNS5_1CILi128EEENS7_ILi48EEES8_EEELi128ENS_10bfloat16_tEfNS_4arch4Sm80ELb0ELb1ELb0ELb1ELb0ELb1ELb1ELb0EEENS1_21CollectiveEpilogueFwdINS6_IJS8_S8_S9_EEENS6_IJNS7_ILi1EEESH_SH_EEESB_SD_Li128ELb1ELb1ELb0ELb0EEENS1_19SingleTileSchedulerILb1ELb0ELb1ELi128EEEEEEEEEvNT_6ParamsE)
        /*0050*/ 	.word	0x00000004


	//----- nvinfo : EIATTR_FRAME_SIZE
	.align		4
.L_24:
        /*0054*/ 	.byte	0x04, 0x11
        /*0056*/ 	.short	(.L_26 - .L_25)
	.align		4
.L_25:
        /*0058*/ 	.word	index@(_ZN7cutlass13device_kernelIN5flash19enable_sm80_to_sm89INS1_16FlashAttnFwdSm80INS1_25CollectiveMainloopFwdSm80ILi4ELi1ELb0EN4cute5tupleIJNS5_1CILi128EEENS7_ILi48EEES8_EEELi128ENS_10bfloat16_tEfNS_4arch4Sm80ELb0ELb1ELb0ELb1ELb0ELb1ELb1ELb0EEENS1_21CollectiveEpilogueFwdINS6_IJS8_S8_S9_EEENS6_IJNS7_ILi1EEESH_SH_EEESB_SD_Li128ELb1ELb1ELb0ELb0EEENS1_19SingleTileSchedulerILb1ELb0ELb1ELi128EEEEEEEEEvNT_6ParamsE)
        /*005c*/ 	.word	0x00000000


	//----- nvinfo : EIATTR_REGCOUNT
	.align		4
.L_26:
        /*0060*/ 	.byte	0x04, 0x2f
        /*0062*/ 	.short	(.L_28 - .L_27)
	.align		4
.L_27:
        /*0064*/ 	.word	index@(_ZN7cutlass13device_kernelIN5flash19enable_sm80_to_sm89INS1_16FlashAttnFwdSm80INS1_25CollectiveMainloopFwdSm80ILi4ELi1ELb0EN4cute5tupleIJNS5_1CILi128EEENS7_ILi48EEES8_EEELi128ENS_10bfloat16_tEfNS_4arch4Sm80ELb0ELb1ELb0ELb1ELb0ELb0ELb1ELb0EEENS1_21CollectiveEpilogueFwdINS6_IJS8_S8_S9_EEENS6_IJNS7_ILi1EEESH_SH_EEESB_SD_Li128ELb1ELb1ELb0ELb0EEENS1_19SingleTileSchedulerILb1ELb0ELb1ELi128EEEEEEEEEvNT_6ParamsE)
        /*0068*/ 	.word	0x00000004


	//----- nvinfo : EIATTR_FRAME_SIZE
	.align		4
.L_28:
        /*006c*/ 	.byte	0x04, 0x11
        /*006e*/ 	.short	(.L_30 - .L_29)
	.align		4
.L_29:
        /*0070*/ 	.word	index@(_ZN7cutlass13device_kernelIN5flash19enable_sm80_to_sm89INS1_16FlashAttnFwdSm80INS1_25CollectiveMainloopFwdSm80ILi4ELi1ELb0EN4cute5tupleIJNS5_1CILi128EEENS7_ILi48EEES8_EEELi128ENS_10bfloat16_tEfNS_4arch4Sm80ELb0ELb1ELb0ELb1ELb0ELb0ELb1ELb0EEENS1_21CollectiveEpilogueFwdINS6_IJS8_S8_S9_EEENS6_IJNS7_ILi1EEESH_SH_EEESB_SD_Li128ELb1ELb1ELb0ELb0EEENS1_19SingleTileSchedulerILb1ELb0ELb1ELi128EEEEEEEEEvNT_6ParamsE)
        /*0074*/ 	.word	0x00000000


	//----- nvinfo : EIATTR_REGCOUNT
	.align		4
.L_30:
        /*0078*/ 	.byte	0x04, 0x2f
        /*007a*/ 	.short	(.L_32 - .L_31)
	.align		4
.L_31:
        /*007c*/ 	.word	index@(_ZN7cutlass13device_kernelIN5flash19enable_sm80_to_sm89INS1_16FlashAttnFwdSm80INS1_25CollectiveMainloopFwdSm80ILi4ELi1ELb0EN4cute5tupleIJNS5_1CILi128EEENS7_ILi48EEES8_EEELi128ENS_10bfloat16_tEfNS_4arch4Sm80ELb0ELb1ELb0ELb0ELb0ELb0ELb1ELb0EEENS1_21CollectiveEpilogueFwdINS6_IJS8_S8_S9_EEENS6_IJNS7_ILi1EEESH_SH_EEESB_SD_Li128ELb0ELb1ELb0ELb0EEENS1_19SingleTileSchedulerILb0ELb0ELb1ELi128EEEEEEEEEvNT_6ParamsE)
        /*0080*/ 	.word	0x00000004


	//----- nvinfo : EIATTR_FRAME_SIZE
	.align		4
.L_32:
        /*0084*/ 	.byte	0x04, 0x11
        /*0086*/ 	.short	(.L_34 - .L_33)
	.align		4
.L_33:
        /*0088*/ 	.word	index@(_ZN7cutlass13device_kernelIN5flash19enable_sm80_to_sm89INS1_16FlashAttnFwdSm80INS1_25CollectiveMainloopFwdSm80ILi4ELi1ELb0EN4cute5tupleIJNS5_1CILi128EEENS7_ILi48EEES8_EEELi128ENS_10bfloat16_tEfNS_4arch4Sm80ELb0ELb1ELb0ELb0ELb0ELb0ELb1ELb0EEENS1_21CollectiveEpilogueFwdINS6_IJS8_S8_S9_EEENS6_IJNS7_ILi1EEESH_SH_EEESB_SD_Li128ELb0ELb1ELb0ELb0EEENS1_19SingleTileSchedulerILb0ELb0ELb1ELi128EEEEEEEEEvNT_6ParamsE)
        /*008c*/ 	.word	0x00000000


	//----- nvinfo : EIATTR_REGCOUNT
	.align		4
.L_34:
        /*0090*/ 	.byte	0x04, 0x2f
        /*0092*/ 	.short	(.L_36 - .L_35)
	.align		4
.L_35:
        /*0094*/ 	.word	index@(_ZN7cutlass13device_kernelIN5flash19enable_sm80_to_sm89INS1_16FlashAttnFwdSm80INS1_25CollectiveMainloopFwdSm80ILi4ELi1ELb0EN4cute5tupleIJNS5_1CILi128EEENS7_ILi64EEES8_EEELi128ENS_10bfloat16_tEfNS_4arch4Sm80ELb0ELb0ELb0ELb1ELb0ELb1ELb1ELb0EEENS1_21CollectiveEpilogueFwdINS6_IJS8_S8_S9_EEENS6_IJNS7_ILi1EEESH_SH_EEESB_SD_Li128ELb1ELb1ELb0ELb0EEENS1_19SingleTileSchedulerILb1ELb0ELb1ELi128EEEEEEEEEvNT_6ParamsE)
        /*0098*/ 	.word	0x00000004


	//----- nvinfo : EIATTR_FRAME_SIZE
	.align		4
.L_36:
        /*009c*/ 	.byte	0x04, 0x11
        /*009e*/ 	.short	(.L_38 - .L_37)
	.align		4
.L_37:
        /*00a0*/ 	.word	index@(_ZN7cutlass13device_kernelIN5flash19enable_sm80_to_sm89INS1_16FlashAttnFwdSm80INS1_25CollectiveMainloopFwdSm80ILi4ELi1ELb0EN4cute5tupleIJNS5_1CILi128EEENS7_ILi64EEES8_EEELi128ENS_10bfloat16_tEfNS_4arch4Sm80ELb0ELb0ELb0ELb1ELb0ELb1ELb1ELb0EEENS1_21CollectiveEpilogueFwdINS6_IJS8_S8_S9_EEENS6_IJNS7_ILi1EEESH_SH_EEESB_SD_Li128ELb1ELb1ELb0ELb0EEENS1_19SingleTileSchedulerILb1ELb0ELb1ELi128EEEEEEEEEvNT_6ParamsE)
        /*00a4*/ 	.word	0x00000000


	//----- nvinfo : EIATTR_REGCOUNT
	.align		4
.L_38:
        /*00a8*/ 	.byte	0x04, 0x2f
        /*00aa*/ 	.short	(.L_40 - .L_39)
	.align		4
.L_39:
        /*00ac*/ 	.word	index@(_ZN7cutlass13device_kernelIN5flash19enable_sm80_to_sm89INS1_16FlashAttnFwdSm80INS1_25CollectiveMainloopFwdSm80ILi4ELi1ELb0EN4cute5tupleIJNS5_1CILi128EEENS7_ILi64EEES8_EEELi128ENS_10bfloat16_tEfNS_4arch4Sm80ELb0ELb0ELb0ELb1ELb0ELb0ELb1ELb0EEENS1_21CollectiveEpilogueFwdINS6_IJS8_S8_S9_EEENS6_IJNS7_ILi1EEESH_SH_EEESB_SD_Li128ELb1ELb1ELb0ELb0EEENS1_19SingleTileSchedulerILb1ELb0ELb1ELi128EEEEEEEEEvNT_6ParamsE)
        /*00b0*/ 	.word	0x00000004


	//----- nvinfo : EIATTR_FRAME_SIZE
	.align		4
.L_40:
        /*00b4*/ 	.byte	0x04, 0x11
        /*00b6*/ 	.short	(.L_42 - .L_41)
	.align		4
.L_41:
        /*00b8*/ 	.word	index@(_ZN7cutlass13device_kernelIN5flash19enable_sm80_to_sm89INS1_16FlashAttnFwdSm80INS1_25CollectiveMainloopFwdSm80ILi4ELi1ELb0EN4cute5tupleIJNS5_1CILi128EEENS7_ILi64EEES8_EEELi128ENS_10bfloat16_tEfNS_4arch4Sm80ELb0ELb0ELb0ELb1ELb0ELb0ELb1ELb0EEENS1_21CollectiveEpilogueFwdINS6_IJS8_S8_S9_EEENS6_IJNS7_ILi1EEESH_SH_EEESB_SD_Li128ELb1ELb1ELb0ELb0EEENS1_19SingleTileSchedulerILb1ELb0ELb1ELi128EEEEEEEEEvNT_6ParamsE)
        /*00bc*/ 	.word	0x00000000


	//----- nvinfo : EIATTR_REGCOUNT
	.align		4
.L_42:
        /*00c0*/ 	.byte	0x04, 0x2f
        /*00c2*/ 	.short	(.L_44 - .L_43)
	.align		4
.L_43:
        /*00c4*/ 	.word	index@(_ZN7cutlass13device_kernelIN5flash19enable_sm80_to_sm89INS1_16FlashAttnFwdSm80INS1_25CollectiveMainloopFwdSm80ILi4ELi1ELb0EN4cute5tupleIJNS5_1CILi128EEENS7_ILi64EEES8_EEELi128ENS_10bfloat16_tEfNS_4arch4Sm80ELb0ELb0ELb0ELb0ELb0ELb0ELb1ELb0EEENS1_21CollectiveEpilogueFwdINS6_IJS8_S8_S9_EEENS6_IJNS7_ILi1EEESH_SH_EEESB_SD_Li128ELb0ELb1ELb0ELb0EEENS1_19SingleTileSchedulerILb0ELb0ELb1ELi128EEEEEEEEEvNT_6ParamsE)
        /*00c8*/ 	.word	0x00000004


	//----- nvinfo : EIATTR_FRAME_SIZE
	.align		4
.L_44:
        /*00cc*/ 	.byte	0x04, 0x11
        /*00ce*/ 	.short	(.L_46 - .L_45)
	.align		4
.L_45:
        /*00d0*/ 	.word	index@(_ZN7cutlass13device_kernelIN5flash19enable_sm80_to_sm89INS1_16FlashAttnFwdSm80INS1_25CollectiveMainloopFwdSm80ILi4ELi1ELb0EN4cute5tupleIJNS5_1CILi128EEENS7_ILi64EEES8_EEELi128ENS_10bfloat16_tEfNS_4arch4Sm80ELb0ELb0ELb0ELb0ELb0ELb0ELb1ELb0EEENS1_21CollectiveEpilogueFwdINS6_IJS8_S8_S9_EEENS6_IJNS7_ILi1EEESH_SH_EEESB_SD_Li128ELb0ELb1ELb0ELb0EEENS1_19SingleTileSchedulerILb0ELb0ELb1ELi128EEEEEEEEEvNT_6ParamsE)
        /*00d4*/ 	.word	0x00000000


	//----- nvinfo : EIATTR_REGCOUNT
	.align		4
.L_46:
        /*00d8*/ 	.byte	0x04, 0x2f
        /*00da*/ 	.short	(.L_48 - .L_47)
	.align		4
.L_47:
        /*00dc*/ 	.word	index@(_ZN7cutlass13device_kernelIN5flash19enable_sm80_to_sm89INS1_16FlashAttnFwdSm80INS1_25CollectiveMainloopFwdSm80ILi8ELi1ELb1EN4cute5tupleIJNS5_1CILi128EEES8_S8_EEELi128ENS_10bfloat16_tEfNS_4arch4Sm80ELb1ELb0ELb0ELb1ELb0ELb1ELb1ELb0EEENS1_21CollectiveEpilogueFwdIS9_NS6_IJNS7_ILi1EEESF_SF_EEESA_SC_Li256ELb1ELb1ELb0ELb0EEENS1_19SingleTileSchedulerILb1ELb0ELb1ELi128EEEEEEEEEvNT_6ParamsE)
        /*00e0*/ 	.word	0x00000004


	//----- nvinfo : EIATTR_FRAME_SIZE
	.align		4
.L_48:
        /*00e4*/ 	.byte	0x04, 0x11
        /*00e6*/ 	.short	(.L_50 - .L_49)
	.align		4
.L_49:
        /*00e8*/ 	.word	index@(_ZN7cutlass13device_kernelIN5flash19enable_sm80_to_sm89INS1_16FlashAttnFwdSm80INS1_25CollectiveMainloopFwdSm80ILi8ELi1ELb1EN4cute5tupleIJNS5_1CILi128EEES8_S8_EEELi128ENS_10bfloat16_tEfNS_4arch4Sm80ELb1ELb0ELb0ELb1ELb0ELb1ELb1ELb0EEENS1_21CollectiveEpilogueFwdIS9_NS6_IJNS7_ILi1EEESF_SF_EEESA_SC_Li256ELb1ELb1ELb0ELb0EEENS1_19SingleTileSchedulerILb1ELb0ELb1ELi128EEEEEEEEEvNT_6ParamsE)
        /*00ec*/ 	.word	0x00000000


	//----- nvinfo : EIATTR_REGCOUNT
	.align		4
.L_50:
        /*00f0*/ 	.byte	0x04, 0x2f
        /*00f2*/ 	.short	(.L_52 - .L_51)
	.align		4
.L_51:
        /*00f4*/ 	.word	index@(_ZN7cutlass13device_kernelIN5flash19enable_sm80_to_sm89INS1_16FlashAttnFwdSm80INS1_25CollectiveMainloopFwdSm80ILi8ELi1ELb1EN4cute5tupleIJNS5_1CILi128EEES8_S8_EEELi128ENS_10bfloat16_tEfNS_4arch4Sm80ELb1ELb0ELb0ELb1ELb0ELb0ELb1ELb0EEENS1_21CollectiveEpilogueFwdIS9_NS6_IJNS7_ILi1EEESF_SF_EEESA_SC_Li256ELb1ELb1ELb0ELb0EEENS1_19SingleTileSchedulerILb1ELb0ELb1ELi128EEEEEEEEEvNT_6ParamsE)
        /*00f8*/ 	.word	0x00000004


	//----- nvinfo : EIATTR_FRAME_SIZE
	.align		4
.L_52:
        /*00fc*/ 	.byte	0x04, 0x11
        /*00fe*/ 	.short	(.L_54 - .L_53)
	.align		4
.L_53:
        /*0100*/ 	.word	index@(_ZN7cutlass13device_kernelIN5flash19enable_sm80_to_sm89INS1_16FlashAttnFwdSm80INS1_25CollectiveMainloopFwdSm80ILi8ELi1ELb1EN4cute5tupleIJNS5_1CILi128EEES8_S8_EEELi128ENS_10bfloat16_tEfNS_4arch4Sm80ELb1ELb0ELb0ELb1ELb0ELb0ELb1ELb0EEENS1_21CollectiveEpilogueFwdIS9_NS6_IJNS7_ILi1EEESF_SF_EEESA_SC_Li256ELb1ELb1ELb0ELb0EEENS1_19SingleTileSchedulerILb1ELb0ELb1ELi128EEEEEEEEEvNT_6ParamsE)
        /*0104*/ 	.word	0x00000000


	//----- nvinfo : EIATTR_REGCOUNT
	.align		4
.L_54:
        /*0108*/ 	.byte	0x04, 0x2f
        /*010a*/ 	.short	(.L_56 - .L_55)
	.align		4
.L_55:
        /*010c*/ 	.word	index@(_ZN7cutlass13device_kernelIN5flash19enable_sm80_to_sm89INS1_16FlashAttnFwdSm80INS1_25CollectiveMainloopFwdSm80ILi8ELi1ELb1EN4cute5tupleIJNS5_1CILi128EEES8_S8_EEELi128ENS_10bfloat16_tEfNS_4arch4Sm80ELb1ELb0ELb0ELb0ELb0ELb0ELb1ELb0EEENS1_21CollectiveEpilogueFwdIS9_NS6_IJNS7_ILi1EEESF_SF_EEESA_SC_Li256ELb0ELb1ELb0ELb0EEENS1_30DynamicPersistentTileSchedulerILi256ELi256ELb0ELb1ELb0EEEEEEEEEvNT_6ParamsE)
        /*0110*/ 	.word	0x00000004


	//----- nvinfo : EIATTR_FRAME_SIZE
	.align		4
.L_56:
        /*0114*/ 	.byte	0x04, 0x11
        /*0116*/ 	.short	(.L_58 - .L_57)
	.align		4
.L_57:
        /*0118*/ 	.word	index@(_ZN7cutlass13device_kernelIN5flash19enable_sm80_to_sm89INS1_16FlashAttnFwdSm80INS1_25CollectiveMainloopFwdSm80ILi8ELi1ELb1EN4cute5tupleIJNS5_1CILi128EEES8_S8_EEELi128ENS_10bfloat16_tEfNS_4arch4Sm80ELb1ELb0ELb0ELb0ELb0ELb0ELb1ELb0EEENS1_21CollectiveEpilogueFwdIS9_NS6_IJNS7_ILi1EEESF_SF_EEESA_SC_Li256ELb0ELb1ELb0ELb0EEENS1_30DynamicPersistentTileSchedulerILi256ELi256ELb0ELb1ELb0EEEEEEEEEvNT_6ParamsE)
        /*011c*/ 	.word	0x00000000


	//----- nvinfo : EIATTR_REGCOUNT
	.align		4
.L_58:
        /*0120*/ 	.byte	0x04, 0x2f
        /*0122*/ 	.short	(.L_60 - .L_59)
	.align		4
.L_59:
        /*0124*/ 	.word	index@(_ZN7cutlass13device_kernelIN5flash19enable_sm80_to_sm89INS1_16FlashAttnFwdSm80INS1_25CollectiveMainloopFwdSm80ILi8ELi1ELb1EN4cute5tupleIJNS5_1CILi128EEENS7_ILi96EEES8_EEELi128ENS_10bfloat16_tEfNS_4arch4Sm80ELb0ELb1ELb0ELb1ELb0ELb1ELb1ELb0EEENS1_21CollectiveEpilogueFwdINS6_IJS8_S8_S9_EEENS6_IJNS7_ILi1EEESH_SH_EEESB_SD_Li256ELb1ELb1ELb0ELb0EEENS1_19SingleTileSchedulerILb1ELb0ELb1ELi128EEEEEEEEEvNT_6ParamsE)
        /*0128*/ 	.word	0x00000004


	//----- nvinfo : EIATTR_FRAME_SIZE
	.align		4
.L_60:
        /*012c*/ 	.byte	0x04, 0x11
        /*012e*/ 	.short	(.L_62 - .L_61)
	.align		4
.L_61:
        /*0130*/ 	.word	index@(_ZN7cutlass13device_kernelIN5flash19enable_sm80_to_sm89INS1_16FlashAttnFwdSm80INS1_25CollectiveMainloopFwdSm80ILi8ELi1ELb1EN4cute5tupleIJNS5_1CILi128EEENS7_ILi96EEES8_EEELi128ENS_10bfloat16_tEfNS_4arch4Sm80ELb0ELb1ELb0ELb1ELb0ELb1ELb1ELb0EEENS1_21CollectiveEpilogueFwdINS6_IJS8_S8_S9_EEENS6_IJNS7_ILi1EEESH_SH_EEESB_SD_Li256ELb1ELb1ELb0ELb0EEENS1_19SingleTileSchedulerILb1ELb0ELb1ELi128EEEEEEEEEvNT_6ParamsE)
        /*0134*/ 	.word	0x00000000


	//----- nvinfo : EIATTR_REGCOUNT
	.align		4
.L_62:
        /*0138*/ 	.byte	0x04, 0x2f
        /*013a*/ 	.short	(.L_64 - .L_63)
	.align		4
.L_63:
        /*013c*/ 	.word	index@(_ZN7cutlass13device_kernelIN5flash19enable_sm80_to_sm89INS1_16FlashAttnFwdSm80INS1_25CollectiveMainloopFwdSm80ILi8ELi1ELb1EN4cute5tupleIJNS5_1CILi128EEENS7_ILi96EEES8_EEELi128ENS_10bfloat16_tEfNS_4arch4Sm80ELb0ELb1ELb0ELb1ELb0ELb0ELb1ELb0EEENS1_21CollectiveEpilogueFwdINS6_IJS8_S8_S9_EEENS6_IJNS7_ILi1EEESH_SH_EEESB_SD_Li256ELb1ELb1ELb0ELb0EEENS1_19SingleTileSchedulerILb1ELb0ELb1ELi128EEEEEEEEEvNT_6ParamsE)
        /*0140*/ 	.word	0x00000004


	//----- nvinfo : EIATTR_FRAME_SIZE
	.align		4
.L_64:
        /*0144*/ 	.byte	0x04, 0x11
        /*0146*/ 	.short	(.L_66 - .L_65)
	.align		4
.L_65:
        /*0148*/ 	.word	index@(_ZN7cutlass13device_kernelIN5flash19enable_sm80_to_sm89INS1_16FlashAttnFwdSm80INS1_25CollectiveMainloopFwdSm80ILi8ELi1ELb1EN4cute5tupleIJNS5_1CILi128EEENS7_ILi96EEES8_EEELi128ENS_10bfloat16_tEfNS_4arch4Sm80ELb0ELb1ELb0ELb1ELb0ELb0ELb1ELb0EEENS1_21CollectiveEpilogueFwdINS6_IJS8_S8_S9_EEENS6_IJNS7_ILi1EEESH_SH_EEESB_SD_Li256ELb1ELb1ELb0ELb0EEENS1_19SingleTileSchedulerILb1ELb0ELb1ELi128EEEEEEEEEvNT_6ParamsE)
        /*014c*/ 	.word	0x00000000


	//----- nvinfo : EIATTR_REGCOUNT
	.align		4
.L_66:
        /*0150*/ 	.byte	0x04, 0x2f
        /*0152*/ 	.short	(.L_68 - .L_67)
	.align		4
.L_67:
        /*0154*/ 	.word	index@(_ZN7cutlass13device_kernelIN5flash19enable_sm80_to_sm89INS1_16FlashAttnFwdSm80INS1_25CollectiveMainloopFwdSm80ILi8ELi1ELb1EN4cute5tupleIJNS5_1CILi128EEENS7_ILi96EEES8_EEELi128ENS_10bfloat16_tEfNS_4arch4Sm80ELb0ELb1ELb0ELb0ELb0ELb0ELb1ELb0EEENS1_21CollectiveEpilogueFwdINS6_IJS8_S8_S9_EEENS6_IJNS7_ILi1EEESH_SH_EEESB_SD_Li256ELb0ELb1ELb0ELb0EEENS1_19SingleTileSchedulerILb0ELb0ELb1ELi128EEEEEEEEEvNT_6ParamsE)
        /*0158*/ 	.word	0x00000004


	//----- nvinfo : EIATTR_FRAME_SIZE
	.align		4
.L_68:
        /*015c*/ 	.byte	0x04, 0x11
        /*015e*/ 	.short	(.L_70 - .L_69)
	.align		4
.L_69:
        /*0160*/ 	.word	index@(_ZN7cutlass13device_kernelIN5flash19enable_sm80_to_sm89INS1_16FlashAttnFwdSm80INS1_25CollectiveMainloopFwdSm80ILi8ELi1ELb1EN4cute5tupleIJNS5_1CILi128EEENS7_ILi96EEES8_EEELi128ENS_10bfloat16_tEfNS_4arch4Sm80ELb0ELb1ELb0ELb0ELb0ELb0ELb1ELb0EEENS1_21CollectiveEpilogueFwdINS6_IJS8_S8_S9_EEENS6_IJNS7_ILi1EEESH_SH_EEESB_SD_Li256ELb0ELb1ELb0ELb0EEENS1_19SingleTileSchedulerILb0ELb0ELb1ELi128EEEEEEEEEvNT_6ParamsE)
        /*0164*/ 	.word	0x00000000


	//----- nvinfo : EIATTR_REGCOUNT
	.align		4
.L_70:
        /*0168*/ 	.byte	0x04, 0x2f
        /*016a*/ 	.short	(.L_72 - .L_71)
	.align		4
.L_71:
        /*016c*/ 	.word	index@(_ZN7cutlass13device_kernelIN5flash19enable_sm80_to_sm89INS1_16FlashAttnFwdSm80INS1_25CollectiveMainloopFwdSm80ILi8ELi1ELb1EN4cute5tupleIJNS5_1CILi128EEES8_S8_EEELi128ENS_10bfloat16_tEfNS_4arch4Sm80ELb0ELb0ELb0ELb1ELb0ELb1ELb1ELb0EEENS1_21CollectiveEpilogueFwdIS9_NS6_IJNS7_ILi1EEESF_SF_EEESA_SC_Li256ELb1ELb1ELb0ELb0EEENS1_19SingleTileSchedulerILb1ELb0ELb1ELi128EEEEEEEEEvNT_6ParamsE)
        /*0170*/ 	.word	0x00000004


	//----- nvinfo : EIATTR_FRAME_SIZE
	.align		4
.L_72:
        /*0174*/ 	.byte	0x04, 0x11
        /*0176*/ 	.short	(.L_74 - .L_73)
	.align		4
.L_73:
        /*0178*/ 	.word	index@(_ZN7cutlass13device_kernelIN5flash19enable_sm80_to_sm89INS1_16FlashAttnFwdSm80INS1_25CollectiveMainloopFwdSm80ILi8ELi1ELb1EN4cute5tupleIJNS5_1CILi128EEES8_S8_EEELi128ENS_10bfloat16_tEfNS_4arch4Sm80ELb0ELb0ELb0ELb1ELb0ELb1ELb1ELb0EEENS1_21CollectiveEpilogueFwdIS9_NS6_IJNS7_ILi1EEESF_SF_EEESA_SC_Li256ELb1ELb1ELb0ELb0EEENS1_19SingleTileSchedulerILb1ELb0ELb1ELi128EEEEEEEEEvNT_6ParamsE)
        /*017c*/ 	.word	0x00000000


	//----- nvinfo : EIATTR_REGCOUNT
	.align		4
.L_74:
        /*0180*/ 	.byte	0x04, 0x2f
        /*0182*/ 	.short	(.L_76 - .L_75)
	.align		4
.L_75:
        /*0184*/ 	.word	index@(_ZN7cutlass13device_kernelIN5flash19enable_sm80_to_sm89INS1_16FlashAttnFwdSm80INS1_25CollectiveMainloopFwdSm80ILi8ELi1ELb1EN4cute5tupleIJNS5_1CILi128EEES8_S8_EEELi128ENS_10bfloat16_tEfNS_4arch4Sm80ELb0ELb0ELb0ELb1ELb0ELb0ELb1ELb0EEENS1_21CollectiveEpilogueFwdIS9_NS6_IJNS7_ILi1EEESF_SF_EEESA_SC_Li256ELb1ELb1ELb0ELb0EEENS1_19SingleTileSchedulerILb1ELb0ELb1ELi128EEEEEEEEEvNT_6ParamsE)
        /*0188*/ 	.word	0x00000004


	//----- nvinfo : EIATTR_FRAME_SIZE
	.align		4
.L_76:
        /*018c*/ 	.byte	0x04, 0x11
        /*018e*/ 	.short	(.L_78 - .L_77)
	.align		4
.L_77:
        /*0190*/ 	.word	index@(_ZN7cutlass13device_kernelIN5flash19enable_sm80_to_sm89INS1_16FlashAttnFwdSm80INS1_25CollectiveMainloopFwdSm80ILi8ELi1ELb1EN4cute5tupleIJNS5_1CILi128EEES8_S8_EEELi128ENS_10bfloat16_tEfNS_4arch4Sm80ELb0ELb0ELb0ELb1ELb0ELb0ELb1ELb0EEENS1_21CollectiveEpilogueFwdIS9_NS6_IJNS7_ILi1EEESF_SF_EEESA_SC_Li256ELb1ELb1ELb0ELb0EEENS1_19SingleTileSchedulerILb1ELb0ELb1ELi128EEEEEEEEEvNT_6ParamsE)
        /*0194*/ 	.word	0x00000000


	//----- nvinfo : EIATTR_REGCOUNT
	.align		4
.L_78:
        /*0198*/ 	.byte	0x04, 0x2f
        /*019a*/ 	.short	(.L_80 - .L_79)
	.align		4
.L_79:
        /*019c*/ 	.word	index@(_ZN7cutlass13device_kernelIN5flash19enable_sm80_to_sm89INS1_16FlashAttnFwdSm80INS1_25CollectiveMainloopFwdSm80ILi8ELi1ELb1EN4cute5tupleIJNS5_1CILi128EEES8_S8_EEELi128ENS_10bfloat16_tEfNS_4arch4Sm80ELb0ELb0ELb0ELb0ELb0ELb0ELb1ELb0EEENS1_21CollectiveEpilogueFwdIS9_NS6_IJNS7_ILi1EEESF_SF_EEESA_SC_Li256ELb0ELb1ELb0ELb0EEENS1_19SingleTileSchedulerILb0ELb0ELb1ELi128EEEEEEEEEvNT_6ParamsE)
        /*01a0*/ 	.word	0x00000004


	//----- nvinfo : EIATTR_FRAME_SIZE
	.align		4
.L_80:
        /*01a4*/ 	.byte	0x04, 0x11
        /*01a6*/ 	.short	(.L_82 - .L_81)
	.align		4
.L_81:
        /*01a8*/ 	.word	index@(_ZN7cutlass13device_kernelIN5flash19enable_sm80_to_sm89INS1_16FlashAttnFwdSm80INS1_25CollectiveMainloopFwdSm80ILi8ELi1ELb1EN4cute5tupleIJNS5_1CILi128EEES8_S8_EEELi128ENS_10bfloat16_tEfNS_4arch4Sm80ELb0ELb0ELb0ELb0ELb0ELb0ELb1ELb0EEENS1_21CollectiveEpilogueFwdIS9_NS6_IJNS7_ILi1EEESF_SF_EEESA_SC_Li256ELb0ELb1ELb0ELb0EEENS1_19SingleTileSchedulerILb0ELb0ELb1ELi128EEEEEEEEEvNT_6ParamsE)
        /*01ac*/ 	.word	0x00000000


	//----- nvinfo : EIATTR_REGCOUNT
	.align		4
.L_82:
        /*01b0*/ 	.byte	0x04, 0x2f
        /*01b2*/ 	.short	(.L_84 - .L_83)
	.align		4
.L_83:
        /*01b4*/ 	.word	index@(_ZN7cutlass13device_kernelIN5flash19enable_sm80_to_sm89INS1_16FlashAttnFwdSm80INS1_25CollectiveMainloopFwdSm80ILi4ELi1ELb0EN4cute5tupleIJNS5_1CILi128EEENS7_ILi64EEES8_EEELi128ENS_10bfloat16_tEfNS_4arch4Sm80ELb1ELb0ELb1ELb1ELb0ELb1ELb1ELb0EEENS1_21CollectiveEpilogueFwdINS6_IJS8_S8_S9_EEENS6_IJNS7_ILi1EEESH_SH_EEESB_SD_Li128ELb1ELb1ELb0ELb0EEENS1_19SingleTileSchedulerILb1ELb0ELb1ELi128EEEEEEEEEvNT_6ParamsE)
        /*01b8*/ 	.word	0x00000004


	//----- nvinfo : EIATTR_FRAME_SIZE
	.align		4
.L_84:
        /*01bc*/ 	.byte	0x04, 0x11
        /*01be*/ 	.short	(.L_86 - .L_85)
	.align		4
.L_85:
        /*01c0*/ 	.word	index@(_ZN7cutlass13device_kernelIN5flash19enable_sm80_to_sm89INS1_16FlashAttnFwdSm80INS1_25CollectiveMainloopFwdSm80ILi4ELi1ELb0EN4cute5tupleIJNS5_1CILi128EEENS7_ILi64EEES8_EEELi128ENS_10bfloat16_tEfNS_4arch4Sm80ELb1ELb0ELb1ELb1ELb0ELb1ELb1ELb0EEENS1_21CollectiveEpilogueFwdINS6_IJS8_S8_S9_EEENS6_IJNS7_ILi1EEESH_SH_EEESB_SD_Li128ELb1ELb1ELb0ELb0EEENS1_19SingleTileSchedulerILb1ELb0ELb1ELi128EEEEEEEEEvNT_6ParamsE)
        /*01c4*/ 	.word	0x00000000


	//----- nvinfo : EIATTR_REGCOUNT
	.align		4
.L_86:
        /*01c8*/ 	.byte	0x04, 0x2f
        /*01ca*/ 	.short	(.L_88 - .L_87)
	.align		4
.L_87:
        /*01cc*/ 	.word	index@(_ZN7cutlass13device_kernelIN5flash19enable_sm80_to_sm89INS1_16FlashAttnFwdSm80INS1_25CollectiveMainloopFwdSm80ILi4ELi1ELb0EN4cute5tupleIJNS5_1CILi128EEENS7_ILi64EEES8_EEELi128ENS_10bfloat16_tEfNS_4arch4Sm80ELb1ELb0ELb1ELb1ELb0ELb0ELb1ELb0EEENS1_21CollectiveEpilogueFwdINS6_IJS8_S8_S9_EEENS6_IJNS7_ILi1EEESH_SH_EEESB_SD_Li128ELb1ELb1ELb0ELb0EEENS1_19SingleTileSchedulerILb1ELb0ELb1ELi128EEEEEEEEEvNT_6ParamsE)
        /*01d0*/ 	.word	0x00000004


	//----- nvinfo : EIATTR_FRAME_SIZE
	.align		4
.L_88:
        /*01d4*/ 	.byte	0x04, 0x11
        /*01d6*/ 	.short	(.L_90 - .L_89)
	.align		4
.L_89:
        /*01d8*/ 	.word	index@(_ZN7cutlass13device_kernelIN5flash19enable_sm80_to_sm89INS1_16FlashAttnFwdSm80INS1_25CollectiveMainloopFwdSm80ILi4ELi1ELb0EN4cute5tupleIJNS5_1CILi128EEENS7_ILi64EEES8_EEELi128ENS_10bfloat16_tEfNS_4arch4Sm80ELb1ELb0ELb1ELb1ELb0ELb0ELb1ELb0EEENS1_21CollectiveEpilogueFwdINS6_IJS8_S8_S9_EEENS6_IJNS7_ILi1EEESH_SH_EEESB_SD_Li128ELb1ELb1ELb0ELb0EEENS1_19SingleTileSchedulerILb1ELb0ELb1ELi128EEEEEEEEEvNT_6ParamsE)
        /*01dc*/ 	.word	0x00000000


	//----- nvinfo : EIATTR_REGCOUNT
	.align		4
.L_90:
        /*01e0*/ 	.byte	0x04, 0x2f
        /*01e2*/ 	.short	(.L_92 - .L_91)
	.align		4
.L_91:
        /*01e4*/ 	.word	index@(_ZN7cutlass13device_kernelIN5flash19enable_sm80_to_sm89INS1_16FlashAttnFwdSm80INS1_25CollectiveMainloopFwdSm80ILi4ELi1ELb0EN4cute5tupleIJNS5_1CILi128EEENS7_ILi64EEES8_EEELi128ENS_10bfloat16_tEfNS_4arch4Sm80ELb1ELb0ELb1ELb0ELb0ELb0ELb1ELb0EEENS1_21CollectiveEpilogueFwdINS6_IJS8_S8_S9_EEENS6_IJNS7_ILi1EEESH_SH_EEESB_SD_Li128ELb0ELb1ELb0ELb0EEENS1_30DynamicPersistentTileSchedulerILi128ELi128ELb0ELb1ELb0EEEEEEEEEvNT_6ParamsE)
        /*01e8*/ 	.word	0x00000004


	//----- nvinfo : EIATTR_FRAME_SIZE
	.align		4
.L_92:
        /*01ec*/ 	.byte	0x04, 0x11
        /*01ee*/ 	.short	(.L_94 - .L_93)
	.align		4
.L_93:
        /*01f0*/ 	.word	index@(_ZN7cutlass13device_kernelIN5flash19enable_sm80_to_sm89INS1_16FlashAttnFwdSm80INS1_25CollectiveMainloopFwdSm80ILi4ELi1ELb0EN4cute5tupleIJNS5_1CILi128EEENS7_ILi64EEES8_EEELi128ENS_10bfloat16_tEfNS_4arch4Sm80ELb1ELb0ELb1ELb0ELb0ELb0ELb1ELb0EEENS1_21CollectiveEpilogueFwdINS6_IJS8_S8_S9_EEENS6_IJNS7_ILi1EEESH_SH_EEESB_SD_Li128ELb0ELb1ELb0ELb0EEENS1_30DynamicPersistentTileSchedulerILi128ELi128ELb0ELb1ELb0EEEEEEEEEvNT_6ParamsE)
        /*01f4*/ 	.word	0x00000000


	//----- nvinfo : EIATTR_REGCOUNT
	.align		4
.L_94:
        /*01f8*/ 	.byte	0x04, 0x2f
        /*01fa*/ 	.short	(.L_96 - .L_95)
	.align		4
.L_95:
        /*01fc*/ 	.word	index@(_ZN7cutlass13device_kernelIN5flash19enable_sm80_to_sm89INS1_16FlashAttnFwdSm80INS1_25CollectiveMainloopFwdSm80ILi4ELi1ELb0EN4cute5tupleIJNS5_1CILi128EEENS7_ILi48EEES8_EEELi128ENS_10bfloat16_tEfNS_4arch4Sm80ELb0ELb1ELb1ELb1ELb0ELb1ELb1ELb0EEENS1_21CollectiveEpilogueFwdINS6_IJS8_S8_S9_EEENS6_IJNS7_ILi1EEESH_SH_EEESB_SD_Li128ELb1ELb1ELb0ELb0EEENS1_19SingleTileSchedulerILb1ELb0ELb1ELi128EEEEEEEEEvNT_6ParamsE)
        /*0200*/ 	.word	0x00000004


	//----- nvinfo : EIATTR_FRAME_SIZE
	.align		4
.L_96:
        /*0204*/ 	.byte	0x04, 0x11
        /*0206*/ 	.short	(.L_98 - .L_97)
	.align		4
.L_97:
        /*0208*/ 	.word	index@(_ZN7cutlass13device_kernelIN5flash19enable_sm80_to_sm89INS1_16FlashAttnFwdSm80INS1_25CollectiveMainloopFwdSm80ILi4ELi1ELb0EN4cute5tupleIJNS5_1CILi128EEENS7_ILi48EEES8_EEELi128ENS_10bfloat16_tEfNS_4arch4Sm80ELb0ELb1ELb1ELb1ELb0ELb1ELb1ELb0EEENS1_21CollectiveEpilogueFwdINS6_IJS8_S8_S9_EEENS6_IJNS7_ILi1EEESH_SH_EEESB_SD_Li128ELb1ELb1ELb0ELb0EEENS1_19SingleTileSchedulerILb1ELb0ELb1ELi128EEEEEEEEEvNT_6ParamsE)
        /*020c*/ 	.word	0x00000000


	//----- nvinfo : EIATTR_REGCOUNT
	.align		4
.L_98:
        /*0210*/ 	.byte	0x04, 0x2f
        /*0212*/ 	.short	(.L_100 - .L_99)
	.align		4
.L_99:
        /*0214*/ 	.word	index@(_ZN7cutlass13device_kernelIN5flash19enable_sm80_to_sm89INS1_16FlashAttnFwdSm80INS1_25CollectiveMainloopFwdSm80ILi4ELi1ELb0EN4cute5tupleIJNS5_1CILi128EEENS7_ILi48EEES8_EEELi128ENS_10bfloat16_tEfNS_4arch4Sm80ELb0ELb1ELb1ELb1ELb0ELb0ELb1ELb0EEENS1_21CollectiveEpilogueFwdINS6_IJS8_S8_S9_EEENS6_IJNS7_ILi1EEESH_SH_EEESB_SD_Li128ELb1ELb1ELb0ELb0EEENS1_19SingleTileSchedulerILb1ELb0ELb1ELi128EEEEEEEEEvNT_6ParamsE)
        /*0218*/ 	.word	0x00000004


	//----- nvinfo : EIATTR_FRAME_SIZE
	.align		4
.L_100:
        /*021c*/ 	.byte	0x04, 0x11
        /*021e*/ 	.short	(.L_102 - .L_101)
	.align		4
.L_101:
        /*0220*/ 	.word	index@(_ZN7cutlass13device_kernelIN5flash19enable_sm80_to_sm89INS1_16FlashAttnFwdSm80INS1_25CollectiveMainloopFwdSm80ILi4ELi1ELb0EN4cute5tupleIJNS5_1CILi128EEENS7_ILi48EEES8_EEELi128ENS_10bfloat16_tEfNS_4arch4Sm80ELb0ELb1ELb1ELb1ELb0ELb0ELb1ELb0EEENS1_21CollectiveEpilogueFwdINS6_IJS8_S8_S9_EEENS6_IJNS7_ILi1EEESH_SH_EEESB_SD_Li128ELb1ELb1ELb0ELb0EEENS1_19SingleTileSchedulerILb1ELb0ELb1ELi128EEEEEEEEEvNT_6ParamsE)
        /*0224*/ 	.word	0x00000000


	//----- nvinfo : EIATTR_REGCOUNT
	.align		4
.L_102:
        /*0228*/ 	.byte	0x04, 0x2f
        /*022a*/ 	.short	(.L_104 - .L_103)
	.align		4
.L_103:
        /*022c*/ 	.word	index@(_ZN7cutlass13device_kernelIN5flash19enable_sm80_to_sm89INS1_16FlashAttnFwdSm80INS1_25CollectiveMainloopFwdSm80ILi4ELi1ELb0EN4cute5tupleIJNS5_1CILi128EEENS7_ILi48EEES8_EEELi128ENS_10bfloat16_tEfNS_4arch4Sm80ELb0ELb1ELb1ELb0ELb0ELb0ELb1ELb0EEENS1_21CollectiveEpilogueFwdINS6_IJS8_S8_S9_EEENS6_IJNS7_ILi1EEESH_SH_EEESB_SD_Li128ELb0ELb1ELb0ELb0EEENS1_19SingleTileSchedulerILb0ELb0ELb1ELi128EEEEEEEEEvNT_6ParamsE)
        /*0230*/ 	.word	0x00000004


	//----- nvinfo : EIATTR_FRAME_SIZE
	.align		4
.L_104:
        /*0234*/ 	.byte	0x04, 0x11
        /*0236*/ 	.short	(.L_106 - .L_105)
	.align		4
.L_105:
        /*0238*/ 	.word	index@(_ZN7cutlass13device_kernelIN5flash19enable_sm80_to_sm89INS1_16FlashAttnFwdSm80INS1_25CollectiveMainloopFwdSm80ILi4ELi1ELb0EN4cute5tupleIJNS5_1CILi128EEENS7_ILi48EEES8_EEELi128ENS_10bfloat16_tEfNS_4arch4Sm80ELb0ELb1ELb1ELb0ELb0ELb0ELb1ELb0EEENS1_21CollectiveEpilogueFwdINS6_IJS8_S8_S9_EEENS6_IJNS7_ILi1EEESH_SH_EEESB_SD_Li128ELb0ELb1ELb0ELb0EEENS1_19SingleTileSchedulerILb0ELb0ELb1ELi128EEEEEEEEEvNT_6ParamsE)
        /*023c*/ 	.word	0x00000000


	//----- nvinfo : EIATTR_REGCOUNT
	.align		4
.L_106:
        /*0240*/ 	.byte	0x04, 0x2f
        /*0242*/ 	.short	(.L_108 - .L_107)
	.align		4
.L_107:
        /*0244*/ 	.word	index@(_ZN7cutlass13device_kernelIN5flash19enable_sm80_to_sm89INS1_16FlashAttnFwdSm80INS1_25CollectiveMainloopFwdSm80ILi4ELi1ELb0EN4cute5tupleIJNS5_1CILi128EEENS7_ILi64EEES8_EEELi128ENS_10bfloat16_tEfNS_4arch4Sm80ELb0ELb0ELb1ELb1ELb0ELb1ELb1ELb0EEENS1_21CollectiveEpilogueFwdINS6_IJS8_S8_S9_EEENS6_IJNS7_ILi1EEESH_SH_EEESB_SD_Li128ELb1ELb1ELb0ELb0EEENS1_19SingleTileSchedulerILb1ELb0ELb1ELi128EEEEEEEEEvNT_6ParamsE)
        /*0248*/ 	.word	0x00000004


	//----- nvinfo : EIATTR_FRAME_SIZE
	.align		4
.L_108:
        /*024c*/ 	.byte	0x04, 0x11
        /*024e*/ 	.short	(.L_110 - .L_109)
	.align		4
.L_109:
        /*0250*/ 	.word	index@(_ZN7cutlass13device_kernelIN5flash19enable_sm80_to_sm89INS1_16FlashAttnFwdSm80INS1_25CollectiveMainloopFwdSm80ILi4ELi1ELb0EN4cute5tupleIJNS5_1CILi128EEENS7_ILi64EEES8_EEELi128ENS_10bfloat16_tEfNS_4arch4Sm80ELb0ELb0ELb1ELb1ELb0ELb1ELb1ELb0EEENS1_21CollectiveEpilogueFwdINS6_IJS8_S8_S9_EEENS6_IJNS7_ILi1EEESH_SH_EEESB_SD_Li128ELb1ELb1ELb0ELb0EEENS1_19SingleTileSchedulerILb1ELb0ELb1ELi128EEEEEEEEEvNT_6ParamsE)
        /*0254*/ 	.word	0x00000000


	//----- nvinfo : EIATTR_REGCOUNT
	.align		4
.L_110:
        /*0258*/ 	.byte	0x04, 0x2f
        /*025a*/ 	.short	(.L_112 - .L_111)
	.align		4
.L_111:
        /*025c*/ 	.word	index@(_ZN7cutlass13device_kernelIN5flash19enable_sm80_to_sm89INS1_16FlashAttnFwdSm80INS1_25CollectiveMainloopFwdSm80ILi4ELi1ELb0EN4cute5tupleIJNS5_1CILi128EEENS7_ILi64EEES8_EEELi128ENS_10bfloat16_tEfNS_4arch4Sm80ELb0ELb0ELb1ELb1ELb0ELb0ELb1ELb0EEENS1_21CollectiveEpilogueFwdINS6_IJS8_S8_S9_EEENS6_IJNS7_ILi1EEESH_SH_EEESB_SD_Li128ELb1ELb1ELb0ELb0EEENS1_19SingleTileSchedulerILb1ELb0ELb1ELi128EEEEEEEEEvNT_6ParamsE)
        /*0260*/ 	.word	0x00000004


	//----- nvinfo : EIATTR_FRAME_SIZE
	.align		4
.L_112:
        /*0264*/ 	.byte	0x04, 0x11
        /*0266*/ 	.short	(.L_114 - .L_113)
	.align		4
.L_113:
        /*0268*/ 	.word	index@(_ZN7cutlass13device_kernelIN5flash19enable_sm80_to_sm89INS1_16FlashAttnFwdSm80INS1_25CollectiveMainloopFwdSm80ILi4ELi1ELb0EN4cute5tupleIJNS5_1CILi128EEENS7_ILi64EEES8_EEELi128ENS_10bfloat16_tEfNS_4arch4Sm80ELb0ELb0ELb1ELb1ELb0ELb0ELb1ELb0EEENS1_21CollectiveEpilogueFwdINS6_IJS8_S8_S9_EEENS6_IJNS7_ILi1EEESH_SH_EEESB_SD_Li128ELb1ELb1ELb0ELb0EEENS1_19SingleTileSchedulerILb1ELb0ELb1ELi128EEEEEEEEEvNT_6ParamsE)
        /*026c*/ 	.word	0x00000000


	//----- nvinfo : EIATTR_REGCOUNT
	.align		4
.L_114:
        /*0270*/ 	.byte	0x04, 0x2f
        /*0272*/ 	.short	(.L_116 - .L_115)
	.align		4
.L_115:
        /*0274*/ 	.word	index@(_ZN7cutlass13device_kernelIN5flash19enable_sm80_to_sm89INS1_16FlashAttnFwdSm80INS1_25CollectiveMainloopFwdSm80ILi4ELi1ELb0EN4cute5tupleIJNS5_1CILi128EEENS7_ILi64EEES8_EEELi128ENS_10bfloat16_tEfNS_4arch4Sm80ELb0ELb0ELb1ELb0ELb0ELb0ELb1ELb0EEENS1_21CollectiveEpilogueFwdINS6_IJS8_S8_S9_EEENS6_IJNS7_ILi1EEESH_SH_EEESB_SD_Li128ELb0ELb1ELb0ELb0EEENS1_19SingleTileSchedulerILb0ELb0ELb1ELi128EEEEEEEEEvNT_6ParamsE)
        /*0278*/ 	.word	0x00000004


	//----- nvinfo : EIATTR_FRAME_SIZE
	.align		4
.L_116:
        /*027c*/ 	.byte	0x04, 0x11
        /*027e*/ 	.short	(.L_118 - .L_117)
	.align		4
.L_117:
        /*0280*/ 	.word	index@(_ZN7cutlass13device_kernelIN5flash19enable_sm80_to_sm89INS1_16FlashAttnFwdSm80INS1_25CollectiveMainloopFwdSm80ILi4ELi1ELb0EN4cute5tupleIJNS5_1CILi128EEENS7_ILi64EEES8_EEELi128ENS_10bfloat16_tEfNS_4arch4Sm80ELb0ELb0ELb1ELb0ELb0ELb0ELb1ELb0EEENS1_21CollectiveEpilogueFwdINS6_IJS8_S8_S9_EEENS6_IJNS7_ILi1EEESH_SH_EEESB_SD_Li128ELb0ELb1ELb0ELb0EEENS1_19SingleTileSchedulerILb0ELb0ELb1ELi128EEEEEEEEEvNT_6ParamsE)
        /*0284*/ 	.word	0x00000000


	//----- nvinfo : EIATTR_REGCOUNT
	.align		4
.L_118:
        /*0288*/ 	.byte	0x04, 0x2f
        /*028a*/ 	.short	(.L_120 - .L_119)
	.align		4
.L_119:
        /*028c*/ 	.word	index@(_ZN7cutlass13device_kernelIN5flash19enable_sm80_to_sm89INS1_16FlashAttnFwdSm80INS1_25CollectiveMainloopFwdSm80ILi8ELi1ELb1EN4cute5tupleIJNS5_1CILi128EEES8_S8_EEELi128ENS_10bfloat16_tEfNS_4arch4Sm80ELb1ELb0ELb1ELb1ELb0ELb1ELb1ELb0EEENS1_21CollectiveEpilogueFwdIS9_NS6_IJNS7_ILi1EEESF_SF_EEESA_SC_Li256ELb1ELb1ELb0ELb0EEENS1_19SingleTileSchedulerILb1ELb0ELb1ELi128EEEEEEEEEvNT_6ParamsE)
        /*0290*/ 	.word	0x00000004


	//----- nvinfo : EIATTR_FRAME_SIZE
	.align		4
.L_120:
        /*0294*/ 	.byte	0x04, 0x11
        /*0296*/ 	.short	(.L_122 - .L_121)
	.align		4
.L_121:
        /*0298*/ 	.word	index@(_ZN7cutlass13device_kernelIN5flash19enable_sm80_to_sm89INS1_16FlashAttnFwdSm80INS1_25CollectiveMainloopFwdSm80ILi8ELi1ELb1EN4cute5tupleIJNS5_1CILi128EEES8_S8_EEELi128ENS_10bfloat16_tEfNS_4arch4Sm80ELb1ELb0ELb1ELb1ELb0ELb1ELb1ELb0EEENS1_21CollectiveEpilogueFwdIS9_NS6_IJNS7_ILi1EEESF_SF_EEESA_SC_Li256ELb1ELb1ELb0ELb0EEENS1_19SingleTileSchedulerILb1ELb0ELb1ELi128EEEEEEEEEvNT_6ParamsE)
        /*029c*/ 	.word	0x00000000


	//----- nvinfo : EIATTR_REGCOUNT
	.align		4
.L_122:
        /*02a0*/ 	.byte	0x04, 0x2f
        /*02a2*/ 	.short	(.L_124 - .L_123)
	.align		4
.L_123:
        /*02a4*/ 	.word	index@(_ZN7cutlass13device_kernelIN5flash19enable_sm80_to_sm89INS1_16FlashAttnFwdSm80INS1_25CollectiveMainloopFwdSm80ILi8ELi1ELb1EN4cute5tupleIJNS5_1CILi128EEES8_S8_EEELi128ENS_10bfloat16_tEfNS_4arch4Sm80ELb1ELb0ELb1ELb1ELb0ELb0ELb1ELb0EEENS1_21CollectiveEpilogueFwdIS9_NS6_IJNS7_ILi1EEESF_SF_EEESA_SC_Li256ELb1ELb1ELb0ELb0EEENS1_19SingleTileSchedulerILb1ELb0ELb1ELi128EEEEEEEEEvNT_6ParamsE)
        /*02a8*/ 	.word	0x00000004


	//----- nvinfo : EIATTR_FRAME_SIZE
	.align		4
.L_124:
        /*02ac*/ 	.byte	0x04, 0x11
        /*02ae*/ 	.short	(.L_126 - .L_125)
	.align		4
.L_125:
        /*02b0*/ 	.word	index@(_ZN7cutlass13device_kernelIN5flash19enable_sm80_to_sm89INS1_16FlashAttnFwdSm80INS1_25CollectiveMainloopFwdSm80ILi8ELi1ELb1EN4cute5tupleIJNS5_1CILi128EEES8_S8_EEELi128ENS_10bfloat16_tEfNS_4arch4Sm80ELb1ELb0ELb1ELb1ELb0ELb0ELb1ELb0EEENS1_21CollectiveEpilogueFwdIS9_NS6_IJNS7_ILi1EEESF_SF_EEESA_SC_Li256ELb1ELb1ELb0ELb0EEENS1_19SingleTileSchedulerILb1ELb0ELb1ELi128EEEEEEEEEvNT_6ParamsE)
        /*02b4*/ 	.word	0x00000000


	//----- nvinfo : EIATTR_REGCOUNT
	.align		4
.L_126:
        /*02b8*/ 	.byte	0x04, 0x2f
        /*02ba*/ 	.short	(.L_128 - .L_127)
	.align		4
.L_127:
        /*02bc*/ 	.word	index@(_ZN7cutlass13device_kernelIN5flash19enable_sm80_to_sm89INS1_16FlashAttnFwdSm80INS1_25CollectiveMainloopFwdSm80ILi8ELi1ELb1EN4cute5tupleIJNS5_1CILi128EEES8_S8_EEELi128ENS_10bfloat16_tEfNS_4arch4Sm80ELb1ELb0ELb1ELb0ELb0ELb0ELb1ELb0EEENS1_21CollectiveEpilogueFwdIS9_NS6_IJNS7_ILi1EEESF_SF_EEESA_SC_Li256ELb0ELb1ELb0ELb0EEENS1_30DynamicPersistentTileSchedulerILi256ELi256ELb0ELb1ELb0EEEEEEEEEvNT_6ParamsE)
        /*02c0*/ 	.word	0x00000004


	//----- nvinfo : EIATTR_FRAME_SIZE
	.align		4
.L_128:
        /*02c4*/ 	.byte	0x04, 0x11
        /*02c6*/ 	.short	(.L_130 - .L_129)
	.align		4
.L_129:
        /*02c8*/ 	.word	index@(_ZN7cutlass13device_kernelIN5flash19enable_sm80_to_sm89INS1_16FlashAttnFwdSm80INS1_25CollectiveMainloopFwdSm80ILi8ELi1ELb1EN4cute5tupleIJNS5_1CILi128EEES8_S8_EEELi128ENS_10bfloat16_tEfNS_4arch4Sm80ELb1ELb0ELb1ELb0ELb0ELb0ELb1ELb0EEENS1_21CollectiveEpilogueFwdIS9_NS6_IJNS7_ILi1EEESF_SF_EEESA_SC_Li256ELb0ELb1ELb0ELb0EEENS1_30DynamicPersistentTileSchedulerILi256ELi256ELb0ELb1ELb0EEEEEEEEEvNT_6ParamsE)
        /*02cc*/ 	.word	0x00000000


	//----- nvinfo : EIATTR_REGCOUNT
	.align		4
.L_130:
        /*02d0*/ 	.byte	0x04, 0x2f
        /*02d2*/ 	.short	(.L_132 - .L_131)
	.align		4
.L_131:
        /*02d4*/ 	.word	index@(_ZN7cutlass13device_kernelIN5flash19enable_sm80_to_sm89INS1_16FlashAttnFwdSm80INS1_25CollectiveMainloopFwdSm80ILi8ELi1ELb1EN4cute5tupleIJNS5_1CILi128EEENS7_ILi96EEES8_EEELi128ENS_10bfloat16_tEfNS_4arch4Sm80ELb0ELb1ELb1ELb1ELb0ELb1ELb1ELb0EEENS1_21CollectiveEpilogueFwdINS6_IJS8_S8_S9_EEENS6_IJNS7_ILi1EEESH_SH_EEESB_SD_Li256ELb1ELb1ELb0ELb0EEENS1_19SingleTileSchedulerILb1ELb0ELb1ELi128EEEEEEEEEvNT_6ParamsE)
        /*02d8*/ 	.word	0x00000004


	//----- nvinfo : EIATTR_FRAME_SIZE
	.align		4
.L_132:
        /*02dc*/ 	.byte	0x04, 0x11
        /*02de*/ 	.short	(.L_134 - .L_133)
	.align		4
.L_133:
        /*02e0*/ 	.word	index@(_ZN7cutlass13device_kernelIN5flash19enable_sm80_to_sm89INS1_16FlashAttnFwdSm80INS1_25CollectiveMainloopFwdSm80ILi8ELi1ELb1EN4cute5tupleIJNS5_1CILi128EEENS7_ILi96EEES8_EEELi128ENS_10bfloat16_tEfNS_4arch4Sm80ELb0ELb1ELb1ELb1ELb0ELb1ELb1ELb0EEENS1_21CollectiveEpilogueFwdINS6_IJS8_S8_S9_EEENS6_IJNS7_ILi1EEESH_SH_EEESB_SD_Li256ELb1ELb1ELb0ELb0EEENS1_19SingleTileSchedulerILb1ELb0ELb1ELi128EEEEEEEEEvNT_6ParamsE)
        /*02e4*/ 	.word	0x00000000


	//----- nvinfo : EIATTR_REGCOUNT
	.align		4
.L_134:
        /*02e8*/ 	.byte	0x04, 0x2f
        /*02ea*/ 	.short	(.L_136 - .L_135)
	.align		4
.L_135:
        /*02ec*/ 	.word	index@(_ZN7cutlass13device_kernelIN5flash19enable_sm80_to_sm89INS1_16FlashAttnFwdSm80INS1_25CollectiveMainloopFwdSm80ILi8ELi1ELb1EN4cute5tupleIJNS5_1CILi128EEENS7_ILi96EEES8_EEELi128ENS_10bfloat16_tEfNS_4arch4Sm80ELb0ELb1ELb1ELb1ELb0ELb0ELb1ELb0EEENS1_21CollectiveEpilogueFwdINS6_IJS8_S8_S9_EEENS6_IJNS7_ILi1EEESH_SH_EEESB_SD_Li256ELb1ELb1ELb0ELb0EEENS1_19SingleTileSchedulerILb1ELb0ELb1ELi128EEEEEEEEEvNT_6ParamsE)
        /*02f0*/ 	.word	0x00000004


	//----- nvinfo : EIATTR_FRAME_SIZE
	.align		4
.L_136:
        /*02f4*/ 	.byte	0x04, 0x11
        /*02f6*/ 	.short	(.L_138 - .L_137)
	.align		4
.L_137:
        /*02f8*/ 	.word	index@(_ZN7cutlass13device_kernelIN5flash19enable_sm80_to_sm89INS1_16FlashAttnFwdSm80INS1_25CollectiveMainloopFwdSm80ILi8ELi1ELb1EN4cute5tupleIJNS5_1CILi128EEENS7_ILi96EEES8_EEELi128ENS_10bfloat16_tEfNS_4arch4Sm80ELb0ELb1ELb1ELb1ELb0ELb0ELb1ELb0EEENS1_21CollectiveEpilogueFwdINS6_IJS8_S8_S9_EEENS6_IJNS7_ILi1EEESH_SH_EEESB_SD_Li256ELb1ELb1ELb0ELb0EEENS1_19SingleTileSchedulerILb1ELb0ELb1ELi128EEEEEEEEEvNT_6ParamsE)
        /*02fc*/ 	.word	0x00000000


	//----- nvinfo : EIATTR_REGCOUNT
	.align		4
.L_138:
        /*0300*/ 	.byte	0x04, 0x2f
        /*0302*/ 	.short	(.L_140 - .L_139)
	.align		4
.L_139:
        /*0304*/ 	.word	index@(_ZN7cutlass13device_kernelIN5flash19enable_sm80_to_sm89INS1_16FlashAttnFwdSm80INS1_25CollectiveMainloopFwdSm80ILi8ELi1ELb1EN4cute5tupleIJNS5_1CILi128EEENS7_ILi96EEES8_EEELi128ENS_10bfloat16_tEfNS_4arch4Sm80ELb0ELb1ELb1ELb0ELb0ELb0ELb1ELb0EEENS1_21CollectiveEpilogueFwdINS6_IJS8_S8_S9_EEENS6_IJNS7_ILi1EEESH_SH_EEESB_SD_Li256ELb0ELb1ELb0ELb0EEENS1_19SingleTileSchedulerILb0ELb0ELb1ELi128EEEEEEEEEvNT_6ParamsE)
        /*0308*/ 	.word	0x00000004


	//----- nvinfo : EIATTR_FRAME_SIZE
	.align		4
.L_140:
        /*030c*/ 	.byte	0x04, 0x11
        /*030e*/ 	.short	(.L_142 - .L_141)
	.align		4
.L_141:
        /*0310*/ 	.word	index@(_ZN7cutlass13device_kernelIN5flash19enable_sm80_to_sm89INS1_16FlashAttnFwdSm80INS1_25CollectiveMainloopFwdSm80ILi8ELi1ELb1EN4cute5tupleIJNS5_1CILi128EEENS7_ILi96EEES8_EEELi128ENS_10bfloat16_tEfNS_4arch4Sm80ELb0ELb1ELb1ELb0ELb0ELb0ELb1ELb0EEENS1_21CollectiveEpilogueFwdINS6_IJS8_S8_S9_EEENS6_IJNS7_ILi1EEESH_SH_EEESB_SD_Li256ELb0ELb1ELb0ELb0EEENS1_19SingleTileSchedulerILb0ELb0ELb1ELi128EEEEEEEEEvNT_6ParamsE)
        /*0314*/ 	.word	0x00000000


	//----- nvinfo : EIATTR_REGCOUNT
	.align		4
.L_142:
        /*0318*/ 	.byte	0x04, 0x2f
        /*031a*/ 	.short	(.L_144 - .L_143)
	.align		4
.L_143:
        /*031c*/ 	.word	index@(_ZN7cutlass13device_kernelIN5flash19enable_sm80_to_sm89INS1_16FlashAttnFwdSm80INS1_25CollectiveMainloopFwdSm80ILi8ELi1ELb1EN4cute5tupleIJNS5_1CILi128EEES8_S8_EEELi128ENS_10bfloat16_tEfNS_4arch4Sm80ELb0ELb0ELb1ELb1ELb0ELb1ELb1ELb0EEENS1_21CollectiveEpilogueFwdIS9_NS6_IJNS7_ILi1EEESF_SF_EEESA_SC_Li256ELb1ELb1ELb0ELb0EEENS1_19SingleTileSchedulerILb1ELb0ELb1ELi128EEEEEEEEEvNT_6ParamsE)
        /*0320*/ 	.word	0x00000004


	//----- nvinfo : EIATTR_FRAME_SIZE
	.align		4
.L_144:
        /*0324*/ 	.byte	0x04, 0x11
        /*0326*/ 	.short	(.L_146 - .L_145)
	.align		4
.L_145:
        /*0328*/ 	.word	index@(_ZN7cutlass13device_kernelIN5flash19enable_sm80_to_sm89INS1_16FlashAttnFwdSm80INS1_25CollectiveMainloopFwdSm80ILi8ELi1ELb1EN4cute5tupleIJNS5_1CILi128EEES8_S8_EEELi128ENS_10bfloat16_tEfNS_4arch4Sm80ELb0ELb0ELb1ELb1ELb0ELb1ELb1ELb0EEENS1_21CollectiveEpilogueFwdIS9_NS6_IJNS7_ILi1EEESF_SF_EEESA_SC_Li256ELb1ELb1ELb0ELb0EEENS1_19SingleTileSchedulerILb1ELb0ELb1ELi128EEEEEEEEEvNT_6ParamsE)
        /*032c*/ 	.word	0x00000000


	//----- nvinfo : EIATTR_REGCOUNT
	.align		4
.L_146:
        /*0330*/ 	.byte	0x04, 0x2f
        /*0332*/ 	.short	(.L_148 - .L_147)
	.align		4
.L_147:
        /*0334*/ 	.word	index@(_ZN7cutlass13device_kernelIN5flash19enable_sm80_to_sm89INS1_16FlashAttnFwdSm80INS1_25CollectiveMainloopFwdSm80ILi8ELi1ELb1EN4cute5tupleIJNS5_1CILi128EEES8_S8_EEELi128ENS_10bfloat16_tEfNS_4arch4Sm80ELb0ELb0ELb1ELb1ELb0ELb0ELb1ELb0EEENS1_21CollectiveEpilogueFwdIS9_NS6_IJNS7_ILi1EEESF_SF_EEESA_SC_Li256ELb1ELb1ELb0ELb0EEENS1_19SingleTileSchedulerILb1ELb0ELb1ELi128EEEEEEEEEvNT_6ParamsE)
        /*0338*/ 	.word	0x00000004


	//----- nvinfo : EIATTR_FRAME_SIZE
	.align		4
.L_148:
        /*033c*/ 	.byte	0x04, 0x11
        /*033e*/ 	.short	(.L_150 - .L_149)
	.align		4
.L_149:
        /*0340*/ 	.word	index@(_ZN7cutlass13device_kernelIN5flash19enable_sm80_to_sm89INS1_16FlashAttnFwdSm80INS1_25CollectiveMainloopFwdSm80ILi8ELi1ELb1EN4cute5tupleIJNS5_1CILi128EEES8_S8_EEELi128ENS_10bfloat16_tEfNS_4arch4Sm80ELb0ELb0ELb1ELb1ELb0ELb0ELb1ELb0EEENS1_21CollectiveEpilogueFwdIS9_NS6_IJNS7_ILi1EEESF_SF_EEESA_SC_Li256ELb1ELb1ELb0ELb0EEENS1_19SingleTileSchedulerILb1ELb0ELb1ELi128EEEEEEEEEvNT_6ParamsE)
        /*0344*/ 	.word	0x00000000


	//----- nvinfo : EIATTR_REGCOUNT
	.align		4
.L_150:
        /*0348*/ 	.byte	0x04, 0x2f
        /*034a*/ 	.short	(.L_152 - .L_151)
	.align		4
.L_151:
        /*034c*/ 	.word	index@(_ZN7cutlass13device_kernelIN5flash19enable_sm80_to_sm89INS1_16FlashAttnFwdSm80INS1_25CollectiveMainloopFwdSm80ILi8ELi1ELb1EN4cute5tupleIJNS5_1CILi128EEES8_S8_EEELi128ENS_10bfloat16_tEfNS_4arch4Sm80ELb0ELb0ELb1ELb0ELb0ELb0ELb1ELb0EEENS1_21CollectiveEpilogueFwdIS9_NS6_IJNS7_ILi1EEESF_SF_EEESA_SC_Li256ELb0ELb1ELb0ELb0EEENS1_19SingleTileSchedulerILb0ELb0ELb1ELi128EEEEEEEEEvNT_6ParamsE)
        /*0350*/ 	.word	0x00000004


	//----- nvinfo : EIATTR_FRAME_SIZE
	.align		4
.L_152:
        /*0354*/ 	.byte	0x04, 0x11
        /*0356*/ 	.short	(.L_154 - .L_153)
	.align		4
.L_153:
        /*0358*/ 	.word	index@(_ZN7cutlass13device_kernelIN5flash19enable_sm80_to_sm89INS1_16FlashAttnFwdSm80INS1_25CollectiveMainloopFwdSm80ILi8ELi1ELb1EN4cute5tupleIJNS5_1CILi128EEES8_S8_EEELi128ENS_10bfloat16_tEfNS_4arch4Sm80ELb0ELb0ELb1ELb0ELb0ELb0ELb1ELb0EEENS1_21CollectiveEpilogueFwdIS9_NS6_IJNS7_ILi1EEESF_SF_EEESA_SC_Li256ELb0ELb1ELb0ELb0EEENS1_19SingleTileSchedulerILb0ELb0ELb1ELi128EEEEEEEEEvNT_6ParamsE)
        /*035c*/ 	.word	0x00000000


	//----- nvinfo : EIATTR_MIN_STACK_SIZE
	.align		4
.L_154:
        /*0360*/ 	.byte	0x04, 0x12
        /*0362*/ 	.short	(.L_156 - .L_155)
	.align		4
.L_155:
        /*0364*/ 	.word	index@(_ZN7cutlass13device_kernelIN5flash19enable_sm80_to_sm89INS1_16FlashAttnFwdSm80INS1_25CollectiveMainloopFwdSm80ILi8ELi1ELb1EN4cute5tupleIJNS5_1CILi128EEES8_S8_EEELi128ENS_10bfloat16_tEfNS_4arch4Sm80ELb0ELb0ELb1ELb0ELb0ELb0ELb1ELb0EEENS1_21CollectiveEpilogueFwdIS9_NS6_IJNS7_ILi1EEESF_SF_EEESA_SC_Li256ELb0ELb1ELb0ELb0EEENS1_19SingleTileSchedulerILb0ELb0ELb1ELi128EEEEEEEEEvNT_6ParamsE)
        /*0368*/ 	.word	0x00000000


	//----- nvinfo : EIATTR_MIN_STACK_SIZE
	.align		4
.L_156:
        /*036c*/ 	.byte	0x04, 0x12
        /*036e*/ 	.short	(.L_158 - .L_157)
	.align		4
.L_157:
        /*0370*/ 	.word	index@(_ZN7cutlass13device_kernelIN5flash19enable_sm80_to_sm89INS1_16FlashAttnFwdSm80INS1_25CollectiveMainloopFwdSm80ILi8ELi1ELb1EN4cute5tupleIJNS5_1CILi128EEES8_S8_EEELi128ENS_10bfloat16_tEfNS_4arch4Sm80ELb0ELb0ELb1ELb1ELb0ELb0ELb1ELb0EEENS1_21CollectiveEpilogueFwdIS9_NS6_IJNS7_ILi1EEESF_SF_EEESA_SC_Li256ELb1ELb1ELb0ELb0EEENS1_19SingleTileSchedulerILb1ELb0ELb1ELi128EEEEEEEEEvNT_6ParamsE)
        /*0374*/ 	.word	0x00000000


	//----- nvinfo : EIATTR_MIN_STACK_SIZE
	.align		4
.L_158:
        /*0378*/ 	.byte	0x04, 0x12
        /*037a*/ 	.short	(.L_160 - .L_159)
	.align		4
.L_159:
        /*037c*/ 	.word	index@(_ZN7cutlass13device_kernelIN5flash19enable_sm80_to_sm89INS1_16FlashAttnFwdSm80INS1_25CollectiveMainloopFwdSm80ILi8ELi1ELb1EN4cute5tupleIJNS5_1CILi128EEES8_S8_EEELi128ENS_10bfloat16_tEfNS_4arch4Sm80ELb0ELb0ELb1ELb1ELb0ELb1ELb1ELb0EEENS1_21CollectiveEpilogueFwdIS9_NS6_IJNS7_ILi1EEESF_SF_EEESA_SC_Li256ELb1ELb1ELb0ELb0EEENS1_19SingleTileSchedulerILb1ELb0ELb1ELi128EEEEEEEEEvNT_6ParamsE)
        /*0380*/ 	.word	0x00000000


	//----- nvinfo : EIATTR_MIN_STACK_SIZE
	.align		4
.L_160:
        /*0384*/ 	.byte	0x04, 0x12
        /*0386*/ 	.short	(.L_162 - .L_161)
	.align		4
.L_161:
        /*0388*/ 	.word	index@(_ZN7cutlass13device_kernelIN5flash19enable_sm80_to_sm89INS1_16FlashAttnFwdSm80INS1_25CollectiveMainloopFwdSm80ILi8ELi1ELb1EN4cute5tupleIJNS5_1CILi128EEENS7_ILi96EEES8_EEELi128ENS_10bfloat16_tEfNS_4arch4Sm80ELb0ELb1ELb1ELb0ELb0ELb0ELb1ELb0EEENS1_21CollectiveEpilogueFwdINS6_IJS8_S8_S9_EEENS6_IJNS7_ILi1EEESH_SH_EEESB_SD_Li256ELb0ELb1ELb0ELb0EEENS1_19SingleTileSchedulerILb0ELb0ELb1ELi128EEEEEEEEEvNT_6ParamsE)
        /*038c*/ 	.word	0x00000000


	//----- nvinfo : EIATTR_MIN_STACK_SIZE
	.align		4
.L_162:
        /*0390*/ 	.byte	0x04, 0x12
        /*0392*/ 	.short	(.L_164 - .L_163)
	.align		4
.L_163:
        /*0394*/ 	.word	index@(_ZN7cutlass13device_kernelIN5flash19enable_sm80_to_sm89INS1_16FlashAttnFwdSm80INS1_25CollectiveMainloopFwdSm80ILi8ELi1ELb1EN4cute5tupleIJNS5_1CILi128EEENS7_ILi96EEES8_EEELi128ENS_10bfloat16_tEfNS_4arch4Sm80ELb0ELb1ELb1ELb1ELb0ELb0ELb1ELb0EEENS1_21CollectiveEpilogueFwdINS6_IJS8_S8_S9_EEENS6_IJNS7_ILi1EEESH_SH_EEESB_SD_Li256ELb1ELb1ELb0ELb0EEENS1_19SingleTileSchedulerILb1ELb0ELb1ELi128EEEEEEEEEvNT_6ParamsE)
        /*0398*/ 	.word	0x00000000


	//----- nvinfo : EIATTR_MIN_STACK_SIZE
	.align		4
.L_164:
        /*039c*/ 	.byte	0x04, 0x12
        /*039e*/ 	.short	(.L_166 - .L_165)
	.align		4
.L_165:
        /*03a0*/ 	.word	index@(_ZN7cutlass13device_kernelIN5flash19enable_sm80_to_sm89INS1_16FlashAttnFwdSm80INS1_25CollectiveMainloopFwdSm80ILi8ELi1ELb1EN4cute5tupleIJNS5_1CILi128EEENS7_ILi96EEES8_EEELi128ENS_10bfloat16_tEfNS_4arch4Sm80ELb0ELb1ELb1ELb1ELb0ELb1ELb1ELb0EEENS1_21CollectiveEpilogueFwdINS6_IJS8_S8_S9_EEENS6_IJNS7_ILi1EEESH_SH_EEESB_SD_Li256ELb1ELb1ELb0ELb0EEENS1_19SingleTileSchedulerILb1ELb0ELb1ELi128EEEEEEEEEvNT_6ParamsE)
        /*03a4*/ 	.word	0x00000000


	//----- nvinfo : EIATTR_MIN_STACK_SIZE
	.align		4
.L_166:
        /*03a8*/ 	.byte	0x04, 0x12
        /*03aa*/ 	.short	(.L_168 - .L_167)
	.align		4
.L_167:
        /*03ac*/ 	.word	index@(_ZN7cutlass13device_kernelIN5flash19enable_sm80_to_sm89INS1_16FlashAttnFwdSm80INS1_25CollectiveMainloopFwdSm80ILi8ELi1ELb1EN4cute5tupleIJNS5_1CILi128EEES8_S8_EEELi128ENS_10bfloat16_tEfNS_4arch4Sm80ELb1ELb0ELb1ELb0ELb0ELb0ELb1ELb0EEENS1_21CollectiveEpilogueFwdIS9_NS6_IJNS7_ILi1EEESF_SF_EEESA_SC_Li256ELb0ELb1ELb0ELb0EEENS1_30DynamicPersistentTileSchedulerILi256ELi256ELb0ELb1ELb0EEEEEEEEEvNT_6ParamsE)
        /*03b0*/ 	.word	0x00000000


	//----- nvinfo : EIATTR_MIN_STACK_SIZE
	.align		4
.L_168:
        /*03b4*/ 	.byte	0x04, 0x12
        /*03b6*/ 	.short	(.L_170 - .L_169)
	.align		4
.L_169:
        /*03b8*/ 	.word	index@(_ZN7cutlass13device_kernelIN5flash19enable_sm80_to_sm89INS1_16FlashAttnFwdSm80INS1_25CollectiveMainloopFwdSm80ILi8ELi1ELb1EN4cute5tupleIJNS5_1CILi128EEES8_S8_EEELi128ENS_10bfloat16_tEfNS_4arch4Sm80ELb1ELb0ELb1ELb1ELb0ELb0ELb1ELb0EEENS1_21CollectiveEpilogueFwdIS9_NS6_IJNS7_ILi1EEESF_SF_EEESA_SC_Li256ELb1ELb1ELb0ELb0EEENS1_19SingleTileSchedulerILb1ELb0ELb1ELi128EEEEEEEEEvNT_6ParamsE)
        /*03bc*/ 	.word	0x00000000


	//----- nvinfo : EIATTR_MIN_STACK_SIZE
	.align		4
.L_170:
        /*03c0*/ 	.byte	0x04, 0x12
        /*03c2*/ 	.short	(.L_172 - .L_171)
	.align		4
.L_171:
        /*03c4*/ 	.word	index@(_ZN7cutlass13device_kernelIN5flash19enable_sm80_to_sm89INS1_16FlashAttnFwdSm80INS1_25CollectiveMainloopFwdSm80ILi8ELi1ELb1EN4cute5tupleIJNS5_1CILi128EEES8_S8_EEELi128ENS_10bfloat16_tEfNS_4arch4Sm80ELb1ELb0ELb1ELb1ELb0ELb1ELb1ELb0EEENS1_21CollectiveEpilogueFwdIS9_NS6_IJNS7_ILi1EEESF_SF_EEESA_SC_Li256ELb1ELb1ELb0ELb0EEENS1_19SingleTileSchedulerILb1ELb0ELb1ELi128EEEEEEEEEvNT_6ParamsE)
        /*03c8*/ 	.word	0x00000000


	//----- nvinfo : EIATTR_MIN_STACK_SIZE
	.align		4
.L_172:
        /*03cc*/ 	.byte	0x04, 0x12
        /*03ce*/ 	.short	(.L_174 - .L_173)
	.align		4
.L_173:
        /*03d0*/ 	.word	index@(_ZN7cutlass13device_kernelIN5flash19enable_sm80_to_sm89INS1_16FlashAttnFwdSm80INS1_25CollectiveMainloopFwdSm80ILi4ELi1ELb0EN4cute5tupleIJNS5_1CILi128EEENS7_ILi64EEES8_EEELi128ENS_10bfloat16_tEfNS_4arch4Sm80ELb0ELb0ELb1ELb0ELb0ELb0ELb1ELb0EEENS1_21CollectiveEpilogueFwdINS6_IJS8_S8_S9_EEENS6_IJNS7_ILi1EEESH_SH_EEESB_SD_Li128ELb0ELb1ELb0ELb0EEENS1_19SingleTileSchedulerILb0ELb0ELb1ELi128EEEEEEEEEvNT_6ParamsE)
        /*03d4*/ 	.word	0x00000000


	//----- nvinfo : EIATTR_MIN_STACK_SIZE
	.align		4
.L_174:
        /*03d8*/ 	.byte	0x04, 0x12
        /*03da*/ 	.short	(.L_176 - .L_175)
	.align		4
.L_175:
        /*03dc*/ 	.word	index@(_ZN7cutlass13device_kernelIN5flash19enable_sm80_to_sm89INS1_16FlashAttnFwdSm80INS1_25CollectiveMainloopFwdSm80ILi4ELi1ELb0EN4cute5tupleIJNS5_1CILi128EEENS7_ILi64EEES8_EEELi128ENS_10bfloat16_tEfNS_4arch4Sm80ELb0ELb0ELb1ELb1ELb0ELb0ELb1ELb0EEENS1_21CollectiveEpilogueFwdINS6_IJS8_S8_S9_EEENS6_IJNS7_ILi1EEESH_SH_EEESB_SD_Li128ELb1ELb1ELb0ELb0EEENS1_19SingleTileSchedulerILb1ELb0ELb1ELi128EEEEEEEEEvNT_6ParamsE)
        /*03e0*/ 	.word	0x00000000


	//----- nvinfo : EIATTR_MIN_STACK_SIZE
	.align		4
.L_176:
        /*03e4*/ 	.byte	0x04, 0x12
        /*03e6*/ 	.short	(.L_178 - .L_177)
	.align		4
.L_177:
        /*03e8*/ 	.word	index@(_ZN7cutlass13device_kernelIN5flash19enable_sm80_to_sm89INS1_16FlashAttnFwdSm80INS1_25CollectiveMainloopFwdSm80ILi4ELi1ELb0EN4cute5tupleIJNS5_1CILi128EEENS7_ILi64EEES8_EEELi128ENS_10bfloat16_tEfNS_4arch4Sm80ELb0ELb0ELb1ELb1ELb0ELb1ELb1ELb0EEENS1_21CollectiveEpilogueFwdINS6_IJS8_S8_S9_EEENS6_IJNS7_ILi1EEESH_SH_EEESB_SD_Li128ELb1ELb1ELb0ELb0EEENS1_19SingleTileSchedulerILb1ELb0ELb1ELi128EEEEEEEEEvNT_6ParamsE)
        /*03ec*/ 	.word	0x00000000


	//----- nvinfo : EIATTR_MIN_STACK_SIZE
	.align		4
.L_178:
        /*03f0*/ 	.byte	0x04, 0x12
        /*03f2*/ 	.short	(.L_180 - .L_179)
	.align		4
.L_179:
        /*03f4*/ 	.word	index@(_ZN7cutlass13device_kernelIN5flash19enable_sm80_to_sm89INS1_16FlashAttnFwdSm80INS1_25CollectiveMainloopFwdSm80ILi4ELi1ELb0EN4cute5tupleIJNS5_1CILi128EEENS7_ILi48EEES8_EEELi128ENS_10bfloat16_tEfNS_4arch4Sm80ELb0ELb1ELb1ELb0ELb0ELb0ELb1ELb0EEENS1_21CollectiveEpilogueFwdINS6_IJS8_S8_S9_EEENS6_IJNS7_ILi1EEESH_SH_EEESB_SD_Li128ELb0ELb1ELb0ELb0EEENS1_19SingleTileSchedulerILb0ELb0ELb1ELi128EEEEEEEEEvNT_6ParamsE)
        /*03f8*/ 	.word	0x00000000


	//----- nvinfo : EIATTR_MIN_STACK_SIZE
	.align		4
.L_180:
        /*03fc*/ 	.byte	0x04, 0x12
        /*03fe*/ 	.short	(.L_182 - .L_181)
	.align		4
.L_181:
        /*0400*/ 	.word	index@(_ZN7cutlass13device_kernelIN5flash19enable_sm80_to_sm89INS1_16FlashAttnFwdSm80INS1_25CollectiveMainloopFwdSm80ILi4ELi1ELb0EN4cute5tupleIJNS5_1CILi128EEENS7_ILi48EEES8_EEELi128ENS_10bfloat16_tEfNS_4arch4Sm80ELb0ELb1ELb1ELb1ELb0ELb0ELb1ELb0EEENS1_21CollectiveEpilogueFwdINS6_IJS8_S8_S9_EEENS6_IJNS7_ILi1EEESH_SH_EEESB_SD_Li128ELb1ELb1ELb0ELb0EEENS1_19SingleTileSchedulerILb1ELb0ELb1ELi128EEEEEEEEEvNT_6ParamsE)
        /*0404*/ 	.word	0x00000000


	//----- nvinfo : EIATTR_MIN_STACK_SIZE
	.align		4
.L_182:
        /*0408*/ 	.byte	0x04, 0x12
        /*040a*/ 	.short	(.L_184 - .L_183)
	.align		4
.L_183:
        /*040c*/ 	.word	index@(_ZN7cutlass13device_kernelIN5flash19enable_sm80_to_sm89INS1_16FlashAttnFwdSm80INS1_25CollectiveMainloopFwdSm80ILi4ELi1ELb0EN4cute5tupleIJNS5_1CILi128EEENS7_ILi48EEES8_EEELi128ENS_10bfloat16_tEfNS_4arch4Sm80ELb0ELb1ELb1ELb1ELb0ELb1ELb1ELb0EEENS1_21CollectiveEpilogueFwdINS6_IJS8_S8_S9_EEENS6_IJNS7_ILi1EEESH_SH_EEESB_SD_Li128ELb1ELb1ELb0ELb0EEENS1_19SingleTileSchedulerILb1ELb0ELb1ELi128EEEEEEEEEvNT_6ParamsE)
        /*0410*/ 	.word	0x00000000


	//----- nvinfo : EIATTR_MIN_STACK_SIZE
	.align		4
.L_184:
        /*0414*/ 	.byte	0x04, 0x12
        /*0416*/ 	.short	(.L_186 - .L_185)
	.align		4
.L_185:
        /*0418*/ 	.word	index@(_ZN7cutlass13device_kernelIN5flash19enable_sm80_to_sm89INS1_16FlashAttnFwdSm80INS1_25CollectiveMainloopFwdSm80ILi4ELi1ELb0EN4cute5tupleIJNS5_1CILi128EEENS7_ILi64EEES8_EEELi128ENS_10bfloat16_tEfNS_4arch4Sm80ELb1ELb0ELb1ELb0ELb0ELb0ELb1ELb0EEENS1_21CollectiveEpilogueFwdINS6_IJS8_S8_S9_EEENS6_IJNS7_ILi1EEESH_SH_EEESB_SD_Li128ELb0ELb1ELb0ELb0EEENS1_30DynamicPersistentTileSchedulerILi128ELi128ELb0ELb1ELb0EEEEEEEEEvNT_6ParamsE)
        /*041c*/ 	.word	0x00000000


	//----- nvinfo : EIATTR_MIN_STACK_SIZE
	.align		4
.L_186:
        /*0420*/ 	.byte	0x04, 0x12
        /*0422*/ 	.short	(.L_188 - .L_187)
	.align		4
.L_187:
        /*0424*/ 	.word	index@(_ZN7cutlass13device_kernelIN5flash19enable_sm80_to_sm89INS1_16FlashAttnFwdSm80INS1_25CollectiveMainloopFwdSm80ILi4ELi1ELb0EN4cute5tupleIJNS5_1CILi128EEENS7_ILi64EEES8_EEELi128ENS_10bfloat16_tEfNS_4arch4Sm80ELb1ELb0ELb1ELb1ELb0ELb0ELb1ELb0EEENS1_21CollectiveEpilogueFwdINS6_IJS8_S8_S9_EEENS6_IJNS7_ILi1EEESH_SH_EEESB_SD_Li128ELb1ELb1ELb0ELb0EEENS1_19SingleTileSchedulerILb1ELb0ELb1ELi128EEEEEEEEEvNT_6ParamsE)
        /*0428*/ 	.word	0x00000000


	//----- nvinfo : EIATTR_MIN_STACK_SIZE
	.align		4
.L_188:
        /*042c*/ 	.byte	0x04, 0x12
        /*042e*/ 	.short	(.L_190 - .L_189)
	.align		4
.L_189:
        /*0430*/ 	.word	index@(_ZN7cutlass13device_kernelIN5flash19enable_sm80_to_sm89INS1_16FlashAttnFwdSm80INS1_25CollectiveMainloopFwdSm80ILi4ELi1ELb0EN4cute5tupleIJNS5_1CILi128EEENS7_ILi64EEES8_EEELi128ENS_10bfloat16_tEfNS_4arch4Sm80ELb1ELb0ELb1ELb1ELb0ELb1ELb1ELb0EEENS1_21CollectiveEpilogueFwdINS6_IJS8_S8_S9_EEENS6_IJNS7_ILi1EEESH_SH_EEESB_SD_Li128ELb1ELb1ELb0ELb0EEENS1_19SingleTileSchedulerILb1ELb0ELb1ELi128EEEEEEEEEvNT_6ParamsE)
        /*0434*/ 	.word	0x00000000


	//----- nvinfo : EIATTR_MIN_STACK_SIZE
	.align		4
.L_190:
        /*0438*/ 	.byte	0x04, 0x12
        /*043a*/ 	.short	(.L_192 - .L_191)
	.align		4
.L_191:
        /*043c*/ 	.word	index@(_ZN7cutlass13device_kernelIN5flash19enable_sm80_to_sm89INS1_16FlashAttnFwdSm80INS1_25CollectiveMainloopFwdSm80ILi8ELi1ELb1EN4cute5tupleIJNS5_1CILi128EEES8_S8_EEELi128ENS_10bfloat16_tEfNS_4arch4Sm80ELb0ELb0ELb0ELb0ELb0ELb0ELb1ELb0EEENS1_21CollectiveEpilogueFwdIS9_NS6_IJNS7_ILi1EEESF_SF_EEESA_SC_Li256ELb0ELb1ELb0ELb0EEENS1_19SingleTileSchedulerILb0ELb0ELb1ELi128EEEEEEEEEvNT_6ParamsE)
        /*0440*/ 	.word	0x00000000


	//----- nvinfo : EIATTR_MIN_STACK_SIZE
	.align		4
.L_192:
        /*0444*/ 	.byte	0x04, 0x12
        /*0446*/ 	.short	(.L_194 - .L_193)
	.align		4
.L_193:
        /*0448*/ 	.word	index@(_ZN7cutlass13device_kernelIN5flash19enable_sm80_to_sm89INS1_16FlashAttnFwdSm80INS1_25CollectiveMainloopFwdSm80ILi8ELi1ELb1EN4cute5tupleIJNS5_1CILi128EEES8_S8_EEELi128ENS_10bfloat16_tEfNS_4arch4Sm80ELb0ELb0ELb0ELb1ELb0ELb0ELb1ELb0EEENS1_21CollectiveEpilogueFwdIS9_NS6_IJNS7_ILi1EEESF_SF_EEESA_SC_Li256ELb1ELb1ELb0ELb0EEENS1_19SingleTileSchedulerILb1ELb0ELb1ELi128EEEEEEEEEvNT_6ParamsE)
        /*044c*/ 	.word	0x00000000


	//----- nvinfo : EIATTR_MIN_STACK_SIZE
	.align		4
.L_194:
        /*0450*/ 	.byte	0x04, 0x12
        /*0452*/ 	.short	(.L_196 - .L_195)
	.align		4
.L_195:
        /*0454*/ 	.word	index@(_ZN7cutlass13device_kernelIN5flash19enable_sm80_to_sm89INS1_16FlashAttnFwdSm80INS1_25CollectiveMainloopFwdSm80ILi8ELi1ELb1EN4cute5tupleIJNS5_1CILi128EEES8_S8_EEELi128ENS_10bfloat16_tEfNS_4arch4Sm80ELb0ELb0ELb0ELb1ELb0ELb1ELb1ELb0EEENS1_21CollectiveEpilogueFwdIS9_NS6_IJNS7_ILi1EEESF_SF_EEESA_SC_Li256ELb1ELb1ELb0ELb0EEENS1_19SingleTileSchedulerILb1ELb0ELb1ELi128EEEEEEEEEvNT_6ParamsE)
        /*0458*/ 	.word	0x00000000


	//----- nvinfo : EIATTR_MIN_STACK_SIZE
	.align		4
.L_196:
        /*045c*/ 	.byte	0x04, 0x12
        /*045e*/ 	.short	(.L_198 - .L_197)
	.align		4
.L_197:
        /*0460*/ 	.word	index@(_ZN7cutlass13device_kernelIN5flash19enable_sm80_to_sm89INS1_16FlashAttnFwdSm80INS1_25CollectiveMainloopFwdSm80ILi8ELi1ELb1EN4cute5tupleIJNS5_1CILi128EEENS7_ILi96EEES8_EEELi128ENS_10bfloat16_tEfNS_4arch4Sm80ELb0ELb1ELb0ELb0ELb0ELb0ELb1ELb0EEENS1_21CollectiveEpilogueFwdINS6_IJS8_S8_S9_EEENS6_IJNS7_ILi1EEESH_SH_EEESB_SD_Li256ELb0ELb1ELb0ELb0EEENS1_19SingleTileSchedulerILb0ELb0ELb1ELi128EEEEEEEEEvNT_6ParamsE)
        /*0464*/ 	.word	0x00000000


	//----- nvinfo : EIATTR_MIN_STACK_SIZE
	.align		4
.L_198:
        /*0468*/ 	.byte	0x04, 0x12
        /*046a*/ 	.short	(.L_200 - .L_199)
	.align		4
.L_199:
        /*046c*/ 	.word	index@(_ZN7cutlass13device_kernelIN5flash19enable_sm80_to_sm89INS1_16FlashAttnFwdSm80INS1_25CollectiveMainloopFwdSm80ILi8ELi1ELb1EN4cute5tupleIJNS5_1CILi128EEENS7_ILi96EEES8_EEELi128ENS_10bfloat16_tEfNS_4arch4Sm80ELb0ELb1ELb0ELb1ELb0ELb0ELb1ELb0EEENS1_21CollectiveEpilogueFwdINS6_IJS8_S8_S9_EEENS6_IJNS7_ILi1EEESH_SH_EEESB_SD_Li256ELb1ELb1ELb0ELb0EEENS1_19SingleTileSchedulerILb1ELb0ELb1ELi128EEEEEEEEEvNT_6ParamsE)
        /*0470*/ 	.word	0x00000000


	//----- nvinfo : EIATTR_MIN_STACK_SIZE
	.align		4
.L_200:
        /*0474*/ 	.byte	0x04, 0x12
        /*0476*/ 	.short	(.L_202 - .L_201)
	.align		4
.L_201:
        /*0478*/ 	.word	index@(_ZN7cutlass13device_kernelIN5flash19enable_sm80_to_sm89INS1_16FlashAttnFwdSm80INS1_25CollectiveMainloopFwdSm80ILi8ELi1ELb1EN4cute5tupleIJNS5_1CILi128EEENS7_ILi96EEES8_EEELi128ENS_10bfloat16_tEfNS_4arch4Sm80ELb0ELb1ELb0ELb1ELb0ELb1ELb1ELb0EEENS1_21CollectiveEpilogueFwdINS6_IJS8_S8_S9_EEENS6_IJNS7_ILi1EEESH_SH_EEESB_SD_Li256ELb1ELb1ELb0ELb0EEENS1_19SingleTileSchedulerILb1ELb0ELb1ELi128EEEEEEEEEvNT_6ParamsE)
        /*047c*/ 	.word	0x00000000


	//----- nvinfo : EIATTR_MIN_STACK_SIZE
	.align		4
.L_202:
        /*0480*/ 	.byte	0x04, 0x12
        /*0482*/ 	.short	(.L_204 - .L_203)
	.align		4
.L_203:
        /*0484*/ 	.word	index@(_ZN7cutlass13device_kernelIN5flash19enable_sm80_to_sm89INS1_16FlashAttnFwdSm80INS1_25CollectiveMainloopFwdSm80ILi8ELi1ELb1EN4cute5tupleIJNS5_1CILi128EEES8_S8_EEELi128ENS_10bfloat16_tEfNS_4arch4Sm80ELb1ELb0ELb0ELb0ELb0ELb0ELb1ELb0EEENS1_21CollectiveEpilogueFwdIS9_NS6_IJNS7_ILi1EEESF_SF_EEESA_SC_Li256ELb0ELb1ELb0ELb0EEENS1_30DynamicPersistentTileSchedulerILi256ELi256ELb0ELb1ELb0EEEEEEEEEvNT_6ParamsE)
        /*0488*/ 	.word	0x00000000


	//----- nvinfo : EIATTR_MIN_STACK_SIZE
	.align		4
.L_204:
        /*048c*/ 	.byte	0x04, 0x12
        /*048e*/ 	.short	(.L_206 - .L_205)
	.align		4
.L_205:
        /*0490*/ 	.word	index@(_ZN7cutlass13device_kernelIN5flash19enable_sm80_to_sm89INS1_16FlashAttnFwdSm80INS1_25CollectiveMainloopFwdSm80ILi8ELi1ELb1EN4cute5tupleIJNS5_1CILi128EEES8_S8_EEELi128ENS_10bfloat16_tEfNS_4arch4Sm80ELb1ELb0ELb0ELb1ELb0ELb0ELb1ELb0EEENS1_21CollectiveEpilogueFwdIS9_NS6_IJNS7_ILi1EEESF_SF_EEESA_SC_Li256ELb1ELb1ELb0ELb0EEENS1_19SingleTileSchedulerILb1ELb0ELb1ELi128EEEEEEEEEvNT_6ParamsE)
        /*0494*/ 	.word	0x00000000


	//----- nvinfo : EIATTR_MIN_STACK_SIZE
	.align		4
.L_206:
        /*0498*/ 	.byte	0x04, 0x12
        /*049a*/ 	.short	(.L_208 - .L_207)
	.align		4
.L_207:
        /*049c*/ 	.word	index@(_ZN7cutlass13device_kernelIN5flash19enable_sm80_to_sm89INS1_16FlashAttnFwdSm80INS1_25CollectiveMainloopFwdSm80ILi8ELi1ELb1EN4cute5tupleIJNS5_1CILi128EEES8_S8_EEELi128ENS_10bfloat16_tEfNS_4arch4Sm80ELb1ELb0ELb0ELb1ELb0ELb1ELb1ELb0EEENS1_21CollectiveEpilogueFwdIS9_NS6_IJNS7_ILi1EEESF_SF_EEESA_SC_Li256ELb1ELb1ELb0ELb0EEENS1_19SingleTileSchedulerILb1ELb0ELb1ELi128EEEEEEEEEvNT_6ParamsE)
        /*04a0*/ 	.word	0x00000000


	//----- nvinfo : EIATTR_MIN_STACK_SIZE
	.align		4
.L_208:
        /*04a4*/ 	.byte	0x04, 0x12
        /*04a6*/ 	.short	(.L_210 - .L_209)
	.align		4
.L_209:
        /*04a8*/ 	.word	index@(_ZN7cutlass13device_kernelIN5flash19enable_sm80_to_sm89INS1_16FlashAttnFwdSm80INS1_25CollectiveMainloopFwdSm80ILi4ELi1ELb0EN4cute5tupleIJNS5_1CILi128EEENS7_ILi64EEES8_EEELi128ENS_10bfloat16_tEfNS_4arch4Sm80ELb0ELb0ELb0ELb0ELb0ELb0ELb1ELb0EEENS1_21CollectiveEpilogueFwdINS6_IJS8_S8_S9_EEENS6_IJNS7_ILi1EEESH_SH_EEESB_SD_Li128ELb0ELb1ELb0ELb0EEENS1_19SingleTileSchedulerILb0ELb0ELb1ELi128EEEEEEEEEvNT_6ParamsE)
        /*04ac*/ 	.word	0x00000000


	//----- nvinfo : EIATTR_MIN_STACK_SIZE
	.align		4
.L_210:
        /*04b0*/ 	.byte	0x04, 0x12
        /*04b2*/ 	.short	(.L_212 - .L_211)
	.align		4
.L_211:
        /*04b4*/ 	.word	index@(_ZN7cutlass13device_kernelIN5flash19enable_sm80_to_sm89INS1_16FlashAttnFwdSm80INS1_25CollectiveMainloopFwdSm80ILi4ELi1ELb0EN4cute5tupleIJNS5_1CILi128EEENS7_ILi64EEES8_EEELi128ENS_10bfloat16_tEfNS_4arch4Sm80ELb0ELb0ELb0ELb1ELb0ELb0ELb1ELb0EEENS1_21CollectiveEpilogueFwdINS6_IJS8_S8_S9_EEENS6_IJNS7_ILi1EEESH_SH_EEESB_SD_Li128ELb1ELb1ELb0ELb0EEENS1_19SingleTileSchedulerILb1ELb0ELb1ELi128EEEEEEEEEvNT_6ParamsE)
        /*04b8*/ 	.word	0x00000000


	//----- nvinfo : EIATTR_MIN_STACK_SIZE
	.align		4
.L_212:
        /*04bc*/ 	.byte	0x04, 0x12
        /*04be*/ 	.short	(.L_214 - .L_213)
	.align		4
.L_213:
        /*04c0*/ 	.word	index@(_ZN7cutlass13device_kernelIN5flash19enable_sm80_to_sm89INS1_16FlashAttnFwdSm80INS1_25CollectiveMainloopFwdSm80ILi4ELi1ELb0EN4cute5tupleIJNS5_1CILi128EEENS7_ILi64EEES8_EEELi128ENS_10bfloat16_tEfNS_4arch4Sm80ELb0ELb0ELb0ELb1ELb0ELb1ELb1ELb0EEENS1_21CollectiveEpilogueFwdINS6_IJS8_S8_S9_EEENS6_IJNS7_ILi1EEESH_SH_EEESB_SD_Li128ELb1ELb1ELb0ELb0EEENS1_19SingleTileSchedulerILb1ELb0ELb1ELi128EEEEEEEEEvNT_6ParamsE)
        /*04c4*/ 	.word	0x00000000


	//----- nvinfo : EIATTR_MIN_STACK_SIZE
	.align		4
.L_214:
        /*04c8*/ 	.byte	0x04, 0x12
        /*04ca*/ 	.short	(.L_216 - .L_215)
	.align		4
.L_215:
        /*04cc*/ 	.word	index@(_ZN7cutlass13device_kernelIN5flash19enable_sm80_to_sm89INS1_16FlashAttnFwdSm80INS1_25CollectiveMainloopFwdSm80ILi4ELi1ELb0EN4cute5tupleIJNS5_1CILi128EEENS7_ILi48EEES8_EEELi128ENS_10bfloat16_tEfNS_4arch4Sm80ELb0ELb1ELb0ELb0ELb0ELb0ELb1ELb0EEENS1_21CollectiveEpilogueFwdINS6_IJS8_S8_S9_EEENS6_IJNS7_ILi1EEESH_SH_EEESB_SD_Li128ELb0ELb1ELb0ELb0EEENS1_19SingleTileSchedulerILb0ELb0ELb1ELi128EEEEEEEEEvNT_6ParamsE)
        /*04d0*/ 	.word	0x00000000


	//----- nvinfo : EIATTR_MIN_STACK_SIZE
	.align		4
.L_216:
        /*04d4*/ 	.byte	0x04, 0x12
        /*04d6*/ 	.short	(.L_218 - .L_217)
	.align		4
.L_217:
        /*04d8*/ 	.word	index@(_ZN7cutlass13device_kernelIN5flash19enable_sm80_to_sm89INS1_16FlashAttnFwdSm80INS1_25CollectiveMainloopFwdSm80ILi4ELi1ELb0EN4cute5tupleIJNS5_1CILi128EEENS7_ILi48EEES8_EEELi128ENS_10bfloat16_tEfNS_4arch4Sm80ELb0ELb1ELb0ELb1ELb0ELb0ELb1ELb0EEENS1_21CollectiveEpilogueFwdINS6_IJS8_S8_S9_EEENS6_IJNS7_ILi1EEESH_SH_EEESB_SD_Li128ELb1ELb1ELb0ELb0EEENS1_19SingleTileSchedulerILb1ELb0ELb1ELi128EEEEEEEEEvNT_6ParamsE)
        /*04dc*/ 	.word	0x00000000


	//----- nvinfo : EIATTR_MIN_STACK_SIZE
	.align		4
.L_218:
        /*04e0*/ 	.byte	0x04, 0x12
        /*04e2*/ 	.short	(.L_220 - .L_219)
	.align		4
.L_219:
        /*04e4*/ 	.word	index@(_ZN7cutlass13device_kernelIN5flash19enable_sm80_to_sm89INS1_16FlashAttnFwdSm80INS1_25CollectiveMainloopFwdSm80ILi4ELi1ELb0EN4cute5tupleIJNS5_1CILi128EEENS7_ILi48EEES8_EEELi128ENS_10bfloat16_tEfNS_4arch4Sm80ELb0ELb1ELb0ELb1ELb0ELb1ELb1ELb0EEENS1_21CollectiveEpilogueFwdINS6_IJS8_S8_S9_EEENS6_IJNS7_ILi1EEESH_SH_EEESB_SD_Li128ELb1ELb1ELb0ELb0EEENS1_19SingleTileSchedulerILb1ELb0ELb1ELi128EEEEEEEEEvNT_6ParamsE)
        /*04e8*/ 	.word	0x00000000


	//----- nvinfo : EIATTR_MIN_STACK_SIZE
	.align		4
.L_220:
        /*04ec*/ 	.byte	0x04, 0x12
        /*04ee*/ 	.short	(.L_222 - .L_221)
	.align		4
.L_221:
        /*04f0*/ 	.word	index@(_ZN7cutlass13device_kernelIN5flash19enable_sm80_to_sm89INS1_16FlashAttnFwdSm80INS1_25CollectiveMainloopFwdSm80ILi4ELi1ELb0EN4cute5tupleIJNS5_1CILi128EEENS7_ILi64EEES8_EEELi128ENS_10bfloat16_tEfNS_4arch4Sm80ELb1ELb0ELb0ELb0ELb0ELb0ELb1ELb0EEENS1_21CollectiveEpilogueFwdINS6_IJS8_S8_S9_EEENS6_IJNS7_ILi1EEESH_SH_EEESB_SD_Li128ELb0ELb1ELb0ELb0EEENS1_30DynamicPersistentTileSchedulerILi128ELi128ELb0ELb1ELb0EEEEEEEEEvNT_6ParamsE)
        /*04f4*/ 	.word	0x00000000


	//----- nvinfo : EIATTR_MIN_STACK_SIZE
	.align		4
.L_222:
        /*04f8*/ 	.byte	0x04, 0x12
        /*04fa*/ 	.short	(.L_224 - .L_223)
	.align		4
.L_223:
        /*04fc*/ 	.word	index@(_ZN7cutlass13device_kernelIN5flash19enable_sm80_to_sm89INS1_16FlashAttnFwdSm80INS1_25CollectiveMainloopFwdSm80ILi4ELi1ELb0EN4cute5tupleIJNS5_1CILi128EEENS7_ILi64EEES8_EEELi128ENS_10bfloat16_tEfNS_4arch4Sm80ELb1ELb0ELb0ELb1ELb0ELb0ELb1ELb0EEENS1_21CollectiveEpilogueFwdINS6_IJS8_S8_S9_EEENS6_IJNS7_ILi1EEESH_SH_EEESB_SD_Li128ELb1ELb1ELb0ELb0EEENS1_19SingleTileSchedulerILb1ELb0ELb1ELi128EEEEEEEEEvNT_6ParamsE)
        /*0500*/ 	.word	0x00000000


	//----- nvinfo : EIATTR_MIN_STACK_SIZE
	.align		4
.L_224:
        /*0504*/ 	.byte	0x04, 0x12
        /*0506*/ 	.short	(.L_226 - .L_225)
	.align		4
.L_225:
        /*0508*/ 	.word	index@(_ZN7cutlass13device_kernelIN5flash19enable_sm80_to_sm89INS1_16FlashAttnFwdSm80INS1_25CollectiveMainloopFwdSm80ILi4ELi1ELb0EN4cute5tupleIJNS5_1CILi128EEENS7_ILi64EEES8_EEELi128ENS_10bfloat16_tEfNS_4arch4Sm80ELb1ELb0ELb0ELb1ELb0ELb1ELb1ELb0EEENS1_21CollectiveEpilogueFwdINS6_IJS8_S8_S9_EEENS6_IJNS7_ILi1EEESH_SH_EEESB_SD_Li128ELb1ELb1ELb0ELb0EEENS1_19SingleTileSchedulerILb1ELb0ELb1ELi128EEEEEEEEEvNT_6ParamsE)
        /*050c*/ 	.word	0x00000000
.L_226:


//--------------------- .nv.compat                --------------------------
	.section	.nv.compat,"",@"SHT_CUDA_COMPAT_INFO"
	.align	4
        /*0000*/ 	.byte	0x02, 0x09, 0x01, 0x00, 0x02, 0x02, 0x01, 0x00, 0x02, 0x05, 0x05, 0x00, 0x03, 0x07, 0x01, 0x01
        /*0010*/ 	.byte	0x02, 0x03, 0x00, 0x00, 0x02, 0x06, 0x01, 0x00, 0x04, 0x0b, 0x08, 0x00, 0x00, 0x00, 0x00, 0x00
        /*0020*/ 	.byte	0x00, 0x00, 0x00, 0x00


//--------------------- .nv.info._ZN7cutlass13device_kernelIN5flash19enable_sm80_to_sm89INS1_16FlashAttnFwdSm80INS1_25CollectiveMainloopFwdSm80ILi8ELi1ELb1EN4cute5tupleIJNS5_1CILi128EEES8_S8_EEELi128ENS_10bfloat16_tEfNS_4arch4Sm80ELb0ELb0ELb1ELb0ELb0ELb0ELb1ELb0EEENS1_21CollectiveEpilogueFwdIS9_NS6_IJNS7_ILi1EEESF_SF_EEESA_SC_Li256ELb0ELb1ELb0ELb0EEENS1_19SingleTileSchedulerILb0ELb0ELb1ELi128EEEEEEEEEvNT_6ParamsE --------------------------
	.section	.nv.info._ZN7cutlass13device_kernelIN5flash19enable_sm80_to_sm89INS1_16FlashAttnFwdSm80INS1_25CollectiveMainloopFwdSm80ILi8ELi1ELb1EN4cute5tupleIJNS5_1CILi128EEES8_S8_EEELi128ENS_10bfloat16_tEfNS_4arch4Sm80ELb0ELb0ELb1ELb0ELb0ELb0ELb1ELb0EEENS1_21CollectiveEpilogueFwdIS9_NS6_IJNS7_ILi1EEESF_SF_EEESA_SC_Li256ELb0ELb1ELb0ELb0EEENS1_19SingleTileSchedulerILb0ELb0ELb1ELi128EEEEEEEEEvNT_6ParamsE,"",@"SHT_CUDA_INFO"
	.sectionflags	@""
	.align	4


	//----- nvinfo : EIATTR_CUDA_API_VERSION
	.align		4
        /*0000*/ 	.byte	0x04, 0x37
        /*0002*/ 	.short	(.L_228 - .L_227)
.L_227:
        /*0004*/ 	.word	0x00000082


	//----- nvinfo : EIATTR_KPARAM_INFO
	.align		4
.L_228:
        /*0008*/ 	.byte	0x04, 0x17
        /*000a*/ 	.short	(.L_230 - .L_229)
.L_229:
        /*000c*/ 	.word	0x00000000
        /*0010*/ 	.short	0x0000
        /*0012*/ 	.short	0x0000
        /*0014*/ 	.byte	0x00, 0xf0, 0x61, 0x10


	//----- nvinfo : EIATTR_SPARSE_MMA_MASK
	.align		4
.L_230:
        /*0018*/ 	.byte	0x03, 0x50
        /*001a*/ 	.short	0x0000


	//----- nvinfo : EIATTR_MAXREG_COUNT
	.align		4
        /*001c*/ 	.byte	0x03, 0x1b
        /*001e*/ 	.short	0x00ff


	//----- nvinfo : EIATTR_MERCURY_ISA_VERSION
	.align		4
        /*0020*/ 	.byte	0x03, 0x5f
        /*0022*/ 	.short	0x0101


	//----- nvinfo : EIATTR_VRC_CTA_INIT_COUNT
	.align		4
        /*0024*/ 	.byte	0x02, 0x4a
	.zero		1
	.zero		1


	//----- nvinfo : EIATTR_EXIT_INSTR_OFFSETS
	.align		4
        /*0028*/ 	.byte	0x04, 0x1c
        /*002a*/ 	.short	(.L_232 - .L_231)


	//   ....[0]....
.L_231:
        /*002c*/ 	.word	0x00000010


	//----- nvinfo : EIATTR_MAX_THREADS
	.align		4
.L_232:
        /*0030*/ 	.byte	0x04, 0x05
        /*0032*/ 	.short	(.L_234 - .L_233)
.L_233:
        /*0034*/ 	.word	0x00000100
        /*0038*/ 	.word	0x00000001
        /*003c*/ 	.word	0x00000001


	//----- nvinfo : EIATTR_CBANK_PARAM_SIZE
	.align		4
.L_234:
        /*0040*/ 	.byte	0x03, 0x19
        /*0042*/ 	.short	0x0418


	//----- nvinfo : EIATTR_PARAM_CBANK
	.align		4
        /*0044*/ 	.byte	0x04, 0x0a
        /*0046*/ 	.short	(.L_236 - .L_235)
	.align		4
.L_235:
        /*0048*/ 	.word	index@(.nv.constant0._ZN7cutlass13device_kernelIN5flash19enable_sm80_to_sm89INS1_16FlashAttnFwdSm80INS1_25CollectiveMainloopFwdSm80ILi8ELi1ELb1EN4cute5tupleIJNS5_1CILi128EEES8_S8_EEELi128ENS_10bfloat16_tEfNS_4arch4Sm80ELb0ELb0ELb1ELb0ELb0ELb0ELb1ELb0EEENS1_21CollectiveEpilogueFwdIS9_NS6_IJNS7_ILi1EEESF_SF_EEESA_SC_Li256ELb0ELb1ELb0ELb0EEENS1_19SingleTileSchedulerILb0ELb0ELb1ELi128EEEEEEEEEvNT_6ParamsE)
        /*004c*/ 	.short	0x0380
        /*004e*/ 	.short	0x0418


	//----- nvinfo : EIATTR_SW_WAR
	.align		4
.L_236:
        /*0050*/ 	.byte	0x04, 0x36
        /*0052*/ 	.short	(.L_238 - .L_237)
.L_237:
        /*0054*/ 	.word	0x00000008
.L_238:


//--------------------- .nv.info._ZN7cutlass13device_kernelIN5flash19enable_sm80_to_sm89INS1_16FlashAttnFwdSm80INS1_25CollectiveMainloopFwdSm80ILi8ELi1ELb1EN4cute5tupleIJNS5_1CILi128EEES8_S8_EEELi128ENS_10bfloat16_tEfNS_4arch4Sm80ELb0ELb0ELb1ELb1ELb0ELb0ELb1ELb0EEENS1_21CollectiveEpilogueFwdIS9_NS6_IJNS7_ILi1EEESF_SF_EEESA_SC_Li256ELb1ELb1ELb0ELb0EEENS1_19SingleTileSchedulerILb1ELb0ELb1ELi128EEEEEEEEEvNT_6ParamsE --------------------------
	.section	.nv.info._ZN7cutlass13device_kernelIN5flash19enable_sm80_to_sm89INS1_16FlashAttnFwdSm80INS1_25CollectiveMainloopFwdSm80ILi8ELi1ELb1EN4cute5tupleIJNS5_1CILi128EEES8_S8_EEELi128ENS_10bfloat16_tEfNS_4arch4Sm80ELb0ELb0ELb1ELb1ELb0ELb0ELb1ELb0EEENS1_21CollectiveEpilogueFwdIS9_NS6_IJNS7_ILi1EEESF_SF_EEESA_SC_Li256ELb1ELb1ELb0ELb0EEENS1_19SingleTileSchedulerILb1ELb0ELb1ELi128EEEEEEEEEvNT_6ParamsE,"",@"SHT_CUDA_INFO"
	.sectionflags	@""
	.align	4


	//----- nvinfo : EIATTR_CUDA_API_VERSION
	.align		4
        /*0000*/ 	.byte	0x04, 0x37
        /*0002*/ 	.short	(.L_240 - .L_239)
.L_239:
        /*0004*/ 	.word	0x00000082


	//----- nvinfo : EIATTR_KPARAM_INFO
	.align		4
.L_240:
        /*0008*/ 	.byte	0x04, 0x17
        /*000a*/ 	.short	(.L_242 - .L_241)
.L_241:
        /*000c*/ 	.word	0x00000000
        /*0010*/ 	.short	0x0000
        /*0012*/ 	.short	0x0000
        /*0014*/ 	.byte	0x00, 0xf0, 0x61, 0x10


	//----- nvinfo : EIATTR_SPARSE_MMA_MASK
	.align		4
.L_242:
        /*0018*/ 	.byte	0x03, 0x50
        /*001a*/ 	.short	0x0000


	//----- nvinfo : EIATTR_MAXREG_COUNT
	.align		4
        /*001c*/ 	.byte	0x03, 0x1b
        /*001e*/ 	.short	0x00ff


	//----- nvinfo : EIATTR_MERCURY_ISA_VERSION
	.align		4
        /*0020*/ 	.byte	0x03, 0x5f
        /*0022*/ 	.short	0x0101


	//----- nvinfo : EIATTR_VRC_CTA_INIT_COUNT
	.align		4
        /*0024*/ 	.byte	0x02, 0x4a
	.zero		1
	.zero		1


	//----- nvinfo : EIATTR_EXIT_INSTR_OFFSETS
	.align		4
        /*0028*/ 	.byte	0x04, 0x1c
        /*002a*/ 	.short	(.L_244 - .L_243)


	//   ....[0]....
.L_243:
        /*002c*/ 	.word	0x00000010


	//----- nvinfo : EIATTR_MAX_THREADS
	.align		4
.L_244:
        /*0030*/ 	.byte	0x04, 0x05
        /*0032*/ 	.short	(.L_246 - .L_245)
.L_245:
        /*0034*/ 	.word	0x00000100
        /*0038*/ 	.word	0x00000001
        /*003c*/ 	.word	0x00000001


	//----- nvinfo : EIATTR_CBANK_PARAM_SIZE
	.align		4
.L_246:
        /*0040*/ 	.byte	0x03, 0x19
        /*0042*/ 	.short	0x0418


	//----- nvinfo : EIATTR_PARAM_CBANK
	.align		4
        /*0044*/ 	.byte	0x04, 0x0a
        /*0046*/ 	.short	(.L_248 - .L_247)
	.align		4
.L_247:
        /*0048*/ 	.word	index@(.nv.constant0._ZN7cutlass13device_kernelIN5flash19enable_sm80_to_sm89INS1_16FlashAttnFwdSm80INS1_25CollectiveMainloopFwdSm80ILi8ELi1ELb1EN4cute5tupleIJNS5_1CILi128EEES8_S8_EEELi128ENS_10bfloat16_tEfNS_4arch4Sm80ELb0ELb0ELb1ELb1ELb0ELb0ELb1ELb0EEENS1_21CollectiveEpilogueFwdIS9_NS6_IJNS7_ILi1EEESF_SF_EEESA_SC_Li256ELb1ELb1ELb0ELb0EEENS1_19SingleTileSchedulerILb1ELb0ELb1ELi128EEEEEEEEEvNT_6ParamsE)
        /*004c*/ 	.short	0x0380
        /*004e*/ 	.short	0x0418


	//----- nvinfo : EIATTR_SW_WAR
	.align		4
.L_248:
        /*0050*/ 	.byte	0x04, 0x36
        /*0052*/ 	.short	(.L_250 - .L_249)
.L_249:
        /*0054*/ 	.word	0x00000008
.L_250:


//--------------------- .nv.info._ZN7cutlass13device_kernelIN5flash19enable_sm80_to_sm89INS1_16FlashAttnFwdSm80INS1_25CollectiveMainloopFwdSm80ILi8ELi1ELb1EN4cute5tupleIJNS5_1CILi128EEES8_S8_EEELi128ENS_10bfloat16_tEfNS_4arch4Sm80ELb0ELb0ELb1ELb1ELb0ELb1ELb1ELb0EEENS1_21CollectiveEpilogueFwdIS9_NS6_IJNS7_ILi1EEESF_SF_EEESA_SC_Li256ELb1ELb1ELb0ELb0EEENS1_19SingleTileSchedulerILb1ELb0ELb1ELi128EEEEEEEEEvNT_6ParamsE --------------------------
	.section	.nv.info._ZN7cutlass13device_kernelIN5flash19enable_sm80_to_sm89INS1_16FlashAttnFwdSm80INS1_25CollectiveMainloopFwdSm80ILi8ELi1ELb1EN4cute5tupleIJNS5_1CILi128EEES8_S8_EEELi128ENS_10bfloat16_tEfNS_4arch4Sm80ELb0ELb0ELb1ELb1ELb0ELb1ELb1ELb0EEENS1_21CollectiveEpilogueFwdIS9_NS6_IJNS7_ILi1EEESF_SF_EEESA_SC_Li256ELb1ELb1ELb0ELb0EEENS1_19SingleTileSchedulerILb1ELb0ELb1ELi128EEEEEEEEEvNT_6ParamsE,"",@"SHT_CUDA_INFO"
	.sectionflags	@""
	.align	4


	//----- nvinfo : EIATTR_CUDA_API_VERSION
	.align		4
        /*0000*/ 	.byte	0x04, 0x37
        /*0002*/ 	.short	(.L_252 - .L_251)
.L_251:
        /*0004*/ 	.word	0x00000082


	//----- nvinfo : EIATTR_KPARAM_INFO
	.align		4
.L_252:
        /*0008*/ 	.byte	0x04, 0x17
        /*000a*/ 	.short	(.L_254 - .L_253)
.L_253:
        /*000c*/ 	.word	0x00000000
        /*0010*/ 	.short	0x0000
        /*0012*/ 	.short	0x0000
        /*0014*/ 	.byte	0x00, 0xf0, 0x61, 0x10


	//----- nvinfo : EIATTR_SPARSE_MMA_MASK
	.align		4
.L_254:
        /*0018*/ 	.byte	0x03, 0x50
        /*001a*/ 	.short	0x0000


	//----- nvinfo : EIATTR_MAXREG_COUNT
	.align		4
        /*001c*/ 	.byte	0x03, 0x1b
        /*001e*/ 	.short	0x00ff


	//----- nvinfo : EIATTR_MERCURY_ISA_VERSION
	.align		4
        /*0020*/ 	.byte	0x03, 0x5f
        /*0022*/ 	.short	0x0101


	//----- nvinfo : EIATTR_VRC_CTA_INIT_COUNT
	.align		4
        /*0024*/ 	.byte	0x02, 0x4a
	.zero		1
	.zero		1


	//----- nvinfo : EIATTR_EXIT_INSTR_OFFSETS
	.align		4
        /*0028*/ 	.byte	0x04, 0x1c
        /*002a*/ 	.short	(.L_256 - .L_255)


	//   ....[0]....
.L_255:
        /*002c*/ 	.word	0x00000010


	//----- nvinfo : EIATTR_MAX_THREADS
	.align		4
.L_256:
        /*0030*/ 	.byte	0x04, 0x05
        /*0032*/ 	.short	(.L_258 - .L_257)
.L_257:
        /*0034*/ 	.word	0x00000100
        /*0038*/ 	.word	0x00000001
        /*003c*/ 	.word	0x00000001


	//----- nvinfo : EIATTR_CBANK_PARAM_SIZE
	.align		4
.L_258:
        /*0040*/ 	.byte	0x03, 0x19
        /*0042*/ 	.short	0x0418


	//----- nvinfo : EIATTR_PARAM_CBANK
	.align		4
        /*0044*/ 	.byte	0x04, 0x0a
        /*0046*/ 	.short	(.L_260 - .L_259)
	.align		4
.L_259:
        /*0048*/ 	.word	index@(.nv.constant0._ZN7cutlass13device_kernelIN5flash19enable_sm80_to_sm89INS1_16FlashAttnFwdSm80INS1_25CollectiveMainloopFwdSm80ILi8ELi1ELb1EN4cute5tupleIJNS5_1CILi128EEES8_S8_EEELi128ENS_10bfloat16_tEfNS_4arch4Sm80ELb0ELb0ELb1ELb1ELb0ELb1ELb1ELb0EEENS1_21CollectiveEpilogueFwdIS9_NS6_IJNS7_ILi1EEESF_SF_EEESA_SC_Li256ELb1ELb1ELb0ELb0EEENS1_19SingleTileSchedulerILb1ELb0ELb1ELi128EEEEEEEEEvNT_6ParamsE)
        /*004c*/ 	.short	0x0380
        /*004e*/ 	.short	0x0418


	//----- nvinfo : EIATTR_SW_WAR
	.align		4
.L_260:
        /*0050*/ 	.byte	0x04, 0x36
        /*0052*/ 	.short	(.L_262 - .L_261)
.L_261:
        /*0054*/ 	.word	0x00000008
.L_262:


//--------------------- .nv.info._ZN7cutlass13device_kernelIN5flash19enable_sm80_to_sm89INS1_16FlashAttnFwdSm80INS1_25CollectiveMainloopFwdSm80ILi8ELi1ELb1EN4cute5tupleIJNS5_1CILi128EEENS7_ILi96EEES8_EEELi128ENS_10bfloat16_tEfNS_4arch4Sm80ELb0ELb1ELb1ELb0ELb0ELb0ELb1ELb0EEENS1_21CollectiveEpilogueFwdINS6_IJS8_S8_S9_EEENS6_IJNS7_ILi1EEESH_SH_EEESB_SD_Li256ELb0ELb1ELb0ELb0EEENS1_19SingleTileSchedulerILb0ELb0ELb1ELi128EEEEEEEEEvNT_6ParamsE --------------------------
	.section	.nv.info._ZN7cutlass13device_kernelIN5flash19enable_sm80_to_sm89INS1_16FlashAttnFwdSm80INS1_25CollectiveMainloopFwdSm80ILi8ELi1ELb1EN4cute5tupleIJNS5_1CILi128EEENS7_ILi96EEES8_EEELi128ENS_10bfloat16_tEfNS_4arch4Sm80ELb0ELb1ELb1ELb0ELb0ELb0ELb1ELb0EEENS1_21CollectiveEpilogueFwdINS6_IJS8_S8_S9_EEENS6_IJNS7_ILi1EEESH_SH_EEESB_SD_Li256ELb0ELb1ELb0ELb0EEENS1_19SingleTileSchedulerILb0ELb0ELb1ELi128EEEEEEEEEvNT_6ParamsE,"",@"SHT_CUDA_INFO"
	.sectionflags	@""
	.align	4


	//----- nvinfo : EIATTR_CUDA_API_VERSION
	.align		4
        /*0000*/ 	.byte	0x04, 0x37
        /*0002*/ 	.short	(.L_264 - .L_263)
.L_263:
        /*0004*/ 	.word	0x00000082


	//----- nvinfo : EIATTR_KPARAM_INFO
	.align		4
.L_264:
        /*0008*/ 	.byte	0x04, 0x17
        /*000a*/ 	.short	(.L_266 - .L_265)
.L_265:
        /*000c*/ 	.word	0x00000000
        /*0010*/ 	.short	0x0000
        /*0012*/ 	.short	0x0000
        /*0014*/ 	.byte	0x00, 0xf0, 0x61, 0x10


	//----- nvinfo : EIATTR_SPARSE_MMA_MASK
	.align		4
.L_266:
        /*0018*/ 	.byte	0x03, 0x50
        /*001a*/ 	.short	0x0000


	//----- nvinfo : EIATTR_MAXREG_COUNT
	.align		4
        /*001c*/ 	.byte	0x03, 0x1b
        /*001e*/ 	.short	0x00ff


	//----- nvinfo : EIATTR_MERCURY_ISA_VERSION
	.align		4
        /*0020*/ 	.byte	0x03, 0x5f
        /*0022*/ 	.short	0x0101


	//----- nvinfo : EIATTR_VRC_CTA_INIT_COUNT
	.align		4
        /*0024*/ 	.byte	0x02, 0x4a
	.zero		1
	.zero		1


	//----- nvinfo : EIATTR_EXIT_INSTR_OFFSETS
	.align		4
        /*0028*/ 	.byte	0x04, 0x1c
        /*002a*/ 	.short	(.L_268 - .L_267)


	//   ....[0]....
.L_267:
        /*002c*/ 	.word	0x00000010


	//----- nvinfo : EIATTR_MAX_THREADS
	.align		4
.L_268:
        /*0030*/ 	.byte	0x04, 0x05
        /*0032*/ 	.short	(.L_270 - .L_269)
.L_269:
        /*0034*/ 	.word	0x00000100
        /*0038*/ 	.word	0x00000001
        /*003c*/ 	.word	0x00000001


	//----- nvinfo : EIATTR_CBANK_PARAM_SIZE
	.align		4
.L_270:
        /*0040*/ 	.byte	0x03, 0x19
        /*0042*/ 	.short	0x0418


	//----- nvinfo : EIATTR_PARAM_CBANK
	.align		4
        /*0044*/ 	.byte	0x04, 0x0a
        /*0046*/ 	.short	(.L_272 - .L_271)
	.align		4
.L_271:
        /*0048*/ 	.word	index@(.nv.constant0._ZN7cutlass13device_kernelIN5flash19enable_sm80_to_sm89INS1_16FlashAttnFwdSm80INS1_25CollectiveMainloopFwdSm80ILi8ELi1ELb1EN4cute5tupleIJNS5_1CILi128EEENS7_ILi96EEES8_EEELi128ENS_10bfloat16_tEfNS_4arch4Sm80ELb0ELb1ELb1ELb0ELb0ELb0ELb1ELb0EEENS1_21CollectiveEpilogueFwdINS6_IJS8_S8_S9_EEENS6_IJNS7_ILi1EEESH_SH_EEESB_SD_Li256ELb0ELb1ELb0ELb0EEENS1_19SingleTileSchedulerILb0ELb0ELb1ELi128EEEEEEEEEvNT_6ParamsE)
        /*004c*/ 	.short	0x0380
        /*004e*/ 	.short	0x0418


	//----- nvinfo : EIATTR_SW_WAR
	.align		4
.L_272:
        /*0050*/ 	.byte	0x04, 0x36
        /*0052*/ 	.short	(.L_274 - .L_273)
.L_273:
        /*0054*/ 	.word	0x00000008
.L_274:


//--------------------- .nv.info._ZN7cutlass13device_kernelIN5flash19enable_sm80_to_sm89INS1_16FlashAttnFwdSm80INS1_25CollectiveMainloopFwdSm80ILi8ELi1ELb1EN4cute5tupleIJNS5_1CILi128EEENS7_ILi96EEES8_EEELi128ENS_10bfloat16_tEfNS_4arch4Sm80ELb0ELb1ELb1ELb1ELb0ELb0ELb1ELb0EEENS1_21CollectiveEpilogueFwdINS6_IJS8_S8_S9_EEENS6_IJNS7_ILi1EEESH_SH_EEESB_SD_Li256ELb1ELb1ELb0ELb0EEENS1_19SingleTileSchedulerILb1ELb0ELb1ELi128EEEEEEEEEvNT_6ParamsE --------------------------
	.section	.nv.info._ZN7cutlass13device_kernelIN5flash19enable_sm80_to_sm89INS1_16FlashAttnFwdSm80INS1_25CollectiveMainloopFwdSm80ILi8ELi1ELb1EN4cute5tupleIJNS5_1CILi128EEENS7_ILi96EEES8_EEELi128ENS_10bfloat16_tEfNS_4arch4Sm80ELb0ELb1ELb1ELb1ELb0ELb0ELb1ELb0EEENS1_21CollectiveEpilogueFwdINS6_IJS8_S8_S9_EEENS6_IJNS7_ILi1EEESH_SH_EEESB_SD_Li256ELb1ELb1ELb0ELb0EEENS1_19SingleTileSchedulerILb1ELb0ELb1ELi128EEEEEEEEEvNT_6ParamsE,"",@"SHT_CUDA_INFO"
	.sectionflags	@""
	.align	4


	//----- nvinfo : EIATTR_CUDA_API_VERSION
	.align		4
        /*0000*/ 	.byte	0x04, 0x37
        /*0002*/ 	.short	(.L_276 - .L_275)
.L_275:
        /*0004*/ 	.word	0x00000082


	//----- nvinfo : EIATTR_KPARAM_INFO
	.align		4
.L_276:
        /*0008*/ 	.byte	0x04, 0x17
        /*000a*/ 	.short	(.L_278 - .L_277)
.L_277:
        /*000c*/ 	.word	0x00000000
        /*0010*/ 	.short	0x0000
        /*0012*/ 	.short	0x0000
        /*0014*/ 	.byte	0x00, 0xf0, 0x61, 0x10


	//----- nvinfo : EIATTR_SPARSE_MMA_MASK
	.align		4
.L_278:
        /*0018*/ 	.byte	0x03, 0x50
        /*001a*/ 	.short	0x0000


	//----- nvinfo : EIATTR_MAXREG_COUNT
	.align		4
        /*001c*/ 	.byte	0x03, 0x1b
        /*001e*/ 	.short	0x00ff


	//----- nvinfo : EIATTR_MERCURY_ISA_VERSION
	.align		4
        /*0020*/ 	.byte	0x03, 0x5f
        /*0022*/ 	.short	0x0101


	//----- nvinfo : EIATTR_VRC_CTA_INIT_COUNT
	.align		4
        /*0024*/ 	.byte	0x02, 0x4a
	.zero		1
	.zero		1


	//----- nvinfo : EIATTR_EXIT_INSTR_OFFSETS
	.align		4
        /*0028*/ 	.byte	0x04, 0x1c
        /*002a*/ 	.short	(.L_280 - .L_279)


	//   ....[0]....
.L_279:
        /*002c*/ 	.word	0x00000010


	//----- nvinfo : EIATTR_MAX_THREADS
	.align		4
.L_280:
        /*0030*/ 	.byte	0x04, 0x05
        /*0032*/ 	.short	(.L_282 - .L_281)
.L_281:
        /*0034*/ 	.word	0x00000100
        /*0038*/ 	.word	0x00000001
        /*003c*/ 	.word	0x00000001


	//----- nvinfo : EIATTR_CBANK_PARAM_SIZE
	.align		4
.L_282:
        /*0040*/ 	.byte	0x03, 0x19
        /*0042*/ 	.short	0x0418


	//----- nvinfo : EIATTR_PARAM_CBANK
	.align		4
        /*0044*/ 	.byte	0x04, 0x0a
        /*0046*/ 	.short	(.L_284 - .L_283)
	.align		4
.L_283:
        /*0048*/ 	.word	index@(.nv.constant0._ZN7cutlass13device_kernelIN5flash19enable_sm80_to_sm89INS1_16FlashAttnFwdSm80INS1_25CollectiveMainloopFwdSm80ILi8ELi1ELb1EN4cute5tupleIJNS5_1CILi128EEENS7_ILi96EEES8_EEELi128ENS_10bfloat16_tEfNS_4arch4Sm80ELb0ELb1ELb1ELb1ELb0ELb0ELb1ELb0EEENS1_21CollectiveEpilogueFwdINS6_IJS8_S8_S9_EEENS6_IJNS7_ILi1EEESH_SH_EEESB_SD_Li256ELb1ELb1ELb0ELb0EEENS1_19SingleTileSchedulerILb1ELb0ELb1ELi128EEEEEEEEEvNT_6ParamsE)
        /*004c*/ 	.short	0x0380
        /*004e*/ 	.short	0x0418


	//----- nvinfo : EIATTR_SW_WAR
	.align		4
.L_284:
        /*0050*/ 	.byte	0x04, 0x36
        /*0052*/ 	.short	(.L_286 - .L_285)
.L_285:
        /*0054*/ 	.word	0x00000008
.L_286:


//--------------------- .nv.info._ZN7cutlass13device_kernelIN5flash19enable_sm80_to_sm89INS1_16FlashAttnFwdSm80INS1_25CollectiveMainloopFwdSm80ILi8ELi1ELb1EN4cute5tupleIJNS5_1CILi128EEENS7_ILi96EEES8_EEELi128ENS_10bfloat16_tEfNS_4arch4Sm80ELb0ELb1ELb1ELb1ELb0ELb1ELb1ELb0EEENS1_21CollectiveEpilogueFwdINS6_IJS8_S8_S9_EEENS6_IJNS7_ILi1EEESH_SH_EEESB_SD_Li256ELb1ELb1ELb0ELb0EEENS1_19SingleTileSchedulerILb1ELb0ELb1ELi128EEEEEEEEEvNT_6ParamsE --------------------------
	.section	.nv.info._ZN7cutlass13device_kernelIN5flash19enable_sm80_to_sm89INS1_16FlashAttnFwdSm80INS1_25CollectiveMainloopFwdSm80ILi8ELi1ELb1EN4cute5tupleIJNS5_1CILi128EEENS7_ILi96EEES8_EEELi128ENS_10bfloat16_tEfNS_4arch4Sm80ELb0ELb1ELb1ELb1ELb0ELb1ELb1ELb0EEENS1_21CollectiveEpilogueFwdINS6_IJS8_S8_S9_EEENS6_IJNS7_ILi1EEESH_SH_EEESB_SD_Li256ELb1ELb1ELb0ELb0EEENS1_19SingleTileSchedulerILb1ELb0ELb1ELi128EEEEEEEEEvNT_6ParamsE,"",@"SHT_CUDA_INFO"
	.sectionflags	@""
	.align	4


	//----- nvinfo : EIATTR_CUDA_API_VERSION
	.align		4
        /*0000*/ 	.byte	0x04, 0x37
        /*0002*/ 	.short	(.L_288 - .L_287)
.L_287:
        /*0004*/ 	.word	0x00000082


	//----- nvinfo : EIATTR_KPARAM_INFO
	.align		4
.L_288:
        /*0008*/ 	.byte	0x04, 0x17
        /*000a*/ 	.short	(.L_290 - .L_289)
.L_289:
        /*000c*/ 	.word	0x00000000
        /*0010*/ 	.short	0x0000
        /*0012*/ 	.short	0x0000
        /*0014*/ 	.byte	0x00, 0xf0, 0x61, 0x10


	//----- nvinfo : EIATTR_SPARSE_MMA_MASK
	.align		4
.L_290:
        /*0018*/ 	.byte	0x03, 0x50
        /*001a*/ 	.short	0x0000


	//----- nvinfo : EIATTR_MAXREG_COUNT
	.align		4
        /*001c*/ 	.byte	0x03, 0x1b
        /*001e*/ 	.short	0x00ff


	//----- nvinfo : EIATTR_MERCURY_ISA_VERSION
	.align		4
        /*0020*/ 	.byte	0x03, 0x5f
        /*0022*/ 	.short	0x0101


	//----- nvinfo : EIATTR_VRC_CTA_INIT_COUNT
	.align		4
        /*0024*/ 	.byte	0x02, 0x4a
	.zero		1
	.zero		1


	//----- nvinfo : EIATTR_EXIT_INSTR_OFFSETS
	.align		4
        /*0028*/ 	.byte	0x04, 0x1c
        /*002a*/ 	.short	(.L_292 - .L_291)


	//   ....[0]....
.L_291:
        /*002c*/ 	.word	0x00000010


	//----- nvinfo : EIATTR_MAX_THREADS
	.align		4
.L_292:
        /*0030*/ 	.byte	0x04, 0x05
        /*0032*/ 	.short	(.L_294 - .L_293)
.L_293:
        /*0034*/ 	.word	0x00000100
        /*0038*/ 	.word	0x00000001
        /*003c*/ 	.word	0x00000001


	//----- nvinfo : EIATTR_CBANK_PARAM_SIZE
	.align		4
.L_294:
        /*0040*/ 	.byte	0x03, 0x19
        /*0042*/ 	.short	0x0418


	//----- nvinfo : EIATTR_PARAM_CBANK
	.align		4
        /*0044*/ 	.byte	0x04, 0x0a
        /*0046*/ 	.short	(.L_296 - .L_295)
	.align		4
.L_295:
        /*0048*/ 	.word	index@(.nv.constant0._ZN7cutlass13device_kernelIN5flash19enable_sm80_to_sm89INS1_16FlashAttnFwdSm80INS1_25CollectiveMainloopFwdSm80ILi8ELi1ELb1EN4cute5tupleIJNS5_1CILi128EEENS7_ILi96EEES8_EEELi128ENS_10bfloat16_tEfNS_4arch4Sm80ELb0ELb1ELb1ELb1ELb0ELb1ELb1ELb0EEENS1_21CollectiveEpilogueFwdINS6_IJS8_S8_S9_EEENS6_IJNS7_ILi1EEESH_SH_EEESB_SD_Li256ELb1ELb1ELb0ELb0EEENS1_19SingleTileSchedulerILb1ELb0ELb1ELi128EEEEEEEEEvNT_6ParamsE)
        /*004c*/ 	.short	0x0380
        /*004e*/ 	.short	0x0418


	//----- nvinfo : EIATTR_SW_WAR
	.align		4
.L_296:
        /*0050*/ 	.byte	0x04, 0x36
        /*0052*/ 	.short	(.L_298 - .L_297)
.L_297:
        /*0054*/ 	.word	0x00000008
.L_298:


//--------------------- .nv.info._ZN7cutlass13device_kernelIN5flash19enable_sm80_to_sm89INS1_16FlashAttnFwdSm80INS1_25CollectiveMainloopFwdSm80ILi8ELi1ELb1EN4cute5tupleIJNS5_1CILi128EEES8_S8_EEELi128ENS_10bfloat16_tEfNS_4arch4Sm80ELb1ELb0ELb1ELb0ELb0ELb0ELb1ELb0EEENS1_21CollectiveEpilogueFwdIS9_NS6_IJNS7_ILi1EEESF_SF_EEESA_SC_Li256ELb0ELb1ELb0ELb0EEENS1_30DynamicPersistentTileSchedulerILi256ELi256ELb0ELb1ELb0EEEEEEEEEvNT_6ParamsE --------------------------
	.section	.nv.info._ZN7cutlass13device_kernelIN5flash19enable_sm80_to_sm89INS1_16FlashAttnFwdSm80INS1_25CollectiveMainloopFwdSm80ILi8ELi1ELb1EN4cute5tupleIJNS5_1CILi128EEES8_S8_EEELi128ENS_10bfloat16_tEfNS_4arch4Sm80ELb1ELb0ELb1ELb0ELb0ELb0ELb1ELb0EEENS1_21CollectiveEpilogueFwdIS9_NS6_IJNS7_ILi1EEESF_SF_EEESA_SC_Li256ELb0ELb1ELb0ELb0EEENS1_30DynamicPersistentTileSchedulerILi256ELi256ELb0ELb1ELb0EEEEEEEEEvNT_6ParamsE,"",@"SHT_CUDA_INFO"
	.sectionflags	@""
	.align	4


	//----- nvinfo : EIATTR_CUDA_API_VERSION
	.align		4
        /*0000*/ 	.byte	0x04, 0x37
        /*0002*/ 	.short	(.L_300 - .L_299)
.L_299:
        /*0004*/ 	.word	0x00000082


	//----- nvinfo : EIATTR_KPARAM_INFO
	.align		4
.L_300:
        /*0008*/ 	.byte	0x04, 0x17
        /*000a*/ 	.short	(.L_302 - .L_301)
.L_301:
        /*000c*/ 	.word	0x00000000
        /*0010*/ 	.short	0x0000
        /*0012*/ 	.short	0x0000
        /*0014*/ 	.byte	0x00, 0xf0, 0xa1, 0x10


	//----- nvinfo : EIATTR_SPARSE_MMA_MASK
	.align		4
.L_302:
        /*0018*/ 	.byte	0x03, 0x50
        /*001a*/ 	.short	0x0000


	//----- nvinfo : EIATTR_MAXREG_COUNT
	.align		4
        /*001c*/ 	.byte	0x03, 0x1b
        /*001e*/ 	.short	0x00ff


	//----- nvinfo : EIATTR_MERCURY_ISA_VERSION
	.align		4
        /*0020*/ 	.byte	0x03, 0x5f
        /*0022*/ 	.short	0x0101


	//----- nvinfo : EIATTR_VRC_CTA_INIT_COUNT
	.align		4
        /*0024*/ 	.byte	0x02, 0x4a
	.zero		1
	.zero		1


	//----- nvinfo : EIATTR_EXIT_INSTR_OFFSETS
	.align		4
        /*0028*/ 	.byte	0x04, 0x1c
        /*002a*/ 	.short	(.L_304 - .L_303)


	//   ....[0]....
.L_303:
        /*002c*/ 	.word	0x00000010


	//----- nvinfo : EIATTR_MAX_THREADS
	.align		4
.L_304:
        /*0030*/ 	.byte	0x04, 0x05
        /*0032*/ 	.short	(.L_306 - .L_305)
.L_305:
        /*0034*/ 	.word	0x00000100
        /*0038*/ 	.word	0x00000001
        /*003c*/ 	.word	0x00000001


	//----- nvinfo : EIATTR_CBANK_PARAM_SIZE
	.align		4
.L_306:
        /*0040*/ 	.byte	0x03, 0x19
        /*0042*/ 	.short	0x0428


	//----- nvinfo : EIATTR_PARAM_CBANK
	.align		4
        /*0044*/ 	.byte	0x04, 0x0a
        /*0046*/ 	.short	(.L_308 - .L_307)
	.align		4
.L_307:
        /*0048*/ 	.word	index@(.nv.constant0._ZN7cutlass13device_kernelIN5flash19enable_sm80_to_sm89INS1_16FlashAttnFwdSm80INS1_25CollectiveMainloopFwdSm80ILi8ELi1ELb1EN4cute5tupleIJNS5_1CILi128EEES8_S8_EEELi128ENS_10bfloat16_tEfNS_4arch4Sm80ELb1ELb0ELb1ELb0ELb0ELb0ELb1ELb0EEENS1_21CollectiveEpilogueFwdIS9_NS6_IJNS7_ILi1EEESF_SF_EEESA_SC_Li256ELb0ELb1ELb0ELb0EEENS1_30DynamicPersistentTileSchedulerILi256ELi256ELb0ELb1ELb0EEEEEEEEEvNT_6ParamsE)
        /*004c*/ 	.short	0x0380
        /*004e*/ 	.short	0x0428


	//----- nvinfo : EIATTR_SW_WAR
	.align		4
.L_308:
        /*0050*/ 	.byte	0x04, 0x36
        /*0052*/ 	.short	(.L_310 - .L_309)
.L_309:
        /*0054*/ 	.word	0x00000008
.L_310:


//--------------------- .nv.info._ZN7cutlass13device_kernelIN5flash19enable_sm80_to_sm89INS1_16FlashAttnFwdSm80INS1_25CollectiveMainloopFwdSm80ILi8ELi1ELb1EN4cute5tupleIJNS5_1CILi128EEES8_S8_EEELi128ENS_10bfloat16_tEfNS_4arch4Sm80ELb1ELb0ELb1ELb1ELb0ELb0ELb1ELb0EEENS1_21CollectiveEpilogueFwdIS9_NS6_IJNS7_ILi1EEESF_SF_EEESA_SC_Li256ELb1ELb1ELb0ELb0EEENS1_19SingleTileSchedulerILb1ELb0ELb1ELi128EEEEEEEEEvNT_6ParamsE --------------------------
	.section	.nv.info._ZN7cutlass13device_kernelIN5flash19enable_sm80_to_sm89INS1_16FlashAttnFwdSm80INS1_25CollectiveMainloopFwdSm80ILi8ELi1ELb1EN4cute5tupleIJNS5_1CILi128EEES8_S8_EEELi128ENS_10bfloat16_tEfNS_4arch4Sm80ELb1ELb0ELb1ELb1ELb0ELb0ELb1ELb0EEENS1_21CollectiveEpilogueFwdIS9_NS6_IJNS7_ILi1EEESF_SF_EEESA_SC_Li256ELb1ELb1ELb0ELb0EEENS1_19SingleTileSchedulerILb1ELb0ELb1ELi128EEEEEEEEEvNT_6ParamsE,"",@"SHT_CUDA_INFO"
	.sectionflags	@""
	.align	4


	//----- nvinfo : EIATTR_CUDA_API_VERSION
	.align		4
        /*0000*/ 	.byte	0x04, 0x37
        /*0002*/ 	.short	(.L_312 - .L_311)
.L_311:
        /*0004*/ 	.word	0x00000082


	//----- nvinfo : EIATTR_KPARAM_INFO
	.align		4
.L_312:
        /*0008*/ 	.byte	0x04, 0x17
        /*000a*/ 	.short	(.L_314 - .L_313)
.L_313:
        /*000c*/ 	.word	0x00000000
        /*0010*/ 	.short	0x0000
        /*0012*/ 	.short	0x0000
        /*0014*/ 	.byte	0x00, 0xf0, 0x61, 0x10


	//----- nvinfo : EIATTR_SPARSE_MMA_MASK
	.align		4
.L_314:
        /*0018*/ 	.byte	0x03, 0x50
        /*001a*/ 	.short	0x0000


	//----- nvinfo : EIATTR_MAXREG_COUNT
	.align		4
        /*001c*/ 	.byte	0x03, 0x1b
        /*001e*/ 	.short	0x00ff


	//----- nvinfo : EIATTR_MERCURY_ISA_VERSION
	.align		4
        /*0020*/ 	.byte	0x03, 0x5f
        /*0022*/ 	.short	0x0101


	//----- nvinfo : EIATTR_VRC_CTA_INIT_COUNT
	.align		4
        /*0024*/ 	.byte	0x02, 0x4a
	.zero		1
	.zero		1


	//----- nvinfo : EIATTR_EXIT_INSTR_OFFSETS
	.align		4
        /*0028*/ 	.byte	0x04, 0x1c
        /*002a*/ 	.short	(.L_316 - .L_315)


	//   ....[0]....
.L_315:
        /*002c*/ 	.word	0x00000010


	//----- nvinfo : EIATTR_MAX_THREADS
	.align		4
.L_316:
        /*0030*/ 	.byte	0x04, 0x05
        /*0032*/ 	.short	(.L_318 - .L_317)
.L_317:
        /*0034*/ 	.word	0x00000100
        /*0038*/ 	.word	0x00000001
        /*003c*/ 	.word	0x00000001


	//----- nvinfo : EIATTR_CBANK_PARAM_SIZE
	.align		4
.L_318:
        /*0040*/ 	.byte	0x03, 0x19
        /*0042*/ 	.short	0x0418


	//----- nvinfo : EIATTR_PARAM_CBANK
	.align		4
        /*0044*/ 	.byte	0x04, 0x0a
        /*0046*/ 	.short	(.L_320 - .L_319)
	.align		4
.L_319:
        /*0048*/ 	.word	index@(.nv.constant0._ZN7cutlass13device_kernelIN5flash19enable_sm80_to_sm89INS1_16FlashAttnFwdSm80INS1_25CollectiveMainloopFwdSm80ILi8ELi1ELb1EN4cute5tupleIJNS5_1CILi128EEES8_S8_EEELi128ENS_10bfloat16_tEfNS_4arch4Sm80ELb1ELb0ELb1ELb1ELb0ELb0ELb1ELb0EEENS1_21CollectiveEpilogueFwdIS9_NS6_IJNS7_ILi1EEESF_SF_EEESA_SC_Li256ELb1ELb1ELb0ELb0EEENS1_19SingleTileSchedulerILb1ELb0ELb1ELi128EEEEEEEEEvNT_6ParamsE)
        /*004c*/ 	.short	0x0380
        /*004e*/ 	.short	0x0418


	//----- nvinfo : EIATTR_SW_WAR
	.align		4
.L_320:
        /*0050*/ 	.byte	0x04, 0x36
        /*0052*/ 	.short	(.L_322 - .L_321)
.L_321:
        /*0054*/ 	.word	0x00000008
.L_322:


//--------------------- .nv.info._ZN7cutlass13device_kernelIN5flash19enable_sm80_to_sm89INS1_16FlashAttnFwdSm80INS1_25CollectiveMainloopFwdSm80ILi8ELi1ELb1EN4cute5tupleIJNS5_1CILi128EEES8_S8_EEELi128ENS_10bfloat16_tEfNS_4arch4Sm80ELb1ELb0ELb1ELb1ELb0ELb1ELb1ELb0EEENS1_21CollectiveEpilogueFwdIS9_NS6_IJNS7_ILi1EEESF_SF_EEESA_SC_Li256ELb1ELb1ELb0ELb0EEENS1_19SingleTileSchedulerILb1ELb0ELb1ELi128EEEEEEEEEvNT_6ParamsE --------------------------
	.section	.nv.info._ZN7cutlass13device_kernelIN5flash19enable_sm80_to_sm89INS1_16FlashAttnFwdSm80INS1_25CollectiveMainloopFwdSm80ILi8ELi1ELb1EN4cute5tupleIJNS5_1CILi128EEES8_S8_EEELi128ENS_10bfloat16_tEfNS_4arch4Sm80ELb1ELb0ELb1ELb1ELb0ELb1ELb1ELb0EEENS1_21CollectiveEpilogueFwdIS9_NS6_IJNS7_ILi1EEESF_SF_EEESA_SC_Li256ELb1ELb1ELb0ELb0EEENS1_19SingleTileSchedulerILb1ELb0ELb1ELi128EEEEEEEEEvNT_6ParamsE,"",@"SHT_CUDA_INFO"
	.sectionflags	@""
	.align	4


	//----- nvinfo : EIATTR_CUDA_API_VERSION
	.align		4
        /*0000*/ 	.byte	0x04, 0x37
        /*0002*/ 	.short	(.L_324 - .L_323)
.L_323:
        /*0004*/ 	.word	0x00000082


	//----- nvinfo : EIATTR_KPARAM_INFO
	.align		4
.L_324:
        /*0008*/ 	.byte	0x04, 0x17
        /*000a*/ 	.short	(.L_326 - .L_325)
.L_325:
        /*000c*/ 	.word	0x00000000
        /*0010*/ 	.short	0x0000
        /*0012*/ 	.short	0x0000
        /*0014*/ 	.byte	0x00, 0xf0, 0x61, 0x10


	//----- nvinfo : EIATTR_SPARSE_MMA_MASK
	.align		4
.L_326:
        /*0018*/ 	.byte	0x03, 0x50
        /*001a*/ 	.short	0x0000


	//----- nvinfo : EIATTR_MAXREG_COUNT
	.align		4
        /*001c*/ 	.byte	0x03, 0x1b
        /*001e*/ 	.short	0x00ff


	//----- nvinfo : EIATTR_MERCURY_ISA_VERSION
	.align		4
        /*0020*/ 	.byte	0x03, 0x5f
        /*0022*/ 	.short	0x0101


	//----- nvinfo : EIATTR_VRC_CTA_INIT_COUNT
	.align		4
        /*0024*/ 	.byte	0x02, 0x4a
	.zero		1
	.zero		1


	//----- nvinfo : EIATTR_EXIT_INSTR_OFFSETS
	.align		4
        /*0028*/ 	.byte	0x04, 0x1c
        /*002a*/ 	.short	(.L_328 - .L_327)


	//   ....[0]....
.L_327:
        /*002c*/ 	.word	0x00000010


	//----- nvinfo : EIATTR_MAX_THREADS
	.align		4
.L_328:
        /*0030*/ 	.byte	0x04, 0x05
        /*0032*/ 	.short	(.L_330 - .L_329)
.L_329:
        /*0034*/ 	.word	0x00000100
        /*0038*/ 	.word	0x00000001
        /*003c*/ 	.word	0x00000001


	//----- nvinfo : EIATTR_CBANK_PARAM_SIZE
	.align		4
.L_330:
        /*0040*/ 	.byte	0x03, 0x19
        /*0042*/ 	.short	0x0418


	//----- nvinfo : EIATTR_PARAM_CBANK
	.align		4
        /*0044*/ 	.byte	0x04, 0x0a
        /*0046*/ 	.short	(.L_332 - .L_331)
	.align		4
.L_331:
        /*0048*/ 	.word	index@(.nv.constant0._ZN7cutlass13device_kernelIN5flash19enable_sm80_to_sm89INS1_16FlashAttnFwdSm80INS1_25CollectiveMainloopFwdSm80ILi8ELi1ELb1EN4cute5tupleIJNS5_1CILi128EEES8_S8_EEELi128ENS_10bfloat16_tEfNS_4arch4Sm80ELb1ELb0ELb1ELb1ELb0ELb1ELb1ELb0EEENS1_21CollectiveEpilogueFwdIS9_NS6_IJNS7_ILi1EEESF_SF_EEESA_SC_Li256ELb1ELb1ELb0ELb0EEENS1_19SingleTileSchedulerILb1ELb0ELb1ELi128EEEEEEEEEvNT_6ParamsE)
        /*004c*/ 	.short	0x0380
        /*004e*/ 	.short	0x0418


	//----- nvinfo : EIATTR_SW_WAR
	.align		4
.L_332:
        /*0050*/ 	.byte	0x04, 0x36
        /*0052*/ 	.short	(.L_334 - .L_333)
.L_333:
        /*0054*/ 	.word	0x00000008
.L_334:


//--------------------- .nv.info._ZN7cutlass13device_kernelIN5flash19enable_sm80_to_sm89INS1_16FlashAttnFwdSm80INS1_25CollectiveMainloopFwdSm80ILi4ELi1ELb0EN4cute5tupleIJNS5_1CILi128EEENS7_ILi64EEES8_EEELi128ENS_10bfloat16_tEfNS_4arch4Sm80ELb0ELb0ELb1ELb0ELb0ELb0ELb1ELb0EEENS1_21CollectiveEpilogueFwdINS6_IJS8_S8_S9_EEENS6_IJNS7_ILi1EEESH_SH_EEESB_SD_Li128ELb0ELb1ELb0ELb0EEENS1_19SingleTileSchedulerILb0ELb0ELb1ELi128EEEEEEEEEvNT_6ParamsE --------------------------
	.section	.nv.info._ZN7cutlass13device_kernelIN5flash19enable_sm80_to_sm89INS1_16FlashAttnFwdSm80INS1_25CollectiveMainloopFwdSm80ILi4ELi1ELb0EN4cute5tupleIJNS5_1CILi128EEENS7_ILi64EEES8_EEELi128ENS_10bfloat16_tEfNS_4arch4Sm80ELb0ELb0ELb1ELb0ELb0ELb0ELb1ELb0EEENS1_21CollectiveEpilogueFwdINS6_IJS8_S8_S9_EEENS6_IJNS7_ILi1EEESH_SH_EEESB_SD_Li128ELb0ELb1ELb0ELb0EEENS1_19SingleTileSchedulerILb0ELb0ELb1ELi128EEEEEEEEEvNT_6ParamsE,"",@"SHT_CUDA_INFO"
	.sectionflags	@""
	.align	4


	//----- nvinfo : EIATTR_CUDA_API_VERSION
	.align		4
        /*0000*/ 	.byte	0x04, 0x37
        /*0002*/ 	.short	(.L_336 - .L_335)
.L_335:
        /*0004*/ 	.word	0x00000082


	//----- nvinfo : EIATTR_KPARAM_INFO
	.align		4
.L_336:
        /*0008*/ 	.byte	0x04, 0x17
        /*000a*/ 	.short	(.L_338 - .L_337)
.L_337:
        /*000c*/ 	.word	0x00000000
        /*0010*/ 	.short	0x0000
        /*0012*/ 	.short	0x0000
        /*0014*/ 	.byte	0x00, 0xf0, 0x61, 0x10


	//----- nvinfo : EIATTR_SPARSE_MMA_MASK
	.align		4
.L_338:
        /*0018*/ 	.byte	0x03, 0x50
        /*001a*/ 	.short	0x0000


	//----- nvinfo : EIATTR_MAXREG_COUNT
	.align		4
        /*001c*/ 	.byte	0x03, 0x1b
        /*001e*/ 	.short	0x00ff


	//----- nvinfo : EIATTR_MERCURY_ISA_VERSION
	.align		4
        /*0020*/ 	.byte	0x03, 0x5f
        /*0022*/ 	.short	0x0101


	//----- nvinfo : EIATTR_VRC_CTA_INIT_COUNT
	.align		4
        /*0024*/ 	.byte	0x02, 0x4a
	.zero		1
	.zero		1


	//----- nvinfo : EIATTR_EXIT_INSTR_OFFSETS
	.align		4
        /*0028*/ 	.byte	0x04, 0x1c
        /*002a*/ 	.short	(.L_340 - .L_339)


	//   ....[0]....
.L_339:
        /*002c*/ 	.word	0x00000010


	//----- nvinfo : EIATTR_MAX_THREADS
	.align		4
.L_340:
        /*0030*/ 	.byte	0x04, 0x05
        /*0032*/ 	.short	(.L_342 - .L_341)
.L_341:
        /*0034*/ 	.word	0x00000080
        /*0038*/ 	.word	0x00000001
        /*003c*/ 	.word	0x00000001


	//----- nvinfo : EIATTR_CBANK_PARAM_SIZE
	.align		4
.L_342:
        /*0040*/ 	.byte	0x03, 0x19
        /*0042*/ 	.short	0x0418


	//----- nvinfo : EIATTR_PARAM_CBANK
	.align		4
        /*0044*/ 	.byte	0x04, 0x0a
        /*0046*/ 	.short	(.L_344 - .L_343)
	.align		4
.L_343:
        /*0048*/ 	.word	index@(.nv.constant0._ZN7cutlass13device_kernelIN5flash19enable_sm80_to_sm89INS1_16FlashAttnFwdSm80INS1_25CollectiveMainloopFwdSm80ILi4ELi1ELb0EN4cute5tupleIJNS5_1CILi128EEENS7_ILi64EEES8_EEELi128ENS_10bfloat16_tEfNS_4arch4Sm80ELb0ELb0ELb1ELb0ELb0ELb0ELb1ELb0EEENS1_21CollectiveEpilogueFwdINS6_IJS8_S8_S9_EEENS6_IJNS7_ILi1EEESH_SH_EEESB_SD_Li128ELb0ELb1ELb0ELb0EEENS1_19SingleTileSchedulerILb0ELb0ELb1ELi128EEEEEEEEEvNT_6ParamsE)
        /*004c*/ 	.short	0x0380
        /*004e*/ 	.short	0x0418


	//----- nvinfo : EIATTR_SW_WAR
	.align		4
.L_344:
        /*0050*/ 	.byte	0x04, 0x36
        /*0052*/ 	.short	(.L_346 - .L_345)
.L_345:
        /*0054*/ 	.word	0x00000008
.L_346:


//--------------------- .nv.info._ZN7cutlass13device_kernelIN5flash19enable_sm80_to_sm89INS1_16FlashAttnFwdSm80INS1_25CollectiveMainloopFwdSm80ILi4ELi1ELb0EN4cute5tupleIJNS5_1CILi128EEENS7_ILi64EEES8_EEELi128ENS_10bfloat16_tEfNS_4arch4Sm80ELb0ELb0ELb1ELb1ELb0ELb0ELb1ELb0EEENS1_21CollectiveEpilogueFwdINS6_IJS8_S8_S9_EEENS6_IJNS7_ILi1EEESH_SH_EEESB_SD_Li128ELb1ELb1ELb0ELb0EEENS1_19SingleTileSchedulerILb1ELb0ELb1ELi128EEEEEEEEEvNT_6ParamsE --------------------------
	.section	.nv.info._ZN7cutlass13device_kernelIN5flash19enable_sm80_to_sm89INS1_16FlashAttnFwdSm80INS1_25CollectiveMainloopFwdSm80ILi4ELi1ELb0EN4cute5tupleIJNS5_1CILi128EEENS7_ILi64EEES8_EEELi128ENS_10bfloat16_tEfNS_4arch4Sm80ELb0ELb0ELb1ELb1ELb0ELb0ELb1ELb0EEENS1_21CollectiveEpilogueFwdINS6_IJS8_S8_S9_EEENS6_IJNS7_ILi1EEESH_SH_EEESB_SD_Li128ELb1ELb1ELb0ELb0EEENS1_19SingleTileSchedulerILb1ELb0ELb1ELi128EEEEEEEEEvNT_6ParamsE,"",@"SHT_CUDA_INFO"
	.sectionflags	@""
	.align	4


	//----- nvinfo : EIATTR_CUDA_API_VERSION
	.align		4
        /*0000*/ 	.byte	0x04, 0x37
        /*0002*/ 	.short	(.L_348 - .L_347)
.L_347:
        /*0004*/ 	.word	0x00000082


	//----- nvinfo : EIATTR_KPARAM_INFO
	.align		4
.L_348:
        /*0008*/ 	.byte	0x04, 0x17
        /*000a*/ 	.short	(.L_350 - .L_349)
.L_349:
        /*000c*/ 	.word	0x00000000
        /*0010*/ 	.short	0x0000
        /*0012*/ 	.short	0x0000
        /*0014*/ 	.byte	0x00, 0xf0, 0x61, 0x10


	//----- nvinfo : EIATTR_SPARSE_MMA_MASK
	.align		4
.L_350:
        /*0018*/ 	.byte	0x03, 0x50
        /*001a*/ 	.short	0x0000


	//----- nvinfo : EIATTR_MAXREG_COUNT
	.align		4
        /*001c*/ 	.byte	0x03, 0x1b
        /*001e*/ 	.short	0x00ff


	//----- nvinfo : EIATTR_MERCURY_ISA_VERSION
	.align		4
        /*0020*/ 	.byte	0x03, 0x5f
        /*0022*/ 	.short	0x0101


	//----- nvinfo : EIATTR_VRC_CTA_INIT_COUNT
	.align		4
        /*0024*/ 	.byte	0x02, 0x4a
	.zero		1
	.zero		1


	//----- nvinfo : EIATTR_EXIT_INSTR_OFFSETS
	.align		4
        /*0028*/ 	.byte	0x04, 0x1c
        /*002a*/ 	.short	(.L_352 - .L_351)


	//   ....[0]....
.L_351:
        /*002c*/ 	.word	0x00000010


	//----- nvinfo : EIATTR_MAX_THREADS
	.align		4
.L_352:
        /*0030*/ 	.byte	0x04, 0x05
        /*0032*/ 	.short	(.L_354 - .L_353)
.L_353:
        /*0034*/ 	.word	0x00000080
        /*0038*/ 	.word	0x00000001
        /*003c*/ 	.word	0x00000001


	//----- nvinfo : EIATTR_CBANK_PARAM_SIZE
	.align		4
.L_354:
        /*0040*/ 	.byte	0x03, 0x19
        /*0042*/ 	.short	0x0418


	//----- nvinfo : EIATTR_PARAM_CBANK
	.align		4
        /*0044*/ 	.byte	0x04, 0x0a
        /*0046*/ 	.short	(.L_356 - .L_355)
	.align		4
.L_355:
        /*0048*/ 	.word	index@(.nv.constant0._ZN7cutlass13device_kernelIN5flash19enable_sm80_to_sm89INS1_16FlashAttnFwdSm80INS1_25CollectiveMainloopFwdSm80ILi4ELi1ELb0EN4cute5tupleIJNS5_1CILi128EEENS7_ILi64EEES8_EEELi128ENS_10bfloat16_tEfNS_4arch4Sm80ELb0ELb0ELb1ELb1ELb0ELb0ELb1ELb0EEENS1_21CollectiveEpilogueFwdINS6_IJS8_S8_S9_EEENS6_IJNS7_ILi1EEESH_SH_EEESB_SD_Li128ELb1ELb1ELb0ELb0EEENS1_19SingleTileSchedulerILb1ELb0ELb1ELi128EEEEEEEEEvNT_6ParamsE)
        /*004c*/ 	.short	0x0380
        /*004e*/ 	.short	0x0418


	//----- nvinfo : EIATTR_SW_WAR
	.align		4
.L_356:
        /*0050*/ 	.byte	0x04, 0x36
        /*0052*/ 	.short	(.L_358 - .L_357)
.L_357:
        /*0054*/ 	.word	0x00000008
.L_358:


//--------------------- .nv.info._ZN7cutlass13device_kernelIN5flash19enable_sm80_to_sm89INS1_16FlashAttnFwdSm80INS1_25CollectiveMainloopFwdSm80ILi4ELi1ELb0EN4cute5tupleIJNS5_1CILi128EEENS7_ILi64EEES8_EEELi128ENS_10bfloat16_tEfNS_4arch4Sm80ELb0ELb0ELb1ELb1ELb0ELb1ELb1ELb0EEENS1_21CollectiveEpilogueFwdINS6_IJS8_S8_S9_EEENS6_IJNS7_ILi1EEESH_SH_EEESB_SD_Li128ELb1ELb1ELb0ELb0EEENS1_19SingleTileSchedulerILb1ELb0ELb1ELi128EEEEEEEEEvNT_6ParamsE --------------------------
	.section	.nv.info._ZN7cutlass13device_kernelIN5flash19enable_sm80_to_sm89INS1_16FlashAttnFwdSm80INS1_25CollectiveMainloopFwdSm80ILi4ELi1ELb0EN4cute5tupleIJNS5_1CILi128EEENS7_ILi64EEES8_EEELi128ENS_10bfloat16_tEfNS_4arch4Sm80ELb0ELb0ELb1ELb1ELb0ELb1ELb1ELb0EEENS1_21CollectiveEpilogueFwdINS6_IJS8_S8_S9_EEENS6_IJNS7_ILi1EEESH_SH_EEESB_SD_Li128ELb1ELb1ELb0ELb0EEENS1_19SingleTileSchedulerILb1ELb0ELb1ELi128EEEEEEEEEvNT_6ParamsE,"",@"SHT_CUDA_INFO"
	.sectionflags	@""
	.align	4


	//----- nvinfo : EIATTR_CUDA_API_VERSION
	.align		4
        /*0000*/ 	.byte	0x04, 0x37
        /*0002*/ 	.short	(.L_360 - .L_359)
.L_359:
        /*0004*/ 	.word	0x00000082


	//----- nvinfo : EIATTR_KPARAM_INFO
	.align		4
.L_360:
        /*0008*/ 	.byte	0x04, 0x17
        /*000a*/ 	.short	(.L_362 - .L_361)
.L_361:
        /*000c*/ 	.word	0x00000000
        /*0010*/ 	.short	0x0000
        /*0012*/ 	.short	0x0000
        /*0014*/ 	.byte	0x00, 0xf0, 0x61, 0x10


	//----- nvinfo : EIATTR_SPARSE_MMA_MASK
	.align		4
.L_362:
        /*0018*/ 	.byte	0x03, 0x50
        /*001a*/ 	.short	0x0000


	//----- nvinfo : EIATTR_MAXREG_COUNT
	.align		4
        /*001c*/ 	.byte	0x03, 0x1b
        /*001e*/ 	.short	0x00ff


	//----- nvinfo : EIATTR_MERCURY_ISA_VERSION
	.align		4
        /*0020*/ 	.byte	0x03, 0x5f
        /*0022*/ 	.short	0x0101


	//----- nvinfo : EIATTR_VRC_CTA_INIT_COUNT
	.align		4
        /*0024*/ 	.byte	0x02, 0x4a
	.zero		1
	.zero		1


	//----- nvinfo : EIATTR_EXIT_INSTR_OFFSETS
	.align		4
        /*0028*/ 	.byte	0x04, 0x1c
        /*002a*/ 	.short	(.L_364 - .L_363)


	//   ....[0]....
.L_363:
        /*002c*/ 	.word	0x00000010


	//----- nvinfo : EIATTR_MAX_THREADS
	.align		4
.L_364:
        /*0030*/ 	.byte	0x04, 0x05
        /*0032*/ 	.short	(.L_366 - .L_365)
.L_365:
        /*0034*/ 	.word	0x00000080
        /*0038*/ 	.word	0x00000001
        /*003c*/ 	.word	0x00000001


	//----- nvinfo : EIATTR_CBANK_PARAM_SIZE
	.align		4
.L_366:
        /*0040*/ 	.byte	0x03, 0x19
        /*0042*/ 	.short	0x0418


	//----- nvinfo : EIATTR_PARAM_CBANK
	.align		4
        /*0044*/ 	.byte	0x04, 0x0a
        /*0046*/ 	.short	(.L_368 - .L_367)
	.align		4
.L_367:
        /*0048*/ 	.word	index@(.nv.constant0._ZN7cutlass13device_kernelIN5flash19enable_sm80_to_sm89INS1_16FlashAttnFwdSm80INS1_25CollectiveMainloopFwdSm80ILi4ELi1ELb0EN4cute5tupleIJNS5_1CILi128EEENS7_ILi64EEES8_EEELi128ENS_10bfloat16_tEfNS_4arch4Sm80ELb0ELb0ELb1ELb1ELb0ELb1ELb1ELb0EEENS1_21CollectiveEpilogueFwdINS6_IJS8_S8_S9_EEENS6_IJNS7_ILi1EEESH_SH_EEESB_SD_Li128ELb1ELb1ELb0ELb0EEENS1_19SingleTileSchedulerILb1ELb0ELb1ELi128EEEEEEEEEvNT_6ParamsE)
        /*004c*/ 	.short	0x0380
        /*004e*/ 	.short	0x0418


	//----- nvinfo : EIATTR_SW_WAR
	.align		4
.L_368:
        /*0050*/ 	.byte	0x04, 0x36
        /*0052*/ 	.short	(.L_370 - .L_369)
.L_369:
        /*0054*/ 	.word	0x00000008
.L_370:


//--------------------- .nv.info._ZN7cutlass13device_kernelIN5flash19enable_sm80_to_sm89INS1_16FlashAttnFwdSm80INS1_25CollectiveMainloopFwdSm80ILi4ELi1ELb0EN4cute5tupleIJNS5_1CILi128EEENS7_ILi48EEES8_EEELi128ENS_10bfloat16_tEfNS_4arch4Sm80ELb0ELb1ELb1ELb0ELb0ELb0ELb1ELb0EEENS1_21CollectiveEpilogueFwdINS6_IJS8_S8_S9_EEENS6_IJNS7_ILi1EEESH_SH_EEESB_SD_Li128ELb0ELb1ELb0ELb0EEENS1_19SingleTileSchedulerILb0ELb0ELb1ELi128EEEEEEEEEvNT_6ParamsE --------------------------
	.section	.nv.info._ZN7cutlass13device_kernelIN5flash19enable_sm80_to_sm89INS1_16FlashAttnFwdSm80INS1_25CollectiveMainloopFwdSm80ILi4ELi1ELb0EN4cute5tupleIJNS5_1CILi128EEENS7_ILi48EEES8_EEELi128ENS_10bfloat16_tEfNS_4arch4Sm80ELb0ELb1ELb1ELb0ELb0ELb0ELb1ELb0EEENS1_21CollectiveEpilogueFwdINS6_IJS8_S8_S9_EEENS6_IJNS7_ILi1EEESH_SH_EEESB_SD_Li128ELb0ELb1ELb0ELb0EEENS1_19SingleTileSchedulerILb0ELb0ELb1ELi128EEEEEEEEEvNT_6ParamsE,"",@"SHT_CUDA_INFO"
	.sectionflags	@""
	.align	4


	//----- nvinfo : EIATTR_CUDA_API_VERSION
	.align		4
        /*0000*/ 	.byte	0x04, 0x37
        /*0002*/ 	.short	(.L_372 - .L_371)
.L_371:
        /*0004*/ 	.word	0x00000082


	//----- nvinfo : EIATTR_KPARAM_INFO
	.align		4
.L_372:
        /*0008*/ 	.byte	0x04, 0x17
        /*000a*/ 	.short	(.L_374 - .L_373)
.L_373:
        /*000c*/ 	.word	0x00000000
        /*0010*/ 	.short	0x0000
        /*0012*/ 	.short	0x0000
        /*0014*/ 	.byte	0x00, 0xf0, 0x61, 0x10


	//----- nvinfo : EIATTR_SPARSE_MMA_MASK
	.align		4
.L_374:
        /*0018*/ 	.byte	0x03, 0x50
        /*001a*/ 	.short	0x0000


	//----- nvinfo : EIATTR_MAXREG_COUNT
	.align		4
        /*001c*/ 	.byte	0x03, 0x1b
        /*001e*/ 	.short	0x00ff


	//----- nvinfo : EIATTR_MERCURY_ISA_VERSION
	.align		4
        /*0020*/ 	.byte	0x03, 0x5f
        /*0022*/ 	.short	0x0101


	//----- nvinfo : EIATTR_VRC_CTA_INIT_COUNT
	.align		4
        /*0024*/ 	.byte	0x02, 0x4a
	.zero		1
	.zero		1


	//----- nvinfo : EIATTR_EXIT_INSTR_OFFSETS
	.align		4
        /*0028*/ 	.byte	0x04, 0x1c
        /*002a*/ 	.short	(.L_376 - .L_375)


	//   ....[0]....
.L_375:
        /*002c*/ 	.word	0x00000010


	//----- nvinfo : EIATTR_MAX_THREADS
	.align		4
.L_376:
        /*0030*/ 	.byte	0x04, 0x05
        /*0032*/ 	.short	(.L_378 - .L_377)
.L_377:
        /*0034*/ 	.word	0x00000080
        /*0038*/ 	.word	0x00000001
        /*003c*/ 	.word	0x00000001


	//----- nvinfo : EIATTR_CBANK_PARAM_SIZE
	.align		4
.L_378:
        /*0040*/ 	.byte	0x03, 0x19
        /*0042*/ 	.short	0x0418


	//----- nvinfo : EIATTR_PARAM_CBANK
	.align		4
        /*0044*/ 	.byte	0x04, 0x0a
        /*0046*/ 	.short	(.L_380 - .L_379)
	.align		4
.L_379:
        /*0048*/ 	.word	index@(.nv.constant0._ZN7cutlass13device_kernelIN5flash19enable_sm80_to_sm89INS1_16FlashAttnFwdSm80INS1_25CollectiveMainloopFwdSm80ILi4ELi1ELb0EN4cute5tupleIJNS5_1CILi128EEENS7_ILi48EEES8_EEELi128ENS_10bfloat16_tEfNS_4arch4Sm80ELb0ELb1ELb1ELb0ELb0ELb0ELb1ELb0EEENS1_21CollectiveEpilogueFwdINS6_IJS8_S8_S9_EEENS6_IJNS7_ILi1EEESH_SH_EEESB_SD_Li128ELb0ELb1ELb0ELb0EEENS1_19SingleTileSchedulerILb0ELb0ELb1ELi128EEEEEEEEEvNT_6ParamsE)
        /*004c*/ 	.short	0x0380
        /*004e*/ 	.short	0x0418


	//----- nvinfo : EIATTR_SW_WAR
	.align		4
.L_380:
        /*0050*/ 	.byte	0x04, 0x36
        /*0052*/ 	.short	(.L_382 - .L_381)
.L_381:
        /*0054*/ 	.word	0x00000008
.L_382:


//--------------------- .nv.info._ZN7cutlass13device_kernelIN5flash19enable_sm80_to_sm89INS1_16FlashAttnFwdSm80INS1_25CollectiveMainloopFwdSm80ILi4ELi1ELb0EN4cute5tupleIJNS5_1CILi128EEENS7_ILi48EEES8_EEELi128ENS_10bfloat16_tEfNS_4arch4Sm80ELb0ELb1ELb1ELb1ELb0ELb0ELb1ELb0EEENS1_21CollectiveEpilogueFwdINS6_IJS8_S8_S9_EEENS6_IJNS7_ILi1EEESH_SH_EEESB_SD_Li128ELb1ELb1ELb0ELb0EEENS1_19SingleTileSchedulerILb1ELb0ELb1ELi128EEEEEEEEEvNT_6ParamsE --------------------------
	.section	.nv.info._ZN7cutlass13device_kernelIN5flash19enable_sm80_to_sm89INS1_16FlashAttnFwdSm80INS1_25CollectiveMainloopFwdSm80ILi4ELi1ELb0EN4cute5tupleIJNS5_1CILi128EEENS7_ILi48EEES8_EEELi128ENS_10bfloat16_tEfNS_4arch4Sm80ELb0ELb1ELb1ELb1ELb0ELb0ELb1ELb0EEENS1_21CollectiveEpilogueFwdINS6_IJS8_S8_S9_EEENS6_IJNS7_ILi1EEESH_SH_EEESB_SD_Li128ELb1ELb1ELb0ELb0EEENS1_19SingleTileSchedulerILb1ELb0ELb1ELi128EEEEEEEEEvNT_6ParamsE,"",@"SHT_CUDA_INFO"
	.sectionflags	@""
	.align	4


	//----- nvinfo : EIATTR_CUDA_API_VERSION
	.align		4
        /*0000*/ 	.byte	0x04, 0x37
        /*0002*/ 	.short	(.L_384 - .L_383)
.L_383:
        /*0004*/ 	.word	0x00000082


	//----- nvinfo : EIATTR_KPARAM_INFO
	.align		4
.L_384:
        /*0008*/ 	.byte	0x04, 0x17
        /*000a*/ 	.short	(.L_386 - .L_385)
.L_385:
        /*000c*/ 	.word	0x00000000
        /*0010*/ 	.short	0x0000
        /*0012*/ 	.short	0x0000
        /*0014*/ 	.byte	0x00, 0xf0, 0x61, 0x10


	//----- nvinfo : EIATTR_SPARSE_MMA_MASK
	.align		4
.L_386:
        /*0018*/ 	.byte	0x03, 0x50
        /*001a*/ 	.short	0x0000


	//----- nvinfo : EIATTR_MAXREG_COUNT
	.align		4
        /*001c*/ 	.byte	0x03, 0x1b
        /*001e*/ 	.short	0x00ff


	//----- nvinfo : EIATTR_MERCURY_ISA_VERSION
	.align		4
        /*0020*/ 	.byte	0x03, 0x5f
        /*0022*/ 	.short	0x0101


	//----- nvinfo : EIATTR_VRC_CTA_INIT_COUNT
	.align		4
        /*0024*/ 	.byte	0x02, 0x4a
	.zero		1
	.zero		1


	//----- nvinfo : EIATTR_EXIT_INSTR_OFFSETS
	.align		4
        /*0028*/ 	.byte	0x04, 0x1c
        /*002a*/ 	.short	(.L_388 - .L_387)


	//   ....[0]....
.L_387:
        /*002c*/ 	.word	0x00000010


	//----- nvinfo : EIATTR_MAX_THREADS
	.align		4
.L_388:
        /*0030*/ 	.byte	0x04, 0x05
        /*0032*/ 	.short	(.L_390 - .L_389)
.L_389:
        /*0034*/ 	.word	0x00000080
        /*0038*/ 	.word	0x00000001
        /*003c*/ 	.word	0x00000001


	//----- nvinfo : EIATTR_CBANK_PARAM_SIZE
	.align		4
.L_390:
        /*0040*/ 	.byte	0x03, 0x19
        /*0042*/ 	.short	0x0418


	//----- nvinfo : EIATTR_PARAM_CBANK
	.align		4
        /*0044*/ 	.byte	0x04, 0x0a
        /*0046*/ 	.short	(.L_392 - .L_391)
	.align		4
.L_391:
        /*0048*/ 	.word	index@(.nv.constant0._ZN7cutlass13device_kernelIN5flash19enable_sm80_to_sm89INS1_16FlashAttnFwdSm80INS1_25CollectiveMainloopFwdSm80ILi4ELi1ELb0EN4cute5tupleIJNS5_1CILi128EEENS7_ILi48EEES8_EEELi128ENS_10bfloat16_tEfNS_4arch4Sm80ELb0ELb1ELb1ELb1ELb0ELb0ELb1ELb0EEENS1_21CollectiveEpilogueFwdINS6_IJS8_S8_S9_EEENS6_IJNS7_ILi1EEESH_SH_EEESB_SD_Li128ELb1ELb1ELb0ELb0EEENS1_19SingleTileSchedulerILb1ELb0ELb1ELi128EEEEEEEEEvNT_6ParamsE)
        /*004c*/ 	.short	0x0380
        /*004e*/ 	.short	0x0418


	//----- nvinfo : EIATTR_SW_WAR
	.align		4
.L_392:
        /*0050*/ 	.byte	0x04, 0x36
        /*0052*/ 	.short	(.L_394 - .L_393)
.L_393:
        /*0054*/ 	.word	0x00000008
.L_394:


//--------------------- .nv.info._ZN7cutlass13device_kernelIN5flash19enable_sm80_to_sm89INS1_16FlashAttnFwdSm80INS1_25CollectiveMainloopFwdSm80ILi4ELi1ELb0EN4cute5tupleIJNS5_1CILi128EEENS7_ILi48EEES8_EEELi128ENS_10bfloat16_tEfNS_4arch4Sm80ELb0ELb1ELb1ELb1ELb0ELb1ELb1ELb0EEENS1_21CollectiveEpilogueFwdINS6_IJS8_S8_S9_EEENS6_IJNS7_ILi1EEESH_SH_EEESB_SD_Li128ELb1ELb1ELb0ELb0EEENS1_19SingleTileSchedulerILb1ELb0ELb1ELi128EEEEEEEEEvNT_6ParamsE --------------------------
	.section	.nv.info._ZN7cutlass13device_kernelIN5flash19enable_sm80_to_sm89INS1_16FlashAttnFwdSm80INS1_25CollectiveMainloopFwdSm80ILi4ELi1ELb0EN4cute5tupleIJNS5_1CILi128EEENS7_ILi48EEES8_EEELi128ENS_10bfloat16_tEfNS_4arch4Sm80ELb0ELb1ELb1ELb1ELb0ELb1ELb1ELb0EEENS1_21CollectiveEpilogueFwdINS6_IJS8_S8_S9_EEENS6_IJNS7_ILi1EEESH_SH_EEESB_SD_Li128ELb1ELb1ELb0ELb0EEENS1_19SingleTileSchedulerILb1ELb0ELb1ELi128EEEEEEEEEvNT_6ParamsE,"",@"SHT_CUDA_INFO"
	.sectionflags	@""
	.align	4


	//----- nvinfo : EIATTR_CUDA_API_VERSION
	.align		4
        /*0000*/ 	.byte	0x04, 0x37
        /*0002*/ 	.short	(.L_396 - .L_395)
.L_395:
        /*0004*/ 	.word	0x00000082


	//----- nvinfo : EIATTR_KPARAM_INFO
	.align		4
.L_396:
        /*0008*/ 	.byte	0x04, 0x17
        /*000a*/ 	.short	(.L_398 - .L_397)
.L_397:
        /*000c*/ 	.word	0x00000000
        /*0010*/ 	.short	0x0000
        /*0012*/ 	.short	0x0000
        /*0014*/ 	.byte	0x00, 0xf0, 0x61, 0x10


	//----- nvinfo : EIATTR_SPARSE_MMA_MASK
	.align		4
.L_398:
        /*0018*/ 	.byte	0x03, 0x50
        /*001a*/ 	.short	0x0000


	//----- nvinfo : EIATTR_MAXREG_COUNT
	.align		4
        /*001c*/ 	.byte	0x03, 0x1b
        /*001e*/ 	.short	0x00ff


	//----- nvinfo : EIATTR_MERCURY_ISA_VERSION
	.align		4
        /*0020*/ 	.byte	0x03, 0x5f
        /*0022*/ 	.short	0x0101


	//----- nvinfo : EIATTR_VRC_CTA_INIT_COUNT
	.align		4
        /*0024*/ 	.byte	0x02, 0x4a
	.zero		1
	.zero		1


	//----- nvinfo : EIATTR_EXIT_INSTR_OFFSETS
	.align		4
        /*0028*/ 	.byte	0x04, 0x1c
        /*002a*/ 	.short	(.L_400 - .L_399)


	//   ....[0]....
.L_399:
        /*002c*/ 	.word	0x00000010


	//----- nvinfo : EIATTR_MAX_THREADS
	.align		4
.L_400:
        /*0030*/ 	.byte	0x04, 0x05
        /*0032*/ 	.short	(.L_402 - .L_401)
.L_401:
        /*0034*/ 	.word	0x00000080
        /*0038*/ 	.word	0x00000001
        /*003c*/ 	.word	0x00000001


	//----- nvinfo : EIATTR_CBANK_PARAM_SIZE
	.align		4
.L_402:
        /*0040*/ 	.byte	0x03, 0x19
        /*0042*/ 	.short	0x0418


	//----- nvinfo : EIATTR_PARAM_CBANK
	.align		4
        /*0044*/ 	.byte	0x04, 0x0a
        /*0046*/ 	.short	(.L_404 - .L_403)
	.align		4
.L_403:
        /*0048*/ 	.word	index@(.nv.constant0._ZN7cutlass13device_kernelIN5flash19enable_sm80_to_sm89INS1_16FlashAttnFwdSm80INS1_25CollectiveMainloopFwdSm80ILi4ELi1ELb0EN4cute5tupleIJNS5_1CILi128EEENS7_ILi48EEES8_EEELi128ENS_10bfloat16_tEfNS_4arch4Sm80ELb0ELb1ELb1ELb1ELb0ELb1ELb1ELb0EEENS1_21CollectiveEpilogueFwdINS6_IJS8_S8_S9_EEENS6_IJNS7_ILi1EEESH_SH_EEESB_SD_Li128ELb1ELb1ELb0ELb0EEENS1_19SingleTileSchedulerILb1ELb0ELb1ELi128EEEEEEEEEvNT_6ParamsE)
        /*004c*/ 	.short	0x0380
        /*004e*/ 	.short	0x0418


	//----- nvinfo : EIATTR_SW_WAR
	.align		4
.L_404:
        /*0050*/ 	.byte	0x04, 0x36
        /*0052*/ 	.short	(.L_406 - .L_405)
.L_405:
        /*0054*/ 	.word	0x00000008
.L_406:


//--------------------- .nv.info._ZN7cutlass13device_kernelIN5flash19enable_sm80_to_sm89INS1_16FlashAttnFwdSm80INS1_25CollectiveMainloopFwdSm80ILi4ELi1ELb0EN4cute5tupleIJNS5_1CILi128EEENS7_ILi64EEES8_EEELi128ENS_10bfloat16_tEfNS_4arch4Sm80ELb1ELb0ELb1ELb0ELb0ELb0ELb1ELb0EEENS1_21CollectiveEpilogueFwdINS6_IJS8_S8_S9_EEENS6_IJNS7_ILi1EEESH_SH_EEESB_SD_Li128ELb0ELb1ELb0ELb0EEENS1_30DynamicPersistentTileSchedulerILi128ELi128ELb0ELb1ELb0EEEEEEEEEvNT_6ParamsE --------------------------
	.section	.nv.info._ZN7cutlass13device_kernelIN5flash19enable_sm80_to_sm89INS1_16FlashAttnFwdSm80INS1_25CollectiveMainloopFwdSm80ILi4ELi1ELb0EN4cute5tupleIJNS5_1CILi128EEENS7_ILi64EEES8_EEELi128ENS_10bfloat16_tEfNS_4arch4Sm80ELb1ELb0ELb1ELb0ELb0ELb0ELb1ELb0EEENS1_21CollectiveEpilogueFwdINS6_IJS8_S8_S9_EEENS6_IJNS7_ILi1EEESH_SH_EEESB_SD_Li128ELb0ELb1ELb0ELb0EEENS1_30DynamicPersistentTileSchedulerILi128ELi128ELb0ELb1ELb0EEEEEEEEEvNT_6ParamsE,"",@"SHT_CUDA_INFO"
	.sectionflags	@""
	.align	4


	//----- nvinfo : EIATTR_CUDA_API_VERSION
	.align		4
        /*0000*/ 	.byte	0x04, 0x37
        /*0002*/ 	.short	(.L_408 - .L_407)
.L_407:
        /*0004*/ 	.word	0x00000082


	//----- nvinfo : EIATTR_KPARAM_INFO
	.align		4
.L_408:
        /*0008*/ 	.byte	0x04, 0x17
        /*000a*/ 	.short	(.L_410 - .L_409)
.L_409:
        /*000c*/ 	.word	0x00000000
        /*0010*/ 	.short	0x0000
        /*0012*/ 	.short	0x0000
        /*0014*/ 	.byte	0x00, 0xf0, 0xa1, 0x10


	//----- nvinfo : EIATTR_SPARSE_MMA_MASK
	.align		4
.L_410:
        /*0018*/ 	.byte	0x03, 0x50
        /*001a*/ 	.short	0x0000


	//----- nvinfo : EIATTR_MAXREG_COUNT
	.align		4
        /*001c*/ 	.byte	0x03, 0x1b
        /*001e*/ 	.short	0x00ff


	//----- nvinfo : EIATTR_MERCURY_ISA_VERSION
	.align		4
        /*0020*/ 	.byte	0x03, 0x5f
        /*0022*/ 	.short	0x0101


	//----- nvinfo : EIATTR_VRC_CTA_INIT_COUNT
	.align		4
        /*0024*/ 	.byte	0x02, 0x4a
	.zero		1
	.zero		1


	//----- nvinfo : EIATTR_EXIT_INSTR_OFFSETS
	.align		4
        /*0028*/ 	.byte	0x04, 0x1c
        /*002a*/ 	.short	(.L_412 - .L_411)


	//   ....[0]....
.L_411:
        /*002c*/ 	.word	0x00000010


	//----- nvinfo : EIATTR_MAX_THREADS
	.align		4
.L_412:
        /*0030*/ 	.byte	0x04, 0x05
        /*0032*/ 	.short	(.L_414 - .L_413)
.L_413:
        /*0034*/ 	.word	0x00000080
        /*0038*/ 	.word	0x00000001
        /*003c*/ 	.word	0x00000001


	//----- nvinfo : EIATTR_CBANK_PARAM_SIZE
	.align		4
.L_414:
        /*0040*/ 	.byte	0x03, 0x19
        /*0042*/ 	.short	0x0428


	//----- nvinfo : EIATTR_PARAM_CBANK
	.align		4
        /*0044*/ 	.byte	0x04, 0x0a
        /*0046*/ 	.short	(.L_416 - .L_415)
	.align		4
.L_415:
        /*0048*/ 	.word	index@(.nv.constant0._ZN7cutlass13device_kernelIN5flash19enable_sm80_to_sm89INS1_16FlashAttnFwdSm80INS1_25CollectiveMainloopFwdSm80ILi4ELi1ELb0EN4cute5tupleIJNS5_1CILi128EEENS7_ILi64EEES8_EEELi128ENS_10bfloat16_tEfNS_4arch4Sm80ELb1ELb0ELb1ELb0ELb0ELb0ELb1ELb0EEENS1_21CollectiveEpilogueFwdINS6_IJS8_S8_S9_EEENS6_IJNS7_ILi1EEESH_SH_EEESB_SD_Li128ELb0ELb1ELb0ELb0EEENS1_30DynamicPersistentTileSchedulerILi128ELi128ELb0ELb1ELb0EEEEEEEEEvNT_6ParamsE)
        /*004c*/ 	.short	0x0380
        /*004e*/ 	.short	0x0428


	//----- nvinfo : EIATTR_SW_WAR
	.align		4
.L_416:
        /*0050*/ 	.byte	0x04, 0x36
        /*0052*/ 	.short	(.L_418 - .L_417)
.L_417:
        /*0054*/ 	.word	0x00000008
.L_418:


//--------------------- .nv.info._ZN7cutlass13device_kernelIN5flash19enable_sm80_to_sm89INS1_16FlashAttnFwdSm80INS1_25CollectiveMainloopFwdSm80ILi4ELi1ELb0EN4cute5tupleIJNS5_1CILi128EEENS7_ILi64EEES8_EEELi128ENS_10bfloat16_tEfNS_4arch4Sm80ELb1ELb0ELb1ELb1ELb0ELb0ELb1ELb0EEENS1_21CollectiveEpilogueFwdINS6_IJS8_S8_S9_EEENS6_IJNS7_ILi1EEESH_SH_EEESB_SD_Li128ELb1ELb1ELb0ELb0EEENS1_19SingleTileSchedulerILb1ELb0ELb1ELi128EEEEEEEEEvNT_6ParamsE --------------------------
	.section	.nv.info._ZN7cutlass13device_kernelIN5flash19enable_sm80_to_sm89INS1_16FlashAttnFwdSm80INS1_25CollectiveMainloopFwdSm80ILi4ELi1ELb0EN4cute5tupleIJNS5_1CILi128EEENS7_ILi64EEES8_EEELi128ENS_10bfloat16_tEfNS_4arch4Sm80ELb1ELb0ELb1ELb1ELb0ELb0ELb1ELb0EEENS1_21CollectiveEpilogueFwdINS6_IJS8_S8_S9_EEENS6_IJNS7_ILi1EEESH_SH_EEESB_SD_Li128ELb1ELb1ELb0ELb0EEENS1_19SingleTileSchedulerILb1ELb0ELb1ELi128EEEEEEEEEvNT_6ParamsE,"",@"SHT_CUDA_INFO"
	.sectionflags	@""
	.align	4


	//----- nvinfo : EIATTR_CUDA_API_VERSION
	.align		4
        /*0000*/ 	.byte	0x04, 0x37
        /*0002*/ 	.short	(.L_420 - .L_419)
.L_419:
        /*0004*/ 	.word	0x00000082


	//----- nvinfo : EIATTR_KPARAM_INFO
	.align		4
.L_420:
        /*0008*/ 	.byte	0x04, 0x17
        /*000a*/ 	.short	(.L_422 - .L_421)
.L_421:
        /*000c*/ 	.word	0x00000000
        /*0010*/ 	.short	0x0000
        /*0012*/ 	.short	0x0000
        /*0014*/ 	.byte	0x00, 0xf0, 0x61, 0x10


	//----- nvinfo : EIATTR_SPARSE_MMA_MASK
	.align		4
.L_422:
        /*0018*/ 	.byte	0x03, 0x50
        /*001a*/ 	.short	0x0000


	//----- nvinfo : EIATTR_MAXREG_COUNT
	.align		4
        /*001c*/ 	.byte	0x03, 0x1b
        /*001e*/ 	.short	0x00ff


	//----- nvinfo : EIATTR_MERCURY_ISA_VERSION
	.align		4
        /*0020*/ 	.byte	0x03, 0x5f
        /*0022*/ 	.short	0x0101


	//----- nvinfo : EIATTR_VRC_CTA_INIT_COUNT
	.align		4
        /*0024*/ 	.byte	0x02, 0x4a
	.zero		1
	.zero		1


	//----- nvinfo : EIATTR_EXIT_INSTR_OFFSETS
	.align		4
        /*0028*/ 	.byte	0x04, 0x1c
        /*002a*/ 	.short	(.L_424 - .L_423)


	//   ....[0]....
.L_423:
        /*002c*/ 	.word	0x00000010


	//----- nvinfo : EIATTR_MAX_THREADS
	.align		4
.L_424:
        /*0030*/ 	.byte	0x04, 0x05
        /*0032*/ 	.short	(.L_426 - .L_425)
.L_425:
        /*0034*/ 	.word	0x00000080
        /*0038*/ 	.word	0x00000001
        /*003c*/ 	.word	0x00000001


	//----- nvinfo : EIATTR_CBANK_PARAM_SIZE
	.align		4
.L_426:
        /*0040*/ 	.byte	0x03, 0x19
        /*0042*/ 	.short	0x0418


	//----- nvinfo : EIATTR_PARAM_CBANK
	.align		4
        /*0044*/ 	.byte	0x04, 0x0a
        /*0046*/ 	.short	(.L_428 - .L_427)
	.align		4
.L_427:
        /*0048*/ 	.word	index@(.nv.constant0._ZN7cutlass13device_kernelIN5flash19enable_sm80_to_sm89INS1_16FlashAttnFwdSm80INS1_25CollectiveMainloopFwdSm80ILi4ELi1ELb0EN4cute5tupleIJNS5_1CILi128EEENS7_ILi64EEES8_EEELi128ENS_10bfloat16_tEfNS_4arch4Sm80ELb1ELb0ELb1ELb1ELb0ELb0ELb1ELb0EEENS1_21CollectiveEpilogueFwdINS6_IJS8_S8_S9_EEENS6_IJNS7_ILi1EEESH_SH_EEESB_SD_Li128ELb1ELb1ELb0ELb0EEENS1_19SingleTileSchedulerILb1ELb0ELb1ELi128EEEEEEEEEvNT_6ParamsE)
        /*004c*/ 	.short	0x0380
        /*004e*/ 	.short	0x0418


	//----- nvinfo : EIATTR_SW_WAR
	.align		4
.L_428:
        /*0050*/ 	.byte	0x04, 0x36
        /*0052*/ 	.short	(.L_430 - .L_429)
.L_429:
        /*0054*/ 	.word	0x00000008
.L_430:


//--------------------- .nv.info._ZN7cutlass13device_kernelIN5flash19enable_sm80_to_sm89INS1_16FlashAttnFwdSm80INS1_25CollectiveMainloopFwdSm80ILi4ELi1ELb0EN4cute5tupleIJNS5_1CILi128EEENS7_ILi64EEES8_EEELi128ENS_10bfloat16_tEfNS_4arch4Sm80ELb1ELb0ELb1ELb1ELb0ELb1ELb1ELb0EEENS1_21CollectiveEpilogueFwdINS6_IJS8_S8_S9_EEENS6_IJNS7_ILi1EEESH_SH_EEESB_SD_Li128ELb1ELb1ELb0ELb0EEENS1_19SingleTileSchedulerILb1ELb0ELb1ELi128EEEEEEEEEvNT_6ParamsE --------------------------
	.section	.nv.info._ZN7cutlass13device_kernelIN5flash19enable_sm80_to_sm89INS1_16FlashAttnFwdSm80INS1_25CollectiveMainloopFwdSm80ILi4ELi1ELb0EN4cute5tupleIJNS5_1CILi128EEENS7_ILi64EEES8_EEELi128ENS_10bfloat16_tEfNS_4arch4Sm80ELb1ELb0ELb1ELb1ELb0ELb1ELb1ELb0EEENS1_21CollectiveEpilogueFwdINS6_IJS8_S8_S9_EEENS6_IJNS7_ILi1EEESH_SH_EEESB_SD_Li128ELb1ELb1ELb0ELb0EEENS1_19SingleTileSchedulerILb1ELb0ELb1ELi128EEEEEEEEEvNT_6ParamsE,"",@"SHT_CUDA_INFO"
	.sectionflags	@""
	.align	4


	//----- nvinfo : EIATTR_CUDA_API_VERSION
	.align		4
        /*0000*/ 	.byte	0x04, 0x37
        /*0002*/ 	.short	(.L_432 - .L_431)
.L_431:
        /*0004*/ 	.word	0x00000082


	//----- nvinfo : EIATTR_KPARAM_INFO
	.align		4
.L_432:
        /*0008*/ 	.byte	0x04, 0x17
        /*000a*/ 	.short	(.L_434 - .L_433)
.L_433:
        /*000c*/ 	.word	0x00000000
        /*0010*/ 	.short	0x0000
        /*0012*/ 	.short	0x0000
        /*0014*/ 	.byte	0x00, 0xf0, 0x61, 0x10


	//----- nvinfo : EIATTR_SPARSE_MMA_MASK
	.align		4
.L_434:
        /*0018*/ 	.byte	0x03, 0x50
        /*001a*/ 	.short	0x0000


	//----- nvinfo : EIATTR_MAXREG_COUNT
	.align		4
        /*001c*/ 	.byte	0x03, 0x1b
        /*001e*/ 	.short	0x00ff


	//----- nvinfo : EIATTR_MERCURY_ISA_VERSION
	.align		4
        /*0020*/ 	.byte	0x03, 0x5f
        /*0022*/ 	.short	0x0101


	//----- nvinfo : EIATTR_VRC_CTA_INIT_COUNT
	.align		4
        /*0024*/ 	.byte	0x02, 0x4a
	.zero		1
	.zero		1


	//----- nvinfo : EIATTR_EXIT_INSTR_OFFSETS
	.align		4
        /*0028*/ 	.byte	0x04, 0x1c
        /*002a*/ 	.short	(.L_436 - .L_435)


	//   ....[0]....
.L_435:
        /*002c*/ 	.word	0x00000010


	//----- nvinfo : EIATTR_MAX_THREADS
	.align		4
.L_436:
        /*0030*/ 	.byte	0x04, 0x05
        /*0032*/ 	.short	(.L_438 - .L_437)
.L_437:
        /*0034*/ 	.word	0x00000080
        /*0038*/ 	.word	0x00000001
        /*003c*/ 	.word	0x00000001


	//----- nvinfo : EIATTR_CBANK_PARAM_SIZE
	.align		4
.L_438:
        /*0040*/ 	.byte	0x03, 0x19
        /*0042*/ 	.short	0x0418


	//----- nvinfo : EIATTR_PARAM_CBANK
	.align		4
        /*0044*/ 	.byte	0x04, 0x0a
        /*0046*/ 	.short	(.L_440 - .L_439)
	.align		4
.L_439:
        /*0048*/ 	.word	index@(.nv.constant0._ZN7cutlass13device_kernelIN5flash19enable_sm80_to_sm89INS1_16FlashAttnFwdSm80INS1_25CollectiveMainloopFwdSm80ILi4ELi1ELb0EN4cute5tupleIJNS5_1CILi128EEENS7_ILi64EEES8_EEELi128ENS_10bfloat16_tEfNS_4arch4Sm80ELb1ELb0ELb1ELb1ELb0ELb1ELb1ELb0EEENS1_21CollectiveEpilogueFwdINS6_IJS8_S8_S9_EEENS6_IJNS7_ILi1EEESH_SH_EEESB_SD_Li128ELb1ELb1ELb0ELb0EEENS1_19SingleTileSchedulerILb1ELb0ELb1ELi128EEEEEEEEEvNT_6ParamsE)
        /*004c*/ 	.short	0x0380
        /*004e*/ 	.short	0x0418


	//----- nvinfo : EIATTR_SW_WAR
	.align		4
.L_440:
        /*0050*/ 	.byte	0x04, 0x36
        /*0052*/ 	.short	(.L_442 - .L_441)
.L_441:
        /*0054*/ 	.word	0x00000008
.L_442:


//--------------------- .nv.info._ZN7cutlass13device_kernelIN5flash19enable_sm80_to_sm89INS1_16FlashAttnFwdSm80INS1_25CollectiveMainloopFwdSm80ILi8ELi1ELb1EN4cute5tupleIJNS5_1CILi128EEES8_S8_EEELi128ENS_10bfloat16_tEfNS_4arch4Sm80ELb0ELb0ELb0ELb0ELb0ELb0ELb1ELb0EEENS1_21CollectiveEpilogueFwdIS9_NS6_IJNS7_ILi1EEESF_SF_EEESA_SC_Li256ELb0ELb1ELb0ELb0EEENS1_19SingleTileSchedulerILb0ELb0ELb1ELi128EEEEEEEEEvNT_6ParamsE --------------------------
	.section	.nv.info._ZN7cutlass13device_kernelIN5flash19enable_sm80_to_sm89INS1_16FlashAttnFwdSm80INS1_25CollectiveMainloopFwdSm80ILi8ELi1ELb1EN4cute5tupleIJNS5_1CILi128EEES8_S8_EEELi128ENS_10bfloat16_tEfNS_4arch4Sm80ELb0ELb0ELb0ELb0ELb0ELb0ELb1ELb0EEENS1_21CollectiveEpilogueFwdIS9_NS6_IJNS7_ILi1EEESF_SF_EEESA_SC_Li256ELb0ELb1ELb0ELb0EEENS1_19SingleTileSchedulerILb0ELb0ELb1ELi128EEEEEEEEEvNT_6ParamsE,"",@"SHT_CUDA_INFO"
	.sectionflags	@""
	.align	4


	//----- nvinfo : EIATTR_CUDA_API_VERSION
	.align		4
        /*0000*/ 	.byte	0x04, 0x37
        /*0002*/ 	.short	(.L_444 - .L_443)
.L_443:
        /*0004*/ 	.word	0x00000082


	//----- nvinfo : EIATTR_KPARAM_INFO
	.align		4
.L_444:
        /*0008*/ 	.byte	0x04, 0x17
        /*000a*/ 	.short	(.L_446 - .L_445)
.L_445:
        /*000c*/ 	.word	0x00000000
        /*0010*/ 	.short	0x0000
        /*0012*/ 	.short	0x0000
        /*0014*/ 	.byte	0x00, 0xf0, 0x61, 0x10


	//----- nvinfo : EIATTR_SPARSE_MMA_MASK
	.align		4
.L_446:
        /*0018*/ 	.byte	0x03, 0x50
        /*001a*/ 	.short	0x0000


	//----- nvinfo : EIATTR_MAXREG_COUNT
	.align		4
        /*001c*/ 	.byte	0x03, 0x1b
        /*001e*/ 	.short	0x00ff


	//----- nvinfo : EIATTR_MERCURY_ISA_VERSION
	.align		4
        /*0020*/ 	.byte	0x03, 0x5f
        /*0022*/ 	.short	0x0101


	//----- nvinfo : EIATTR_VRC_CTA_INIT_COUNT
	.align		4
        /*0024*/ 	.byte	0x02, 0x4a
	.zero		1
	.zero		1


	//----- nvinfo : EIATTR_EXIT_INSTR_OFFSETS
	.align		4
        /*0028*/ 	.byte	0x04, 0x1c
        /*002a*/ 	.short	(.L_448 - .L_447)


	//   ....[0]....
.L_447:
        /*002c*/ 	.word	0x00000010


	//----- nvinfo : EIATTR_MAX_THREADS
	.align		4
.L_448:
        /*0030*/ 	.byte	0x04, 0x05
        /*0032*/ 	.short	(.L_450 - .L_449)
.L_449:
        /*0034*/ 	.word	0x00000100
        /*0038*/ 	.word	0x00000001
        /*003c*/ 	.word	0x00000001


	//----- nvinfo : EIATTR_CBANK_PARAM_SIZE
	.align		4
.L_450:
        /*0040*/ 	.byte	0x03, 0x19
        /*0042*/ 	.short	0x0418


	//----- nvinfo : EIATTR_PARAM_CBANK
	.align		4
        /*0044*/ 	.byte	0x04, 0x0a
        /*0046*/ 	.short	(.L_452 - .L_451)
	.align		4
.L_451:
        /*0048*/ 	.word	index@(.nv.constant0._ZN7cutlass13device_kernelIN5flash19enable_sm80_to_sm89INS1_16FlashAttnFwdSm80INS1_25CollectiveMainloopFwdSm80ILi8ELi1ELb1EN4cute5tupleIJNS5_1CILi128EEES8_S8_EEELi128ENS_10bfloat16_tEfNS_4arch4Sm80ELb0ELb0ELb0ELb0ELb0ELb0ELb1ELb0EEENS1_21CollectiveEpilogueFwdIS9_NS6_IJNS7_ILi1EEESF_SF_EEESA_SC_Li256ELb0ELb1ELb0ELb0EEENS1_19SingleTileSchedulerILb0ELb0ELb1ELi128EEEEEEEEEvNT_6ParamsE)
        /*004c*/ 	.short	0x0380
        /*004e*/ 	.short	0x0418


	//----- nvinfo : EIATTR_SW_WAR
	.align		4
.L_452:
        /*0050*/ 	.byte	0x04, 0x36
        /*0052*/ 	.short	(.L_454 - .L_453)
.L_453:
        /*0054*/ 	.word	0x00000008
.L_454:


//--------------------- .nv.info._ZN7cutlass13device_kernelIN5flash19enable_sm80_to_sm89INS1_16FlashAttnFwdSm80INS1_25CollectiveMainloopFwdSm80ILi8ELi1ELb1EN4cute5tupleIJNS5_1CILi128EEES8_S8_EEELi128ENS_10bfloat16_tEfNS_4arch4Sm80ELb0ELb0ELb0ELb1ELb0ELb0ELb1ELb0EEENS1_21CollectiveEpilogueFwdIS9_NS6_IJNS7_ILi1EEESF_SF_EEESA_SC_Li256ELb1ELb1ELb0ELb0EEENS1_19SingleTileSchedulerILb1ELb0ELb1ELi128EEEEEEEEEvNT_6ParamsE --------------------------
	.section	.nv.info._ZN7cutlass13device_kernelIN5flash19enable_sm80_to_sm89INS1_16FlashAttnFwdSm80INS1_25CollectiveMainloopFwdSm80ILi8ELi1ELb1EN4cute5tupleIJNS5_1CILi128EEES8_S8_EEELi128ENS_10bfloat16_tEfNS_4arch4Sm80ELb0ELb0ELb0ELb1ELb0ELb0ELb1ELb0EEENS1_21CollectiveEpilogueFwdIS9_NS6_IJNS7_ILi1EEESF_SF_EEESA_SC_Li256ELb1ELb1ELb0ELb0EEENS1_19SingleTileSchedulerILb1ELb0ELb1ELi128EEEEEEEEEvNT_6ParamsE,"",@"SHT_CUDA_INFO"
	.sectionflags	@""
	.align	4


	//----- nvinfo : EIATTR_CUDA_API_VERSION
	.align		4
        /*0000*/ 	.byte	0x04, 0x37
        /*0002*/ 	.short	(.L_456 - .L_455)
.L_455:
        /*0004*/ 	.word	0x00000082


	//----- nvinfo : EIATTR_KPARAM_INFO
	.align		4
.L_456:
        /*0008*/ 	.byte	0x04, 0x17
        /*000a*/ 	.short	(.L_458 - .L_457)
.L_457:
        /*000c*/ 	.word	0x00000000
        /*0010*/ 	.short	0x0000
        /*0012*/ 	.short	0x0000
        /*0014*/ 	.byte	0x00, 0xf0, 0x61, 0x10


	//----- nvinfo : EIATTR_SPARSE_MMA_MASK
	.align		4
.L_458:
        /*0018*/ 	.byte	0x03, 0x50
        /*001a*/ 	.short	0x0000


	//----- nvinfo : EIATTR_MAXREG_COUNT
	.align		4
        /*001c*/ 	.byte	0x03, 0x1b
        /*001e*/ 	.short	0x00ff


	//----- nvinfo : EIATTR_MERCURY_ISA_VERSION
	.align		4
        /*0020*/ 	.byte	0x03, 0x5f
        /*0022*/ 	.short	0x0101


	//----- nvinfo : EIATTR_VRC_CTA_INIT_COUNT
	.align		4
        /*0024*/ 	.byte	0x02, 0x4a
	.zero		1
	.zero		1


	//----- nvinfo : EIATTR_EXIT_INSTR_OFFSETS
	.align		4
        /*0028*/ 	.byte	0x04, 0x1c
        /*002a*/ 	.short	(.L_460 - .L_459)


	//   ....[0]....
.L_459:
        /*002c*/ 	.word	0x00000010


	//----- nvinfo : EIATTR_MAX_THREADS
	.align		4
.L_460:
        /*0030*/ 	.byte	0x04, 0x05
        /*0032*/ 	.short	(.L_462 - .L_461)
.L_461:
        /*0034*/ 	.word	0x00000100
        /*0038*/ 	.word	0x00000001
        /*003c*/ 	.word	0x00000001


	//----- nvinfo : EIATTR_CBANK_PARAM_SIZE
	.align		4
.L_462:
        /*0040*/ 	.byte	0x03, 0x19
        /*0042*/ 	.short	0x0418


	//----- nvinfo : EIATTR_PARAM_CBANK
	.align		4
        /*0044*/ 	.byte	0x04, 0x0a
        /*0046*/ 	.short	(.L_464 - .L_463)
	.align		4
.L_463:
        /*0048*/ 	.word	index@(.nv.constant0._ZN7cutlass13device_kernelIN5flash19enable_sm80_to_sm89INS1_16FlashAttnFwdSm80INS1_25CollectiveMainloopFwdSm80ILi8ELi1ELb1EN4cute5tupleIJNS5_1CILi128EEES8_S8_EEELi128ENS_10bfloat16_tEfNS_4arch4Sm80ELb0ELb0ELb0ELb1ELb0ELb0ELb1ELb0EEENS1_21CollectiveEpilogueFwdIS9_NS6_IJNS7_ILi1EEESF_SF_EEESA_SC_Li256ELb1ELb1ELb0ELb0EEENS1_19SingleTileSchedulerILb1ELb0ELb1ELi128EEEEEEEEEvNT_6ParamsE)
        /*004c*/ 	.short	0x0380
        /*004e*/ 	.short	0x0418


	//----- nvinfo : EIATTR_SW_WAR
	.align		4
.L_464:
        /*0050*/ 	.byte	0x04, 0x36
        /*0052*/ 	.short	(.L_466 - .L_465)
.L_465:
        /*0054*/ 	.word	0x00000008
.L_466:


//--------------------- .nv.info._ZN7cutlass13device_kernelIN5flash19enable_sm80_to_sm89INS1_16FlashAttnFwdSm80INS1_25CollectiveMainloopFwdSm80ILi8ELi1ELb1EN4cute5tupleIJNS5_1CILi128EEES8_S8_EEELi128ENS_10bfloat16_tEfNS_4arch4Sm80ELb0ELb0ELb0ELb1ELb0ELb1ELb1ELb0EEENS1_21CollectiveEpilogueFwdIS9_NS6_IJNS7_ILi1EEESF_SF_EEESA_SC_Li256ELb1ELb1ELb0ELb0EEENS1_19SingleTileSchedulerILb1ELb0ELb1ELi128EEEEEEEEEvNT_6ParamsE --------------------------
	.section	.nv.info._ZN7cutlass13device_kernelIN5flash19enable_sm80_to_sm89INS1_16FlashAttnFwdSm80INS1_25CollectiveMainloopFwdSm80ILi8ELi1ELb1EN4cute5tupleIJNS5_1CILi128EEES8_S8_EEELi128ENS_10bfloat16_tEfNS_4arch4Sm80ELb0ELb0ELb0ELb1ELb0ELb1ELb1ELb0EEENS1_21CollectiveEpilogueFwdIS9_NS6_IJNS7_ILi1EEESF_SF_EEESA_SC_Li256ELb1ELb1ELb0ELb0EEENS1_19SingleTileSchedulerILb1ELb0ELb1ELi128EEEEEEEEEvNT_6ParamsE,"",@"SHT_CUDA_INFO"
	.sectionflags	@""
	.align	4


	//----- nvinfo : EIATTR_CUDA_API_VERSION
	.align		4
        /*0000*/ 	.byte	0x04, 0x37
        /*0002*/ 	.short	(.L_468 - .L_467)
.L_467:
        /*0004*/ 	.word	0x00000082


	//----- nvinfo : EIATTR_KPARAM_INFO
	.align		4
.L_468:
        /*0008*/ 	.byte	0x04, 0x17
        /*000a*/ 	.short	(.L_470 - .L_469)
.L_469:
        /*000c*/ 	.word	0x00000000
        /*0010*/ 	.short	0x0000
        /*0012*/ 	.short	0x0000
        /*0014*/ 	.byte	0x00, 0xf0, 0x61, 0x10


	//----- nvinfo : EIATTR_SPARSE_MMA_MASK
	.align		4
.L_470:
        /*0018*/ 	.byte	0x03, 0x50
        /*001a*/ 	.short	0x0000


	//----- nvinfo : EIATTR_MAXREG_COUNT
	.align		4
        /*001c*/ 	.byte	0x03, 0x1b
        /*001e*/ 	.short	0x00ff


	//----- nvinfo : EIATTR_MERCURY_ISA_VERSION
	.align		4
        /*0020*/ 	.byte	0x03, 0x5f
        /*0022*/ 	.short	0x0101


	//----- nvinfo : EIATTR_VRC_CTA_INIT_COUNT
	.align		4
        /*0024*/ 	.byte	0x02, 0x4a
	.zero		1
	.zero		1


	//----- nvinfo : EIATTR_EXIT_INSTR_OFFSETS
	.align		4
        /*0028*/ 	.byte	0x04, 0x1c
        /*002a*/ 	.short	(.L_472 - .L_471)


	//   ....[0]....
.L_471:
        /*002c*/ 	.word	0x00000010


	//----- nvinfo : EIATTR_MAX_THREADS
	.align		4
.L_472:
        /*0030*/ 	.byte	0x04, 0x05
        /*0032*/ 	.short	(.L_474 - .L_473)
.L_473:
        /*0034*/ 	.word	0x00000100
        /*0038*/ 	.word	0x00000001
        /*003c*/ 	.word	0x00000001


	//----- nvinfo : EIATTR_CBANK_PARAM_SIZE
	.align		4
.L_474:
        /*0040*/ 	.byte	0x03, 0x19
        /*0042*/ 	.short	0x0418


	//----- nvinfo : EIATTR_PARAM_CBANK
	.align		4
        /*0044*/ 	.byte	0x04, 0x0a
        /*0046*/ 	.short	(.L_476 - .L_475)
	.align		4
.L_475:
        /*0048*/ 	.word	index@(.nv.constant0._ZN7cutlass13device_kernelIN5flash19enable_sm80_to_sm89INS1_16FlashAttnFwdSm80INS1_25CollectiveMainloopFwdSm80ILi8ELi1ELb1EN4cute5tupleIJNS5_1CILi128EEES8_S8_EEELi128ENS_10bfloat16_tEfNS_4arch4Sm80ELb0ELb0ELb0ELb1ELb0ELb1ELb1ELb0EEENS1_21CollectiveEpilogueFwdIS9_NS6_IJNS7_ILi1EEESF_SF_EEESA_SC_Li256ELb1ELb1ELb0ELb0EEENS1_19SingleTileSchedulerILb1ELb0ELb1ELi128EEEEEEEEEvNT_6ParamsE)
        /*004c*/ 	.short	0x0380
        /*004e*/ 	.short	0x0418


	//----- nvinfo : EIATTR_SW_WAR
	.align		4
.L_476:
        /*0050*/ 	.byte	0x04, 0x36
        /*0052*/ 	.short	(.L_478 - .L_477)
.L_477:
        /*0054*/ 	.word	0x00000008
.L_478:


//--------------------- .nv.info._ZN7cutlass13device_kernelIN5flash19enable_sm80_to_sm89INS1_16FlashAttnFwdSm80INS1_25CollectiveMainloopFwdSm80ILi8ELi1ELb1EN4cute5tupleIJNS5_1CILi128EEENS7_ILi96EEES8_EEELi128ENS_10bfloat16_tEfNS_4arch4Sm80ELb0ELb1ELb0ELb0ELb0ELb0ELb1ELb0EEENS1_21CollectiveEpilogueFwdINS6_IJS8_S8_S9_EEENS6_IJNS7_ILi1EEESH_SH_EEESB_SD_Li256ELb0ELb1ELb0ELb0EEENS1_19SingleTileSchedulerILb0ELb0ELb1ELi128EEEEEEEEEvNT_6ParamsE --------------------------
	.section	.nv.info._ZN7cutlass13device_kernelIN5flash19enable_sm80_to_sm89INS1_16FlashAttnFwdSm80INS1_25CollectiveMainloopFwdSm80ILi8ELi1ELb1EN4cute5tupleIJNS5_1CILi128EEENS7_ILi96EEES8_EEELi128ENS_10bfloat16_tEfNS_4arch4Sm80ELb0ELb1ELb0ELb0ELb0ELb0ELb1ELb0EEENS1_21CollectiveEpilogueFwdINS6_IJS8_S8_S9_EEENS6_IJNS7_ILi1EEESH_SH_EEESB_SD_Li256ELb0ELb1ELb0ELb0EEENS1_19SingleTileSchedulerILb0ELb0ELb1ELi128EEEEEEEEEvNT_6ParamsE,"",@"SHT_CUDA_INFO"
	.sectionflags	@""
	.align	4


	//----- nvinfo : EIATTR_CUDA_API_VERSION
	.align		4
        /*0000*/ 	.byte	0x04, 0x37
        /*0002*/ 	.short	(.L_480 - .L_479)
.L_479:
        /*0004*/ 	.word	0x00000082


	//----- nvinfo : EIATTR_KPARAM_INFO
	.align		4
.L_480:
        /*0008*/ 	.byte	0x04, 0x17
        /*000a*/ 	.short	(.L_482 - .L_481)
.L_481:
        /*000c*/ 	.word	0x00000000
        /*0010*/ 	.short	0x0000
        /*0012*/ 	.short	0x0000
        /*0014*/ 	.byte	0x00, 0xf0, 0x61, 0x10


	//----- nvinfo : EIATTR_SPARSE_MMA_MASK
	.align		4
.L_482:
        /*0018*/ 	.byte	0x03, 0x50
        /*001a*/ 	.short	0x0000


	//----- nvinfo : EIATTR_MAXREG_COUNT
	.align		4
        /*001c*/ 	.byte	0x03, 0x1b
        /*001e*/ 	.short	0x00ff


	//----- nvinfo : EIATTR_MERCURY_ISA_VERSION
	.align		4
        /*0020*/ 	.byte	0x03, 0x5f
        /*0022*/ 	.short	0x0101


	//----- nvinfo : EIATTR_VRC_CTA_INIT_COUNT
	.align		4
        /*0024*/ 	.byte	0x02, 0x4a
	.zero		1
	.zero		1


	//----- nvinfo : EIATTR_EXIT_INSTR_OFFSETS
	.align		4
        /*0028*/ 	.byte	0x04, 0x1c
        /*002a*/ 	.short	(.L_484 - .L_483)


	//   ....[0]....
.L_483:
        /*002c*/ 	.word	0x00000010


	//----- nvinfo : EIATTR_MAX_THREADS
	.align		4
.L_484:
        /*0030*/ 	.byte	0x04, 0x05
        /*0032*/ 	.short	(.L_486 - .L_485)
.L_485:
        /*0034*/ 	.word	0x00000100
        /*0038*/ 	.word	0x00000001
        /*003c*/ 	.word	0x00000001


	//----- nvinfo : EIATTR_CBANK_PARAM_SIZE
	.align		4
.L_486:
        /*0040*/ 	.byte	0x03, 0x19
        /*0042*/ 	.short	0x0418


	//----- nvinfo : EIATTR_PARAM_CBANK
	.align		4
        /*0044*/ 	.byte	0x04, 0x0a
        /*0046*/ 	.short	(.L_488 - .L_487)
	.align		4
.L_487:
        /*0048*/ 	.word	index@(.nv.constant0._ZN7cutlass13device_kernelIN5flash19enable_sm80_to_sm89INS1_16FlashAttnFwdSm80INS1_25CollectiveMainloopFwdSm80ILi8ELi1ELb1EN4cute5tupleIJNS5_1CILi128EEENS7_ILi96EEES8_EEELi128ENS_10bfloat16_tEfNS_4arch4Sm80ELb0ELb1ELb0ELb0ELb0ELb0ELb1ELb0EEENS1_21CollectiveEpilogueFwdINS6_IJS8_S8_S9_EEENS6_IJNS7_ILi1EEESH_SH_EEESB_SD_Li256ELb0ELb1ELb0ELb0EEENS1_19SingleTileSchedulerILb0ELb0ELb1ELi128EEEEEEEEEvNT_6ParamsE)
        /*004c*/ 	.short	0x0380
        /*004e*/ 	.short	0x0418


	//----- nvinfo : EIATTR_SW_WAR
	.align		4
.L_488:
        /*0050*/ 	.byte	0x04, 0x36
        /*0052*/ 	.short	(.L_490 - .L_489)
.L_489:
        /*0054*/ 	.word	0x00000008
.L_490:


//--------------------- .nv.info._ZN7cutlass13device_kernelIN5flash19enable_sm80_to_sm89INS1_16FlashAttnFwdSm80INS1_25CollectiveMainloopFwdSm80ILi8ELi1ELb1EN4cute5tupleIJNS5_1CILi128EEENS7_ILi96EEES8_EEELi128ENS_10bfloat16_tEfNS_4arch4Sm80ELb0ELb1ELb0ELb1ELb0ELb0ELb1ELb0EEENS1_21CollectiveEpilogueFwdINS6_IJS8_S8_S9_EEENS6_IJNS7_ILi1EEESH_SH_EEESB_SD_Li256ELb1ELb1ELb0ELb0EEENS1_19SingleTileSchedulerILb1ELb0ELb1ELi128EEEEEEEEEvNT_6ParamsE --------------------------
	.section	.nv.info._ZN7cutlass13device_kernelIN5flash19enable_sm80_to_sm89INS1_16FlashAttnFwdSm80INS1_25CollectiveMainloopFwdSm80ILi8ELi1ELb1EN4cute5tupleIJNS5_1CILi128EEENS7_ILi96EEES8_EEELi128ENS_10bfloat16_tEfNS_4arch4Sm80ELb0ELb1ELb0ELb1ELb0ELb0ELb1ELb0EEENS1_21CollectiveEpilogueFwdINS6_IJS8_S8_S9_EEENS6_IJNS7_ILi1EEESH_SH_EEESB_SD_Li256ELb1ELb1ELb0ELb0EEENS1_19SingleTileSchedulerILb1ELb0ELb1ELi128EEEEEEEEEvNT_6ParamsE,"",@"SHT_CUDA_INFO"
	.sectionflags	@""
	.align	4


	//----- nvinfo : EIATTR_CUDA_API_VERSION
	.align		4
        /*0000*/ 	.byte	0x04, 0x37
        /*0002*/ 	.short	(.L_492 - .L_491)
.L_491:
        /*0004*/ 	.word	0x00000082


	//----- nvinfo : EIATTR_KPARAM_INFO
	.align		4
.L_492:
        /*0008*/ 	.byte	0x04, 0x17
        /*000a*/ 	.short	(.L_494 - .L_493)
.L_493:
        /*000c*/ 	.word	0x00000000
        /*0010*/ 	.short	0x0000
        /*0012*/ 	.short	0x0000
        /*0014*/ 	.byte	0x00, 0xf0, 0x61, 0x10


	//----- nvinfo : EIATTR_SPARSE_MMA_MASK
	.align		4
.L_494:
        /*0018*/ 	.byte	0x03, 0x50
        /*001a*/ 	.short	0x0000


	//----- nvinfo : EIATTR_MAXREG_COUNT
	.align		4
        /*001c*/ 	.byte	0x03, 0x1b
        /*001e*/ 	.short	0x00ff


	//----- nvinfo : EIATTR_MERCURY_ISA_VERSION
	.align		4
        /*0020*/ 	.byte	0x03, 0x5f
        /*0022*/ 	.short	0x0101


	//----- nvinfo : EIATTR_VRC_CTA_INIT_COUNT
	.align		4
        /*0024*/ 	.byte	0x02, 0x4a
	.zero		1
	.zero		1


	//----- nvinfo : EIATTR_EXIT_INSTR_OFFSETS
	.align		4
        /*0028*/ 	.byte	0x04, 0x1c
        /*002a*/ 	.short	(.L_496 - .L_495)


	//   ....[0]....
.L_495:
        /*002c*/ 	.word	0x00000010


	//----- nvinfo : EIATTR_MAX_THREADS
	.align		4
.L_496:
        /*0030*/ 	.byte	0x04, 0x05
        /*0032*/ 	.short	(.L_498 - .L_497)
.L_497:
        /*0034*/ 	.word	0x00000100
        /*0038*/ 	.word	0x00000001
        /*003c*/ 	.word	0x00000001


	//----- nvinfo : EIATTR_CBANK_PARAM_SIZE
	.align		4
.L_498:
        /*0040*/ 	.byte	0x03, 0x19
        /*0042*/ 	.short	0x0418


	//----- nvinfo : EIATTR_PARAM_CBANK
	.align		4
        /*0044*/ 	.byte	0x04, 0x0a
        /*0046*/ 	.short	(.L_500 - .L_499)
	.align		4
.L_499:
        /*0048*/ 	.word	index@(.nv.constant0._ZN7cutlass13device_kernelIN5flash19enable_sm80_to_sm89INS1_16FlashAttnFwdSm80INS1_25CollectiveMainloopFwdSm80ILi8ELi1ELb1EN4cute5tupleIJNS5_1CILi128EEENS7_ILi96EEES8_EEELi128ENS_10bfloat16_tEfNS_4arch4Sm80ELb0ELb1ELb0ELb1ELb0ELb0ELb1ELb0EEENS1_21CollectiveEpilogueFwdINS6_IJS8_S8_S9_EEENS6_IJNS7_ILi1EEESH_SH_EEESB_SD_Li256ELb1ELb1ELb0ELb0EEENS1_19SingleTileSchedulerILb1ELb0ELb1ELi128EEEEEEEEEvNT_6ParamsE)
        /*004c*/ 	.short	0x0380
        /*004e*/ 	.short	0x0418


	//----- nvinfo : EIATTR_SW_WAR
	.align		4
.L_500:
        /*0050*/ 	.byte	0x04, 0x36
        /*0052*/ 	.short	(.L_502 - .L_501)
.L_501:
        /*0054*/ 	.word	0x00000008
.L_502:


//--------------------- .nv.info._ZN7cutlass13device_kernelIN5flash19enable_sm80_to_sm89INS1_16FlashAttnFwdSm80INS1_25CollectiveMainloopFwdSm80ILi8ELi1ELb1EN4cute5tupleIJNS5_1CILi128EEENS7_ILi96EEES8_EEELi128ENS_10bfloat16_tEfNS_4arch4Sm80ELb0ELb1ELb0ELb1ELb0ELb1ELb1ELb0EEENS1_21CollectiveEpilogueFwdINS6_IJS8_S8_S9_EEENS6_IJNS7_ILi1EEESH_SH_EEESB_SD_Li256ELb1ELb1ELb0ELb0EEENS1_19SingleTileSchedulerILb1ELb0ELb1ELi128EEEEEEEEEvNT_6ParamsE --------------------------
	.section	.nv.info._ZN7cutlass13device_kernelIN5flash19enable_sm80_to_sm89INS1_16FlashAttnFwdSm80INS1_25CollectiveMainloopFwdSm80ILi8ELi1ELb1EN4cute5tupleIJNS5_1CILi128EEENS7_ILi96EEES8_EEELi128ENS_10bfloat16_tEfNS_4arch4Sm80ELb0ELb1ELb0ELb1ELb0ELb1ELb1ELb0EEENS1_21CollectiveEpilogueFwdINS6_IJS8_S8_S9_EEENS6_IJNS7_ILi1EEESH_SH_EEESB_SD_Li256ELb1ELb1ELb0ELb0EEENS1_19SingleTileSchedulerILb1ELb0ELb1ELi128EEEEEEEEEvNT_6ParamsE,"",@"SHT_CUDA_INFO"
	.sectionflags	@""
	.align	4


	//----- nvinfo : EIATTR_CUDA_API_VERSION
	.align		4
        /*0000*/ 	.byte	0x04, 0x37
        /*0002*/ 	.short	(.L_504 - .L_503)
.L_503:
        /*0004*/ 	.word	0x00000082


	//----- nvinfo : EIATTR_KPARAM_INFO
	.align		4
.L_504:
        /*0008*/ 	.byte	0x04, 0x17
        /*000a*/ 	.short	(.L_506 - .L_505)
.L_505:
        /*000c*/ 	.word	0x00000000
        /*0010*/ 	.short	0x0000
        /*0012*/ 	.short	0x0000
        /*0014*/ 	.byte	0x00, 0xf0, 0x61, 0x10


	//----- nvinfo : EIATTR_SPARSE_MMA_MASK
	.align		4
.L_506:
        /*0018*/ 	.byte	0x03, 0x50
        /*001a*/ 	.short	0x0000


	//----- nvinfo : EIATTR_MAXREG_COUNT
	.align		4
        /*001c*/ 	.byte	0x03, 0x1b
        /*001e*/ 	.short	0x00ff


	//----- nvinfo : EIATTR_MERCURY_ISA_VERSION
	.align		4
        /*0020*/ 	.byte	0x03, 0x5f
        /*0022*/ 	.short	0x0101


	//----- nvinfo : EIATTR_VRC_CTA_INIT_COUNT
	.align		4
        /*0024*/ 	.byte	0x02, 0x4a
	.zero		1
	.zero		1


	//----- nvinfo : EIATTR_EXIT_INSTR_OFFSETS
	.align		4
        /*0028*/ 	.byte	0x04, 0x1c
        /*002a*/ 	.short	(.L_508 - .L_507)


	//   ....[0]....
.L_507:
        /*002c*/ 	.word	0x00000010


	//----- nvinfo : EIATTR_MAX_THREADS
	.align		4
.L_508:
        /*0030*/ 	.byte	0x04, 0x05
        /*0032*/ 	.short	(.L_510 - .L_509)
.L_509:
        /*0034*/ 	.word	0x00000100
        /*0038*/ 	.word	0x00000001
        /*003c*/ 	.word	0x00000001


	//----- nvinfo : EIATTR_CBANK_PARAM_SIZE
	.align		4
.L_510:
        /*0040*/ 	.byte	0x03, 0x19
        /*0042*/ 	.short	0x0418


	//----- nvinfo : EIATTR_PARAM_CBANK
	.align		4
        /*0044*/ 	.byte	0x04, 0x0a
        /*0046*/ 	.short	(.L_512 - .L_511)
	.align		4
.L_511:
        /*0048*/ 	.word	index@(.nv.constant0._ZN7cutlass13device_kernelIN5flash19enable_sm80_to_sm89INS1_16FlashAttnFwdSm80INS1_25CollectiveMainloopFwdSm80ILi8ELi1ELb1EN4cute5tupleIJNS5_1CILi128EEENS7_ILi96EEES8_EEELi128ENS_10bfloat16_tEfNS_4arch4Sm80ELb0ELb1ELb0ELb1ELb0ELb1ELb1ELb0EEENS1_21CollectiveEpilogueFwdINS6_IJS8_S8_S9_EEENS6_IJNS7_ILi1EEESH_SH_EEESB_SD_Li256ELb1ELb1ELb0ELb0EEENS1_19SingleTileSchedulerILb1ELb0ELb1ELi128EEEEEEEEEvNT_6ParamsE)
        /*004c*/ 	.short	0x0380
        /*004e*/ 	.short	0x0418


	//----- nvinfo : EIATTR_SW_WAR
	.align		4
.L_512:
        /*0050*/ 	.byte	0x04, 0x36
        /*0052*/ 	.short	(.L_514 - .L_513)
.L_513:
        /*0054*/ 	.word	0x00000008
.L_514:


//--------------------- .nv.info._ZN7cutlass13device_kernelIN5flash19enable_sm80_to_sm89INS1_16FlashAttnFwdSm80INS1_25CollectiveMainloopFwdSm80ILi8ELi1ELb1EN4cute5tupleIJNS5_1CILi128EEES8_S8_EEELi128ENS_10bfloat16_tEfNS_4arch4Sm80ELb1ELb0ELb0ELb0ELb0ELb0ELb1ELb0EEENS1_21CollectiveEpilogueFwdIS9_NS6_IJNS7_ILi1EEESF_SF_EEESA_SC_Li256ELb0ELb1ELb0ELb0EEENS1_30DynamicPersistentTileSchedulerILi256ELi256ELb0ELb1ELb0EEEEEEEEEvNT_6ParamsE --------------------------
	.section	.nv.info._ZN7cutlass13device_kernelIN5flash19enable_sm80_to_sm89INS1_16FlashAttnFwdSm80INS1_25CollectiveMainloopFwdSm80ILi8ELi1ELb1EN4cute5tupleIJNS5_1CILi128EEES8_S8_EEELi128ENS_10bfloat16_tEfNS_4arch4Sm80ELb1ELb0ELb0ELb0ELb0ELb0ELb1ELb0EEENS1_21CollectiveEpilogueFwdIS9_NS6_IJNS7_ILi1EEESF_SF_EEESA_SC_Li256ELb0ELb1ELb0ELb0EEENS1_30DynamicPersistentTileSchedulerILi256ELi256ELb0ELb1ELb0EEEEEEEEEvNT_6ParamsE,"",@"SHT_CUDA_INFO"
	.sectionflags	@""
	.align	4


	//----- nvinfo : EIATTR_CUDA_API_VERSION
	.align		4
        /*0000*/ 	.byte	0x04, 0x37
        /*0002*/ 	.short	(.L_516 - .L_515)
.L_515:
        /*0004*/ 	.word	0x00000082


	//----- nvinfo : EIATTR_KPARAM_INFO
	.align		4
.L_516:
        /*0008*/ 	.byte	0x04, 0x17
        /*000a*/ 	.short	(.L_518 - .L_517)
.L_517:
        /*000c*/ 	.word	0x00000000
        /*0010*/ 	.short	0x0000
        /*0012*/ 	.short	0x0000
        /*0014*/ 	.byte	0x00, 0xf0, 0xa1, 0x10


	//----- nvinfo : EIATTR_SPARSE_MMA_MASK
	.align		4
.L_518:
        /*0018*/ 	.byte	0x03, 0x50
        /*001a*/ 	.short	0x0000


	//----- nvinfo : EIATTR_MAXREG_COUNT
	.align		4
        /*001c*/ 	.byte	0x03, 0x1b
        /*001e*/ 	.short	0x00ff


	//----- nvinfo : EIATTR_MERCURY_ISA_VERSION
	.align		4
        /*0020*/ 	.byte	0x03, 0x5f
        /*0022*/ 	.short	0x0101


	//----- nvinfo : EIATTR_VRC_CTA_INIT_COUNT
	.align		4
        /*0024*/ 	.byte	0x02, 0x4a
	.zero		1
	.zero		1


	//----- nvinfo : EIATTR_EXIT_INSTR_OFFSETS
	.align		4
        /*0028*/ 	.byte	0x04, 0x1c
        /*002a*/ 	.short	(.L_520 - .L_519)


	//   ....[0]....
.L_519:
        /*002c*/ 	.word	0x00000010


	//----- nvinfo : EIATTR_MAX_THREADS
	.align		4
.L_520:
        /*0030*/ 	.byte	0x04, 0x05
        /*0032*/ 	.short	(.L_522 - .L_521)
.L_521:
        /*0034*/ 	.word	0x00000100
        /*0038*/ 	.word	0x00000001
        /*003c*/ 	.word	0x00000001


	//----- nvinfo : EIATTR_CBANK_PARAM_SIZE
	.align		4
.L_522:
        /*0040*/ 	.byte	0x03, 0x19
        /*0042*/ 	.short	0x0428


	//----- nvinfo : EIATTR_PARAM_CBANK
	.align		4
        /*0044*/ 	.byte	0x04, 0x0a
        /*0046*/ 	.short	(.L_524 - .L_523)
	.align		4
.L_523:
        /*0048*/ 	.word	index@(.nv.constant0._ZN7cutlass13device_kernelIN5flash19enable_sm80_to_sm89INS1_16FlashAttnFwdSm80INS1_25CollectiveMainloopFwdSm80ILi8ELi1ELb1EN4cute5tupleIJNS5_1CILi128EEES8_S8_EEELi128ENS_10bfloat16_tEfNS_4arch4Sm80ELb1ELb0ELb0ELb0ELb0ELb0ELb1ELb0EEENS1_21CollectiveEpilogueFwdIS9_NS6_IJNS7_ILi1EEESF_SF_EEESA_SC_Li256ELb0ELb1ELb0ELb0EEENS1_30DynamicPersistentTileSchedulerILi256ELi256ELb0ELb1ELb0EEEEEEEEEvNT_6ParamsE)
        /*004c*/ 	.short	0x0380
        /*004e*/ 	.short	0x0428


	//----- nvinfo : EIATTR_SW_WAR
	.align		4
.L_524:
        /*0050*/ 	.byte	0x04, 0x36
        /*0052*/ 	.short	(.L_526 - .L_525)
.L_525:
        /*0054*/ 	.word	0x00000008
.L_526:


//--------------------- .nv.info._ZN7cutlass13device_kernelIN5flash19enable_sm80_to_sm89INS1_16FlashAttnFwdSm80INS1_25CollectiveMainloopFwdSm80ILi8ELi1ELb1EN4cute5tupleIJNS5_1CILi128EEES8_S8_EEELi128ENS_10bfloat16_tEfNS_4arch4Sm80ELb1ELb0ELb0ELb1ELb0ELb0ELb1ELb0EEENS1_21CollectiveEpilogueFwdIS9_NS6_IJNS7_ILi1EEESF_SF_EEESA_SC_Li256ELb1ELb1ELb0ELb0EEENS1_19SingleTileSchedulerILb1ELb0ELb1ELi128EEEEEEEEEvNT_6ParamsE --------------------------
	.section	.nv.info._ZN7cutlass13device_kernelIN5flash19enable_sm80_to_sm89INS1_16FlashAttnFwdSm80INS1_25CollectiveMainloopFwdSm80ILi8ELi1ELb1EN4cute5tupleIJNS5_1CILi128EEES8_S8_EEELi128ENS_10bfloat16_tEfNS_4arch4Sm80ELb1ELb0ELb0ELb1ELb0ELb0ELb1ELb0EEENS1_21CollectiveEpilogueFwdIS9_NS6_IJNS7_ILi1EEESF_SF_EEESA_SC_Li256ELb1ELb1ELb0ELb0EEENS1_19SingleTileSchedulerILb1ELb0ELb1ELi128EEEEEEEEEvNT_6ParamsE,"",@"SHT_CUDA_INFO"
	.sectionflags	@""
	.align	4


	//----- nvinfo : EIATTR_CUDA_API_VERSION
	.align		4
        /*0000*/ 	.byte	0x04, 0x37
        /*0002*/ 	.short	(.L_528 - .L_527)
.L_527:
        /*0004*/ 	.word	0x00000082


	//----- nvinfo : EIATTR_KPARAM_INFO
	.align		4
.L_528:
        /*0008*/ 	.byte	0x04, 0x17
        /*000a*/ 	.short	(.L_530 - .L_529)
.L_529:
        /*000c*/ 	.word	0x00000000
        /*0010*/ 	.short	0x0000
        /*0012*/ 	.short	0x0000
        /*0014*/ 	.byte	0x00, 0xf0, 0x61, 0x10


	//----- nvinfo : EIATTR_SPARSE_MMA_MASK
	.align		4
.L_530:
        /*0018*/ 	.byte	0x03, 0x50
        /*001a*/ 	.short	0x0000


	//----- nvinfo : EIATTR_MAXREG_COUNT
	.align		4
        /*001c*/ 	.byte	0x03, 0x1b
        /*001e*/ 	.short	0x00ff


	//----- nvinfo : EIATTR_MERCURY_ISA_VERSION
	.align		4
        /*0020*/ 	.byte	0x03, 0x5f
        /*0022*/ 	.short	0x0101


	//----- nvinfo : EIATTR_VRC_CTA_INIT_COUNT
	.align		4
        /*0024*/ 	.byte	0x02, 0x4a
	.zero		1
	.zero		1


	//----- nvinfo : EIATTR_EXIT_INSTR_OFFSETS
	.align		4
        /*0028*/ 	.byte	0x04, 0x1c
        /*002a*/ 	.short	(.L_532 - .L_531)


	//   ....[0]....
.L_531:
        /*002c*/ 	.word	0x00000010


	//----- nvinfo : EIATTR_MAX_THREADS
	.align		4
.L_532:
        /*0030*/ 	.byte	0x04, 0x05
        /*0032*/ 	.short	(.L_534 - .L_533)
.L_533:
        /*0034*/ 	.word	0x00000100
        /*0038*/ 	.word	0x00000001
        /*003c*/ 	.word	0x00000001


	//----- nvinfo : EIATTR_CBANK_PARAM_SIZE
	.align		4
.L_534:
        /*0040*/ 	.byte	0x03, 0x19
        /*0042*/ 	.short	0x0418


	//----- nvinfo : EIATTR_PARAM_CBANK
	.align		4
        /*0044*/ 	.byte	0x04, 0x0a
        /*0046*/ 	.short	(.L_536 - .L_535)
	.align		4
.L_535:
        /*0048*/ 	.word	index@(.nv.constant0._ZN7cutlass13device_kernelIN5flash19enable_sm80_to_sm89INS1_16FlashAttnFwdSm80INS1_25CollectiveMainloopFwdSm80ILi8ELi1ELb1EN4cute5tupleIJNS5_1CILi128EEES8_S8_EEELi128ENS_10bfloat16_tEfNS_4arch4Sm80ELb1ELb0ELb0ELb1ELb0ELb0ELb1ELb0EEENS1_21CollectiveEpilogueFwdIS9_NS6_IJNS7_ILi1EEESF_SF_EEESA_SC_Li256ELb1ELb1ELb0ELb0EEENS1_19SingleTileSchedulerILb1ELb0ELb1ELi128EEEEEEEEEvNT_6ParamsE)
        /*004c*/ 	.short	0x0380
        /*004e*/ 	.short	0x0418


	//----- nvinfo : EIATTR_SW_WAR
	.align		4
.L_536:
        /*0050*/ 	.byte	0x04, 0x36
        /*0052*/ 	.short	(.L_538 - .L_537)
.L_537:
        /*0054*/ 	.word	0x00000008
.L_538:


//--------------------- .nv.info._ZN7cutlass13device_kernelIN5flash19enable_sm80_to_sm89INS1_16FlashAttnFwdSm80INS1_25CollectiveMainloopFwdSm80ILi8ELi1ELb1EN4cute5tupleIJNS5_1CILi128EEES8_S8_EEELi128ENS_10bfloat16_tEfNS_4arch4Sm80ELb1ELb0ELb0ELb1ELb0ELb1ELb1ELb0EEENS1_21CollectiveEpilogueFwdIS9_NS6_IJNS7_ILi1EEESF_SF_EEESA_SC_Li256ELb1ELb1ELb0ELb0EEENS1_19SingleTileSchedulerILb1ELb0ELb1ELi128EEEEEEEEEvNT_6ParamsE --------------------------
	.section	.nv.info._ZN7cutlass13device_kernelIN5flash19enable_sm80_to_sm89INS1_16FlashAttnFwdSm80INS1_25CollectiveMainloopFwdSm80ILi8ELi1ELb1EN4cute5tupleIJNS5_1CILi128EEES8_S8_EEELi128ENS_10bfloat16_tEfNS_4arch4Sm80ELb1ELb0ELb0ELb1ELb0ELb1ELb1ELb0EEENS1_21CollectiveEpilogueFwdIS9_NS6_IJNS7_ILi1EEESF_SF_EEESA_SC_Li256ELb1ELb1ELb0ELb0EEENS1_19SingleTileSchedulerILb1ELb0ELb1ELi128EEEEEEEEEvNT_6ParamsE,"",@"SHT_CUDA_INFO"
	.sectionflags	@""
	.align	4


	//----- nvinfo : EIATTR_CUDA_API_VERSION
	.align		4
        /*0000*/ 	.byte	0x04, 0x37
        /*0002*/ 	.short	(.L_540 - .L_539)
.L_539:
        /*0004*/ 	.word	0x00000082


	//----- nvinfo : EIATTR_KPARAM_INFO
	.align		4
.L_540:
        /*0008*/ 	.byte	0x04, 0x17
        /*000a*/ 	.short	(.L_542 - .L_541)
.L_541:
        /*000c*/ 	.word	0x00000000
        /*0010*/ 	.short	0x0000
        /*0012*/ 	.short	0x0000
        /*0014*/ 	.byte	0x00, 0xf0, 0x61, 0x10


	//----- nvinfo : EIATTR_SPARSE_MMA_MASK
	.align		4
.L_542:
        /*0018*/ 	.byte	0x03, 0x50
        /*001a*/ 	.short	0x0000


	//----- nvinfo : EIATTR_MAXREG_COUNT
	.align		4
        /*001c*/ 	.byte	0x03, 0x1b
        /*001e*/ 	.short	0x00ff


	//----- nvinfo : EIATTR_MERCURY_ISA_VERSION
	.align		4
        /*0020*/ 	.byte	0x03, 0x5f
        /*0022*/ 	.short	0x0101


	//----- nvinfo : EIATTR_VRC_CTA_INIT_COUNT
	.align		4
        /*0024*/ 	.byte	0x02, 0x4a
	.zero		1
	.zero		1


	//----- nvinfo : EIATTR_EXIT_INSTR_OFFSETS
	.align		4
        /*0028*/ 	.byte	0x04, 0x1c
        /*002a*/ 	.short	(.L_544 - .L_543)


	//   ....[0]....
.L_543:
        /*002c*/ 	.word	0x00000010


	//----- nvinfo : EIATTR_MAX_THREADS
	.align		4
.L_544:
        /*0030*/ 	.byte	0x04, 0x05
        /*0032*/ 	.short	(.L_546 - .L_545)
.L_545:
        /*0034*/ 	.word	0x00000100
        /*0038*/ 	.word	0x00000001
        /*003c*/ 	.word	0x00000001


	//----- nvinfo : EIATTR_CBANK_PARAM_SIZE
	.align		4
.L_546:
        /*0040*/ 	.byte	0x03, 0x19
        /*0042*/ 	.short	0x0418


	//----- nvinfo : EIATTR_PARAM_CBANK
	.align		4
        /*0044*/ 	.byte	0x04, 0x0a
        /*0046*/ 	.short	(.L_548 - .L_547)
	.align		4
.L_547:
        /*0048*/ 	.word	index@(.nv.constant0._ZN7cutlass13device_kernelIN5flash19enable_sm80_to_sm89INS1_16FlashAttnFwdSm80INS1_25CollectiveMainloopFwdSm80ILi8ELi1ELb1EN4cute5tupleIJNS5_1CILi128EEES8_S8_EEELi128ENS_10bfloat16_tEfNS_4arch4Sm80ELb1ELb0ELb0ELb1ELb0ELb1ELb1ELb0EEENS1_21CollectiveEpilogueFwdIS9_NS6_IJNS7_ILi1EEESF_SF_EEESA_SC_Li256ELb1ELb1ELb0ELb0EEENS1_19SingleTileSchedulerILb1ELb0ELb1ELi128EEEEEEEEEvNT_6ParamsE)
        /*004c*/ 	.short	0x0380
        /*004e*/ 	.short	0x0418


	//----- nvinfo : EIATTR_SW_WAR
	.align		4
.L_548:
        /*0050*/ 	.byte	0x04, 0x36
        /*0052*/ 	.short	(.L_550 - .L_549)
.L_549:
        /*0054*/ 	.word	0x00000008
.L_550:


//--------------------- .nv.info._ZN7cutlass13device_kernelIN5flash19enable_sm80_to_sm89INS1_16FlashAttnFwdSm80INS1_25CollectiveMainloopFwdSm80ILi4ELi1ELb0EN4cute5tupleIJNS5_1CILi128EEENS7_ILi64EEES8_EEELi128ENS_10bfloat16_tEfNS_4arch4Sm80ELb0ELb0ELb0ELb0ELb0ELb0ELb1ELb0EEENS1_21CollectiveEpilogueFwdINS6_IJS8_S8_S9_EEENS6_IJNS7_ILi1EEESH_SH_EEESB_SD_Li128ELb0ELb1ELb0ELb0EEENS1_19SingleTileSchedulerILb0ELb0ELb1ELi128EEEEEEEEEvNT_6ParamsE --------------------------
	.section	.nv.info._ZN7cutlass13device_kernelIN5flash19enable_sm80_to_sm89INS1_16FlashAttnFwdSm80INS1_25CollectiveMainloopFwdSm80ILi4ELi1ELb0EN4cute5tupleIJNS5_1CILi128EEENS7_ILi64EEES8_EEELi128ENS_10bfloat16_tEfNS_4arch4Sm80ELb0ELb0ELb0ELb0ELb0ELb0ELb1ELb0EEENS1_21CollectiveEpilogueFwdINS6_IJS8_S8_S9_EEENS6_IJNS7_ILi1EEESH_SH_EEESB_SD_Li128ELb0ELb1ELb0ELb0EEENS1_19SingleTileSchedulerILb0ELb0ELb1ELi128EEEEEEEEEvNT_6ParamsE,"",@"SHT_CUDA_INFO"
	.sectionflags	@""
	.align	4


	//----- nvinfo : EIATTR_CUDA_API_VERSION
	.align		4
        /*0000*/ 	.byte	0x04, 0x37
        /*0002*/ 	.short	(.L_552 - .L_551)
.L_551:
        /*0004*/ 	.word	0x00000082


	//----- nvinfo : EIATTR_KPARAM_INFO
	.align		4
.L_552:
        /*0008*/ 	.byte	0x04, 0x17
        /*000a*/ 	.short	(.L_554 - .L_553)
.L_553:
        /*000c*/ 	.word	0x00000000
        /*0010*/ 	.short	0x0000
        /*0012*/ 	.short	0x0000
        /*0014*/ 	.byte	0x00, 0xf0, 0x61, 0x10


	//----- nvinfo : EIATTR_SPARSE_MMA_MASK
	.align		4
.L_554:
        /*0018*/ 	.byte	0x03, 0x50
        /*001a*/ 	.short	0x0000


	//----- nvinfo : EIATTR_MAXREG_COUNT
	.align		4
        /*001c*/ 	.byte	0x03, 0x1b
        /*001e*/ 	.short	0x00ff


	//----- nvinfo : EIATTR_MERCURY_ISA_VERSION
	.align		4
        /*0020*/ 	.byte	0x03, 0x5f
        /*0022*/ 	.short	0x0101


	//----- nvinfo : EIATTR_VRC_CTA_INIT_COUNT
	.align		4
        /*0024*/ 	.byte	0x02, 0x4a
	.zero		1
	.zero		1


	//----- nvinfo : EIATTR_EXIT_INSTR_OFFSETS
	.align		4
        /*0028*/ 	.byte	0x04, 0x1c
        /*002a*/ 	.short	(.L_556 - .L_555)


	//   ....[0]....
.L_555:
        /*002c*/ 	.word	0x00000010


	//----- nvinfo : EIATTR_MAX_THREADS
	.align		4
.L_556:
        /*0030*/ 	.byte	0x04, 0x05
        /*0032*/ 	.short	(.L_558 - .L_557)
.L_557:
        /*0034*/ 	.word	0x00000080
        /*0038*/ 	.word	0x00000001
        /*003c*/ 	.word	0x00000001


	//----- nvinfo : EIATTR_CBANK_PARAM_SIZE
	.align		4
.L_558:
        /*0040*/ 	.byte	0x03, 0x19
        /*0042*/ 	.short	0x0418


	//----- nvinfo : EIATTR_PARAM_CBANK
	.align		4
        /*0044*/ 	.byte	0x04, 0x0a
        /*0046*/ 	.short	(.L_560 - .L_559)
	.align		4
.L_559:
        /*0048*/ 	.word	index@(.nv.constant0._ZN7cutlass13device_kernelIN5flash19enable_sm80_to_sm89INS1_16FlashAttnFwdSm80INS1_25CollectiveMainloopFwdSm80ILi4ELi1ELb0EN4cute5tupleIJNS5_1CILi128EEENS7_ILi64EEES8_EEELi128ENS_10bfloat16_tEfNS_4arch4Sm80ELb0ELb0ELb0ELb0ELb0ELb0ELb1ELb0EEENS1_21CollectiveEpilogueFwdINS6_IJS8_S8_S9_EEENS6_IJNS7_ILi1EEESH_SH_EEESB_SD_Li128ELb0ELb1ELb0ELb0EEENS1_19SingleTileSchedulerILb0ELb0ELb1ELi128EEEEEEEEEvNT_6ParamsE)
        /*004c*/ 	.short	0x0380
        /*004e*/ 	.short	0x0418


	//----- nvinfo : EIATTR_SW_WAR
	.align		4
.L_560:
        /*0050*/ 	.byte	0x04, 0x36
        /*0052*/ 	.short	(.L_562 - .L_561)
.L_561:
        /*0054*/ 	.word	0x00000008
.L_562:


//--------------------- .nv.info._ZN7cutlass13device_kernelIN5flash19enable_sm80_to_sm89INS1_16FlashAttnFwdSm80INS1_25CollectiveMainloopFwdSm80ILi4ELi1ELb0EN4cute5tupleIJNS5_1CILi128EEENS7_ILi64EEES8_EEELi128ENS_10bfloat16_tEfNS_4arch4Sm80ELb0ELb0ELb0ELb1ELb0ELb0ELb1ELb0EEENS1_21CollectiveEpilogueFwdINS6_IJS8_S8_S9_EEENS6_IJNS7_ILi1EEESH_SH_EEESB_SD_Li128ELb1ELb1ELb0ELb0EEENS1_19SingleTileSchedulerILb1ELb0ELb1ELi128EEEEEEEEEvNT_6ParamsE --------------------------
	.section	.nv.info._ZN7cutlass13device_kernelIN5flash19enable_sm80_to_sm89INS1_16FlashAttnFwdSm80INS1_25CollectiveMainloopFwdSm80ILi4ELi1ELb0EN4cute5tupleIJNS5_1CILi128EEENS7_ILi64EEES8_EEELi128ENS_10bfloat16_tEfNS_4arch4Sm80ELb0ELb0ELb0ELb1ELb0ELb0ELb1ELb0EEENS1_21CollectiveEpilogueFwdINS6_IJS8_S8_S9_EEENS6_IJNS7_ILi1EEESH_SH_EEESB_SD_Li128ELb1ELb1ELb0ELb0EEENS1_19SingleTileSchedulerILb1ELb0ELb1ELi128EEEEEEEEEvNT_6ParamsE,"",@"SHT_CUDA_INFO"
	.sectionflags	@""
	.align	4


	//----- nvinfo : EIATTR_CUDA_API_VERSION
	.align		4
        /*0000*/ 	.byte	0x04, 0x37
        /*0002*/ 	.short	(.L_564 - .L_563)
.L_563:
        /*0004*/ 	.word	0x00000082


	//----- nvinfo : EIATTR_KPARAM_INFO
	.align		4
.L_564:
        /*0008*/ 	.byte	0x04, 0x17
        /*000a*/ 	.short	(.L_566 - .L_565)
.L_565:
        /*000c*/ 	.word	0x00000000
        /*0010*/ 	.short	0x0000
        /*0012*/ 	.short	0x0000
        /*0014*/ 	.byte	0x00, 0xf0, 0x61, 0x10


	//----- nvinfo : EIATTR_SPARSE_MMA_MASK
	.align		4
.L_566:
        /*0018*/ 	.byte	0x03, 0x50
        /*001a*/ 	.short	0x0000


	//----- nvinfo : EIATTR_MAXREG_COUNT
	.align		4
        /*001c*/ 	.byte	0x03, 0x1b
        /*001e*/ 	.short	0x00ff


	//----- nvinfo : EIATTR_MERCURY_ISA_VERSION
	.align		4
        /*0020*/ 	.byte	0x03, 0x5f
        /*0022*/ 	.short	0x0101


	//----- nvinfo : EIATTR_VRC_CTA_INIT_COUNT
	.align		4
        /*0024*/ 	.byte	0x02, 0x4a
	.zero		1
	.zero		1


	//----- nvinfo : EIATTR_EXIT_INSTR_OFFSETS
	.align		4
        /*0028*/ 	.byte	0x04, 0x1c
        /*002a*/ 	.short	(.L_568 - .L_567)


	//   ....[0]....
.L_567:
        /*002c*/ 	.word	0x00000010


	//----- nvinfo : EIATTR_MAX_THREADS
	.align		4
.L_568:
        /*0030*/ 	.byte	0x04, 0x05
        /*0032*/ 	.short	(.L_570 - .L_569)
.L_569:
        /*0034*/ 	.word	0x00000080
        /*0038*/ 	.word	0x00000001
        /*003c*/ 	.word	0x00000001


	//----- nvinfo : EIATTR_CBANK_PARAM_SIZE
	.align		4
.L_570:
        /*0040*/ 	.byte	0x03, 0x19
        /*0042*/ 	.short	0x0418


	//----- nvinfo : EIATTR_PARAM_CBANK
	.align		4
        /*0044*/ 	.byte	0x04, 0x0a
        /*0046*/ 	.short	(.L_572 - .L_571)
	.align		4
.L_571:
        /*0048*/ 	.word	index@(.nv.constant0._ZN7cutlass13device_kernelIN5flash19enable_sm80_to_sm89INS1_16FlashAttnFwdSm80INS1_25CollectiveMainloopFwdSm80ILi4ELi1ELb0EN4cute5tupleIJNS5_1CILi128EEENS7_ILi64EEES8_EEELi128ENS_10bfloat16_tEfNS_4arch4Sm80ELb0ELb0ELb0ELb1ELb0ELb0ELb1ELb0EEENS1_21CollectiveEpilogueFwdINS6_IJS8_S8_S9_EEENS6_IJNS7_ILi1EEESH_SH_EEESB_SD_Li128ELb1ELb1ELb0ELb0EEENS1_19SingleTileSchedulerILb1ELb0ELb1ELi128EEEEEEEEEvNT_6ParamsE)
        /*004c*/ 	.short	0x0380
        /*004e*/ 	.short	0x0418


	//----- nvinfo : EIATTR_SW_WAR
	.align		4
.L_572:
        /*0050*/ 	.byte	0x04, 0x36
        /*0052*/ 	.short	(.L_574 - .L_573)
.L_573:
        /*0054*/ 	.word	0x00000008
.L_574:


//--------------------- .nv.info._ZN7cutlass13device_kernelIN5flash19enable_sm80_to_sm89INS1_16FlashAttnFwdSm80INS1_25CollectiveMainloopFwdSm80ILi4ELi1ELb0EN4cute5tupleIJNS5_1CILi128EEENS7_ILi64EEES8_EEELi128ENS_10bfloat16_tEfNS_4arch4Sm80ELb0ELb0ELb0ELb1ELb0ELb1ELb1ELb0EEENS1_21CollectiveEpilogueFwdINS6_IJS8_S8_S9_EEENS6_IJNS7_ILi1EEESH_SH_EEESB_SD_Li128ELb1ELb1ELb0ELb0EEENS1_19SingleTileSchedulerILb1ELb0ELb1ELi128EEEEEEEEEvNT_6ParamsE --------------------------
	.section	.nv.info._ZN7cutlass13device_kernelIN5flash19enable_sm80_to_sm89INS1_16FlashAttnFwdSm80INS1_25CollectiveMainloopFwdSm80ILi4ELi1ELb0EN4cute5tupleIJNS5_1CILi128EEENS7_ILi64EEES8_EEELi128ENS_10bfloat16_tEfNS_4arch4Sm80ELb0ELb0ELb0ELb1ELb0ELb1ELb1ELb0EEENS1_21CollectiveEpilogueFwdINS6_IJS8_S8_S9_EEENS6_IJNS7_ILi1EEESH_SH_EEESB_SD_Li128ELb1ELb1ELb0ELb0EEENS1_19SingleTileSchedulerILb1ELb0ELb1ELi128EEEEEEEEEvNT_6ParamsE,"",@"SHT_CUDA_INFO"
	.sectionflags	@""
	.align	4


	//----- nvinfo : EIATTR_CUDA_API_VERSION
	.align		4
        /*0000*/ 	.byte	0x04, 0x37
        /*0002*/ 	.short	(.L_576 - .L_575)
.L_575:
        /*0004*/ 	.word	0x00000082


	//----- nvinfo : EIATTR_KPARAM_INFO
	.align		4
.L_576:
        /*0008*/ 	.byte	0x04, 0x17
        /*000a*/ 	.short	(.L_578 - .L_577)
.L_577:
        /*000c*/ 	.word	0x00000000
        /*0010*/ 	.short	0x0000
        /*0012*/ 	.short	0x0000
        /*0014*/ 	.byte	0x00, 0xf0, 0x61, 0x10


	//----- nvinfo : EIATTR_SPARSE_MMA_MASK
	.align		4
.L_578:
        /*0018*/ 	.byte	0x03, 0x50
        /*001a*/ 	.short	0x0000


	//----- nvinfo : EIATTR_MAXREG_COUNT
	.align		4
        /*001c*/ 	.byte	0x03, 0x1b
        /*001e*/ 	.short	0x00ff


	//----- nvinfo : EIATTR_MERCURY_ISA_VERSION
	.align		4
        /*0020*/ 	.byte	0x03, 0x5f
        /*0022*/ 	.short	0x0101


	//----- nvinfo : EIATTR_VRC_CTA_INIT_COUNT
	.align		4
        /*0024*/ 	.byte	0x02, 0x4a
	.zero		1
	.zero		1


	//----- nvinfo : EIATTR_EXIT_INSTR_OFFSETS
	.align		4
        /*0028*/ 	.byte	0x04, 0x1c
        /*002a*/ 	.short	(.L_580 - .L_579)


	//   ....[0]....
.L_579:
        /*002c*/ 	.word	0x00000010


	//----- nvinfo : EIATTR_MAX_THREADS
	.align		4
.L_580:
        /*0030*/ 	.byte	0x04, 0x05
        /*0032*/ 	.short	(.L_582 - .L_581)
.L_581:
        /*0034*/ 	.word	0x00000080
        /*0038*/ 	.word	0x00000001
        /*003c*/ 	.word	0x00000001


	//----- nvinfo : EIATTR_CBANK_PARAM_SIZE
	.align		4
.L_582:
        /*0040*/ 	.byte	0x03, 0x19
        /*0042*/ 	.short	0x0418


	//----- nvinfo : EIATTR_PARAM_CBANK
	.align		4
        /*0044*/ 	.byte	0x04, 0x0a
        /*0046*/ 	.short	(.L_584 - .L_583)
	.align		4
.L_583:
        /*0048*/ 	.word	index@(.nv.constant0._ZN7cutlass13device_kernelIN5flash19enable_sm80_to_sm89INS1_16FlashAttnFwdSm80INS1_25CollectiveMainloopFwdSm80ILi4ELi1ELb0EN4cute5tupleIJNS5_1CILi128EEENS7_ILi64EEES8_EEELi128ENS_10bfloat16_tEfNS_4arch4Sm80ELb0ELb0ELb0ELb1ELb0ELb1ELb1ELb0EEENS1_21CollectiveEpilogueFwdINS6_IJS8_S8_S9_EEENS6_IJNS7_ILi1EEESH_SH_EEESB_SD_Li128ELb1ELb1ELb0ELb0EEENS1_19SingleTileSchedulerILb1ELb0ELb1ELi128EEEEEEEEEvNT_6ParamsE)
        /*004c*/ 	.short	0x0380
        /*004e*/ 	.short	0x0418


	//----- nvinfo : EIATTR_SW_WAR
	.align		4
.L_584:
        /*0050*/ 	.byte	0x04, 0x36
        /*0052*/ 	.short	(.L_586 - .L_585)
.L_585:
        /*0054*/ 	.word	0x00000008
.L_586:


//--------------------- .nv.info._ZN7cutlass13device_kernelIN5flash19enable_sm80_to_sm89INS1_16FlashAttnFwdSm80INS1_25CollectiveMainloopFwdSm80ILi4ELi1ELb0EN4cute5tupleIJNS5_1CILi128EEENS7_ILi48EEES8_EEELi128ENS_10bfloat16_tEfNS_4arch4Sm80ELb0ELb1ELb0ELb0ELb0ELb0ELb1ELb0EEENS1_21CollectiveEpilogueFwdINS6_IJS8_S8_S9_EEENS6_IJNS7_ILi1EEESH_SH_EEESB_SD_Li128ELb0ELb1ELb0ELb0EEENS1_19SingleTileSchedulerILb0ELb0ELb1ELi128EEEEEEEEEvNT_6ParamsE --------------------------
	.section	.nv.info._ZN7cutlass13device_kernelIN5flash19enable_sm80_to_sm89INS1_16FlashAttnFwdSm80INS1_25CollectiveMainloopFwdSm80ILi4ELi1ELb0EN4cute5tupleIJNS5_1CILi128EEENS7_ILi48EEES8_EEELi128ENS_10bfloat16_tEfNS_4arch4Sm80ELb0ELb1ELb0ELb0ELb0ELb0ELb1ELb0EEENS1_21CollectiveEpilogueFwdINS6_IJS8_S8_S9_EEENS6_IJNS7_ILi1EEESH_SH_EEESB_SD_Li128ELb0ELb1ELb0ELb0EEENS1_19SingleTileSchedulerILb0ELb0ELb1ELi128EEEEEEEEEvNT_6ParamsE,"",@"SHT_CUDA_INFO"
	.sectionflags	@""
	.align	4


	//----- nvinfo : EIATTR_CUDA_API_VERSION
	.align		4
        /*0000*/ 	.byte	0x04, 0x37
        /*0002*/ 	.short	(.L_588 - .L_587)
.L_587:
        /*0004*/ 	.word	0x00000082


	//----- nvinfo : EIATTR_KPARAM_INFO
	.align		4
.L_588:
        /*0008*/ 	.byte	0x04, 0x17
        /*000a*/ 	.short	(.L_590 - .L_589)
.L_589:
        /*000c*/ 	.word	0x00000000
        /*0010*/ 	.short	0x0000
        /*0012*/ 	.short	0x0000
        /*0014*/ 	.byte	0x00, 0xf0, 0x61, 0x10


	//----- nvinfo : EIATTR_SPARSE_MMA_MASK
	.align		4
.L_590:
        /*0018*/ 	.byte	0x03, 0x50
        /*001a*/ 	.short	0x0000


	//----- nvinfo : EIATTR_MAXREG_COUNT
	.align		4
        /*001c*/ 	.byte	0x03, 0x1b
        /*001e*/ 	.short	0x00ff


	//----- nvinfo : EIATTR_MERCURY_ISA_VERSION
	.align		4
        /*0020*/ 	.byte	0x03, 0x5f
        /*0022*/ 	.short	0x0101


	//----- nvinfo : EIATTR_VRC_CTA_INIT_COUNT
	.align		4
        /*0024*/ 	.byte	0x02, 0x4a
	.zero		1
	.zero		1


	//----- nvinfo : EIATTR_EXIT_INSTR_OFFSETS
	.align		4
        /*0028*/ 	.byte	0x04, 0x1c
        /*002a*/ 	.short	(.L_592 - .L_591)


	//   ....[0]....
.L_591:
        /*002c*/ 	.word	0x00000010


	//----- nvinfo : EIATTR_MAX_THREADS
	.align		4
.L_592:
        /*0030*/ 	.byte	0x04, 0x05
        /*0032*/ 	.short	(.L_594 - .L_593)
.L_593:
        /*0034*/ 	.word	0x00000080
        /*0038*/ 	.word	0x00000001
        /*003c*/ 	.word	0x00000001


	//----- nvinfo : EIATTR_CBANK_PARAM_SIZE
	.align		4
.L_594:
        /*0040*/ 	.byte	0x03, 0x19
        /*0042*/ 	.short	0x0418


	//----- nvinfo : EIATTR_PARAM_CBANK
	.align		4
        /*0044*/ 	.byte	0x04, 0x0a
        /*0046*/ 	.short	(.L_596 - .L_595)
	.align		4
.L_595:
        /*0048*/ 	.word	index@(.nv.constant0._ZN7cutlass13device_kernelIN5flash19enable_sm80_to_sm89INS1_16FlashAttnFwdSm80INS1_25CollectiveMainloopFwdSm80ILi4ELi1ELb0EN4cute5tupleIJNS5_1CILi128EEENS7_ILi48EEES8_EEELi128ENS_10bfloat16_tEfNS_4arch4Sm80ELb0ELb1ELb0ELb0ELb0ELb0ELb1ELb0EEENS1_21CollectiveEpilogueFwdINS6_IJS8_S8_S9_EEENS6_IJNS7_ILi1EEESH_SH_EEESB_SD_Li128ELb0ELb1ELb0ELb0EEENS1_19SingleTileSchedulerILb0ELb0ELb1ELi128EEEEEEEEEvNT_6ParamsE)
        /*004c*/ 	.short	0x0380
        /*004e*/ 	.short	0x0418


	//----- nvinfo : EIATTR_SW_WAR
	.align		4
.L_596:
        /*0050*/ 	.byte	0x04, 0x36
        /*0052*/ 	.short	(.L_598 - .L_597)
.L_597:
        /*0054*/ 	.word	0x00000008
.L_598:


//--------------------- .nv.info._ZN7cutlass13device_kernelIN5flash19enable_sm80_to_sm89INS1_16FlashAttnFwdSm80INS1_25CollectiveMainloopFwdSm80ILi4ELi1ELb0EN4cute5tupleIJNS5_1CILi128EEENS7_ILi48EEES8_EEELi128ENS_10bfloat16_tEfNS_4arch4Sm80ELb0ELb1ELb0ELb1ELb0ELb0ELb1ELb0EEENS1_21CollectiveEpilogueFwdINS6_IJS8_S8_S9_EEENS6_IJNS7_ILi1EEESH_SH_EEESB_SD_Li128ELb1ELb1ELb0ELb0EEENS1_19SingleTileSchedulerILb1ELb0ELb1ELi128EEEEEEEEEvNT_6ParamsE --------------------------
	.section	.nv.info._ZN7cutlass13device_kernelIN5flash19enable_sm80_to_sm89INS1_16FlashAttnFwdSm80INS1_25CollectiveMainloopFwdSm80ILi4ELi1ELb0EN4cute5tupleIJNS5_1CILi128EEENS7_ILi48EEES8_EEELi128ENS_10bfloat16_tEfNS_4arch4Sm80ELb0ELb1ELb0ELb1ELb0ELb0ELb1ELb0EEENS1_21CollectiveEpilogueFwdINS6_IJS8_S8_S9_EEENS6_IJNS7_ILi1EEESH_SH_EEESB_SD_Li128ELb1ELb1ELb0ELb0EEENS1_19SingleTileSchedulerILb1ELb0ELb1ELi128EEEEEEEEEvNT_6ParamsE,"",@"SHT_CUDA_INFO"
	.sectionflags	@""
	.align	4


	//----- nvinfo : EIATTR_CUDA_API_VERSION
	.align		4
        /*0000*/ 	.byte	0x04, 0x37
        /*0002*/ 	.short	(.L_600 - .L_599)
.L_599:
        /*0004*/ 	.word	0x00000082


	//----- nvinfo : EIATTR_KPARAM_INFO
	.align		4
.L_600:
        /*0008*/ 	.byte	0x04, 0x17
        /*000a*/ 	.short	(.L_602 - .L_601)
.L_601:
        /*000c*/ 	.word	0x00000000
        /*0010*/ 	.short	0x0000
        /*0012*/ 	.short	0x0000
        /*0014*/ 	.byte	0x00, 0xf0, 0x61, 0x10


	//----- nvinfo : EIATTR_SPARSE_MMA_MASK
	.align		4
.L_602:
        /*0018*/ 	.byte	0x03, 0x50
        /*001a*/ 	.short	0x0000


	//----- nvinfo : EIATTR_MAXREG_COUNT
	.align		4
        /*001c*/ 	.byte	0x03, 0x1b
        /*001e*/ 	.short	0x00ff


	//----- nvinfo : EIATTR_MERCURY_ISA_VERSION
	.align		4
        /*0020*/ 	.byte	0x03, 0x5f
        /*0022*/ 	.short	0x0101


	//----- nvinfo : EIATTR_VRC_CTA_INIT_COUNT
	.align		4
        /*0024*/ 	.byte	0x02, 0x4a
	.zero		1
	.zero		1


	//----- nvinfo : EIATTR_EXIT_INSTR_OFFSETS
	.align		4
        /*0028*/ 	.byte	0x04, 0x1c
        /*002a*/ 	.short	(.L_604 - .L_603)


	//   ....[0]....
.L_603:
        /*002c*/ 	.word	0x00000010


	//----- nvinfo : EIATTR_MAX_THREADS
	.align		4
.L_604:
        /*0030*/ 	.byte	0x04, 0x05
        /*0032*/ 	.short	(.L_606 - .L_605)
.L_605:
        /*0034*/ 	.word	0x00000080
        /*0038*/ 	.word	0x00000001
        /*003c*/ 	.word	0x00000001


	//----- nvinfo : EIATTR_CBANK_PARAM_SIZE
	.align		4
.L_606:
        /*0040*/ 	.byte	0x03, 0x19
        /*0042*/ 	.short	0x0418


	//----- nvinfo : EIATTR_PARAM_CBANK
	.align		4
        /*0044*/ 	.byte	0x04, 0x0a
        /*0046*/ 	.short	(.L_608 - .L_607)
	.align		4
.L_607:
        /*0048*/ 	.word	index@(.nv.constant0._ZN7cutlass13device_kernelIN5flash19enable_sm80_to_sm89INS1_16FlashAttnFwdSm80INS1_25CollectiveMainloopFwdSm80ILi4ELi1ELb0EN4cute5tupleIJNS5_1CILi128EEENS7_ILi48EEES8_EEELi128ENS_10bfloat16_tEfNS_4arch4Sm80ELb0ELb1ELb0ELb1ELb0ELb0ELb1ELb0EEENS1_21CollectiveEpilogueFwdINS6_IJS8_S8_S9_EEENS6_IJNS7_ILi1EEESH_SH_EEESB_SD_Li128ELb1ELb1ELb0ELb0EEENS1_19SingleTileSchedulerILb1ELb0ELb1ELi128EEEEEEEEEvNT_6ParamsE)
        /*004c*/ 	.short	0x0380
        /*004e*/ 	.short	0x0418


	//----- nvinfo : EIATTR_SW_WAR
	.align		4
.L_608:
        /*0050*/ 	.byte	0x04, 0x36
        /*0052*/ 	.short	(.L_610 - .L_609)
.L_609:
        /*0054*/ 	.word	0x00000008
.L_610:


//--------------------- .nv.info._ZN7cutlass13device_kernelIN5flash19enable_sm80_to_sm89INS1_16FlashAttnFwdSm80INS1_25CollectiveMainloopFwdSm80ILi4ELi1ELb0EN4cute5tupleIJNS5_1CILi128EEENS7_ILi48EEES8_EEELi128ENS_10bfloat16_tEfNS_4arch4Sm80ELb0ELb1ELb0ELb1ELb0ELb1ELb1ELb0EEENS1_21CollectiveEpilogueFwdINS6_IJS8_S8_S9_EEENS6_IJNS7_ILi1EEESH_SH_EEESB_SD_Li128ELb1ELb1ELb0ELb0EEENS1_19SingleTileSchedulerILb1ELb0ELb1ELi128EEEEEEEEEvNT_6ParamsE --------------------------
	.section	.nv.info._ZN7cutlass13device_kernelIN5flash19enable_sm80_to_sm89INS1_16FlashAttnFwdSm80INS1_25CollectiveMainloopFwdSm80ILi4ELi1ELb0EN4cute5tupleIJNS5_1CILi128EEENS7_ILi48EEES8_EEELi128ENS_10bfloat16_tEfNS_4arch4Sm80ELb0ELb1ELb0ELb1ELb0ELb1ELb1ELb0EEENS1_21CollectiveEpilogueFwdINS6_IJS8_S8_S9_EEENS6_IJNS7_ILi1EEESH_SH_EEESB_SD_Li128ELb1ELb1ELb0ELb0EEENS1_19SingleTileSchedulerILb1ELb0ELb1ELi128EEEEEEEEEvNT_6ParamsE,"",@"SHT_CUDA_INFO"
	.sectionflags	@""
	.align	4


	//----- nvinfo : EIATTR_CUDA_API_VERSION
	.align		4
        /*0000*/ 	.byte	0x04, 0x37
        /*0002*/ 	.short	(.L_612 - .L_611)
.L_611:
        /*0004*/ 	.word	0x00000082


	//----- nvinfo : EIATTR_KPARAM_INFO
	.align		4
.L_612:
        /*0008*/ 	.byte	0x04, 0x17
        /*000a*/ 	.short	(.L_614 - .L_613)
.L_613:
        /*000c*/ 	.word	0x00000000
        /*0010*/ 	.short	0x0000
        /*0012*/ 	.short	0x0000
        /*0014*/ 	.byte	0x00, 0xf0, 0x61, 0x10


	//----- nvinfo : EIATTR_SPARSE_MMA_MASK
	.align		4
.L_614:
        /*0018*/ 	.byte	0x03, 0x50
        /*001a*/ 	.short	0x0000


	//----- nvinfo : EIATTR_MAXREG_COUNT
	.align		4
        /*001c*/ 	.byte	0x03, 0x1b
        /*001e*/ 	.short	0x00ff


	//----- nvinfo : EIATTR_MERCURY_ISA_VERSION
	.align		4
        /*0020*/ 	.byte	0x03, 0x5f
        /*0022*/ 	.short	0x0101


	//----- nvinfo : EIATTR_VRC_CTA_INIT_COUNT
	.align		4
        /*0024*/ 	.byte	0x02, 0x4a
	.zero		1
	.zero		1


	//----- nvinfo : EIATTR_EXIT_INSTR_OFFSETS
	.align		4
        /*0028*/ 	.byte	0x04, 0x1c
        /*002a*/ 	.short	(.L_616 - .L_615)


	//   ....[0]....
.L_615:
        /*002c*/ 	.word	0x00000010


	//----- nvinfo : EIATTR_MAX_THREADS
	.align		4
.L_616:
        /*0030*/ 	.byte	0x04, 0x05
        /*0032*/ 	.short	(.L_618 - .L_617)
.L_617:
        /*0034*/ 	.word	0x00000080
        /*0038*/ 	.word	0x00000001
        /*003c*/ 	.word	0x00000001


	//----- nvinfo : EIATTR_CBANK_PARAM_SIZE
	.align		4
.L_618:
        /*0040*/ 	.byte	0x03, 0x19
        /*0042*/ 	.short	0x0418


	//----- nvinfo : EIATTR_PARAM_CBANK
	.align		4
        /*0044*/ 	.byte	0x04, 0x0a
        /*0046*/ 	.short	(.L_620 - .L_619)
	.align		4
.L_619:
        /*0048*/ 	.word	index@(.nv.constant0._ZN7cutlass13device_kernelIN5flash19enable_sm80_to_sm89INS1_16FlashAttnFwdSm80INS1_25CollectiveMainloopFwdSm80ILi4ELi1ELb0EN4cute5tupleIJNS5_1CILi128EEENS7_ILi48EEES8_EEELi128ENS_10bfloat16_tEfNS_4arch4Sm80ELb0ELb1ELb0ELb1ELb0ELb1ELb1ELb0EEENS1_21CollectiveEpilogueFwdINS6_IJS8_S8_S9_EEENS6_IJNS7_ILi1EEESH_SH_EEESB_SD_Li128ELb1ELb1ELb0ELb0EEENS1_19SingleTileSchedulerILb1ELb0ELb1ELi128EEEEEEEEEvNT_6ParamsE)
        /*004c*/ 	.short	0x0380
        /*004e*/ 	.short	0x0418


	//----- nvinfo : EIATTR_SW_WAR
	.align		4
.L_620:
        /*0050*/ 	.byte	0x04, 0x36
        /*0052*/ 	.short	(.L_622 - .L_621)
.L_621:
        /*0054*/ 	.word	0x00000008
.L_622:


//--------------------- .nv.info._ZN7cutlass13device_kernelIN5flash19enable_sm80_to_sm89INS1_16FlashAttnFwdSm80INS1_25CollectiveMainloopFwdSm80ILi4ELi1ELb0EN4cute5tupleIJNS5_1CILi128EEENS7_ILi64EEES8_EEELi128ENS_10bfloat16_tEfNS_4arch4Sm80ELb1ELb0ELb0ELb0ELb0ELb0ELb1ELb0EEENS1_21CollectiveEpilogueFwdINS6_IJS8_S8_S9_EEENS6_IJNS7_ILi1EEESH_SH_EEESB_SD_Li128ELb0ELb1ELb0ELb0EEENS1_30DynamicPersistentTileSchedulerILi128ELi128ELb0ELb1ELb0EEEEEEEEEvNT_6ParamsE --------------------------
	.section	.nv.info._ZN7cutlass13device_kernelIN5flash19enable_sm80_to_sm89INS1_16FlashAttnFwdSm80INS1_25CollectiveMainloopFwdSm80ILi4ELi1ELb0EN4cute5tupleIJNS5_1CILi128EEENS7_ILi64EEES8_EEELi128ENS_10bfloat16_tEfNS_4arch4Sm80ELb1ELb0ELb0ELb0ELb0ELb0ELb1ELb0EEENS1_21CollectiveEpilogueFwdINS6_IJS8_S8_S9_EEENS6_IJNS7_ILi1EEESH_SH_EEESB_SD_Li128ELb0ELb1ELb0ELb0EEENS1_30DynamicPersistentTileSchedulerILi128ELi128ELb0ELb1ELb0EEEEEEEEEvNT_6ParamsE,"",@"SHT_CUDA_INFO"
	.sectionflags	@""
	.align	4


	//----- nvinfo : EIATTR_CUDA_API_VERSION
	.align		4
        /*0000*/ 	.byte	0x04, 0x37
        /*0002*/ 	.short	(.L_624 - .L_623)
.L_623:
        /*0004*/ 	.word	0x00000082


	//----- nvinfo : EIATTR_KPARAM_INFO
	.align		4
.L_624:
        /*0008*/ 	.byte	0x04, 0x17
        /*000a*/ 	.short	(.L_626 - .L_625)
.L_625:
        /*000c*/ 	.word	0x00000000
        /*0010*/ 	.short	0x0000
        /*0012*/ 	.short	0x0000
        /*0014*/ 	.byte	0x00, 0xf0, 0xa1, 0x10


	//----- nvinfo : EIATTR_SPARSE_MMA_MASK
	.align		4
.L_626:
        /*0018*/ 	.byte	0x03, 0x50
        /*001a*/ 	.short	0x0000


	//----- nvinfo : EIATTR_MAXREG_COUNT
	.align		4
        /*001c*/ 	.byte	0x03, 0x1b
        /*001e*/ 	.short	0x00ff


	//----- nvinfo : EIATTR_MERCURY_ISA_VERSION
	.align		4
        /*0020*/ 	.byte	0x03, 0x5f
        /*0022*/ 	.short	0x0101


	//----- nvinfo : EIATTR_VRC_CTA_INIT_COUNT
	.align		4
        /*0024*/ 	.byte	0x02, 0x4a
	.zero		1
	.zero		1


	//----- nvinfo : EIATTR_EXIT_INSTR_OFFSETS
	.align		4
        /*0028*/ 	.byte	0x04, 0x1c
        /*002a*/ 	.short	(.L_628 - .L_627)


	//   ....[0]....
.L_627:
        /*002c*/ 	.word	0x00000010


	//----- nvinfo : EIATTR_MAX_THREADS
	.align		4
.L_628:
        /*0030*/ 	.byte	0x04, 0x05
        /*0032*/ 	.short	(.L_630 - .L_629)
.L_629:
        /*0034*/ 	.word	0x00000080
        /*0038*/ 	.word	0x00000001
        /*003c*/ 	.word	0x00000001


	//----- nvinfo : EIATTR_CBANK_PARAM_SIZE
	.align		4
.L_630:
        /*0040*/ 	.byte	0x03, 0x19
        /*0042*/ 	.short	0x0428


	//----- nvinfo : EIATTR_PARAM_CBANK
	.align		4
        /*0044*/ 	.byte	0x04, 0x0a
        /*0046*/ 	.short	(.L_632 - .L_631)
	.align		4
.L_631:
        /*0048*/ 	.word	index@(.nv.constant0._ZN7cutlass13device_kernelIN5flash19enable_sm80_to_sm89INS1_16FlashAttnFwdSm80INS1_25CollectiveMainloopFwdSm80ILi4ELi1ELb0EN4cute5tupleIJNS5_1CILi128EEENS7_ILi64EEES8_EEELi128ENS_10bfloat16_tEfNS_4arch4Sm80ELb1ELb0ELb0ELb0ELb0ELb0ELb1ELb0EEENS1_21CollectiveEpilogueFwdINS6_IJS8_S8_S9_EEENS6_IJNS7_ILi1EEESH_SH_EEESB_SD_Li128ELb0ELb1ELb0ELb0EEENS1_30DynamicPersistentTileSchedulerILi128ELi128ELb0ELb1ELb0EEEEEEEEEvNT_6ParamsE)
        /*004c*/ 	.short	0x0380
        /*004e*/ 	.short	0x0428


	//----- nvinfo : EIATTR_SW_WAR
	.align		4
.L_632:
        /*0050*/ 	.byte	0x04, 0x36
        /*0052*/ 	.short	(.L_634 - .L_633)
.L_633:
        /*0054*/ 	.word	0x00000008
.L_634:


//--------------------- .nv.info._ZN7cutlass13device_kernelIN5flash19enable_sm80_to_sm89INS1_16FlashAttnFwdSm80INS1_25CollectiveMainloopFwdSm80ILi4ELi1ELb0EN4cute5tupleIJNS5_1CILi128EEENS7_ILi64EEES8_EEELi128ENS_10bfloat16_tEfNS_4arch4Sm80ELb1ELb0ELb0ELb1ELb0ELb0ELb1ELb0EEENS1_21CollectiveEpilogueFwdINS6_IJS8_S8_S9_EEENS6_IJNS7_ILi1EEESH_SH_EEESB_SD_Li128ELb1ELb1ELb0ELb0EEENS1_19SingleTileSchedulerILb1ELb0ELb1ELi128EEEEEEEEEvNT_6ParamsE --------------------------
	.section	.nv.info._ZN7cutlass13device_kernelIN5flash19enable_sm80_to_sm89INS1_16FlashAttnFwdSm80INS1_25CollectiveMainloopFwdSm80ILi4ELi1ELb0EN4cute5tupleIJNS5_1CILi128EEENS7_ILi64EEES8_EEELi128ENS_10bfloat16_tEfNS_4arch4Sm80ELb1ELb0ELb0ELb1ELb0ELb0ELb1ELb0EEENS1_21CollectiveEpilogueFwdINS6_IJS8_S8_S9_EEENS6_IJNS7_ILi1EEESH_SH_EEESB_SD_Li128ELb1ELb1ELb0ELb0EEENS1_19SingleTileSchedulerILb1ELb0ELb1ELi128EEEEEEEEEvNT_6ParamsE,"",@"SHT_CUDA_INFO"
	.sectionflags	@""
	.align	4


	//----- nvinfo : EIATTR_CUDA_API_VERSION
	.align		4
        /*0000*/ 	.byte	0x04, 0x37
        /*0002*/ 	.short	(.L_636 - .L_635)
.L_635:
        /*0004*/ 	.word	0x00000082


	//----- nvinfo : EIATTR_KPARAM_INFO
	.align		4
.L_636:
        /*0008*/ 	.byte	0x04, 0x17
        /*000a*/ 	.short	(.L_638 - .L_637)
.L_637:
        /*000c*/ 	.word	0x00000000
        /*0010*/ 	.short	0x0000
        /*0012*/ 	.short	0x0000
        /*0014*/ 	.byte	0x00, 0xf0, 0x61, 0x10


	//----- nvinfo : EIATTR_SPARSE_MMA_MASK
	.align		4
.L_638:
        /*0018*/ 	.byte	0x03, 0x50
        /*001a*/ 	.short	0x0000


	//----- nvinfo : EIATTR_MAXREG_COUNT
	.align		4
        /*001c*/ 	.byte	0x03, 0x1b
        /*001e*/ 	.short	0x00ff


	//----- nvinfo : EIATTR_MERCURY_ISA_VERSION
	.align		4
        /*0020*/ 	.byte	0x03, 0x5f
        /*0022*/ 	.short	0x0101


	//----- nvinfo : EIATTR_VRC_CTA_INIT_COUNT
	.align		4
        /*0024*/ 	.byte	0x02, 0x4a
	.zero		1
	.zero		1


	//----- nvinfo : EIATTR_EXIT_INSTR_OFFSETS
	.align		4
        /*0028*/ 	.byte	0x04, 0x1c
        /*002a*/ 	.short	(.L_640 - .L_639)


	//   ....[0]....
.L_639:
        /*002c*/ 	.word	0x00000010


	//----- nvinfo : EIATTR_MAX_THREADS
	.align		4
.L_640:
        /*0030*/ 	.byte	0x04, 0x05
        /*0032*/ 	.short	(.L_642 - .L_641)
.L_641:
        /*0034*/ 	.word	0x00000080
        /*0038*/ 	.word	0x00000001
        /*003c*/ 	.word	0x00000001


	//----- nvinfo : EIATTR_CBANK_PARAM_SIZE
	.align		4
.L_642:
        /*0040*/ 	.byte	0x03, 0x19
        /*0042*/ 	.short	0x0418


	//----- nvinfo : EIATTR_PARAM_CBANK
	.align		4
        /*0044*/ 	.byte	0x04, 0x0a
        /*0046*/ 	.short	(.L_644 - .L_643)
	.align		4
.L_643:
        /*0048*/ 	.word	index@(.nv.constant0._ZN7cutlass13device_kernelIN5flash19enable_sm80_to_sm89INS1_16FlashAttnFwdSm80INS1_25CollectiveMainloopFwdSm80ILi4ELi1ELb0EN4cute5tupleIJNS5_1CILi128EEENS7_ILi64EEES8_EEELi128ENS_10bfloat16_tEfNS_4arch4Sm80ELb1ELb0ELb0ELb1ELb0ELb0ELb1ELb0EEENS1_21CollectiveEpilogueFwdINS6_IJS8_S8_S9_EEENS6_IJNS7_ILi1EEESH_SH_EEESB_SD_Li128ELb1ELb1ELb0ELb0EEENS1_19SingleTileSchedulerILb1ELb0ELb1ELi128EEEEEEEEEvNT_6ParamsE)
        /*004c*/ 	.short	0x0380
        /*004e*/ 	.short	0x0418


	//----- nvinfo : EIATTR_SW_WAR
	.align		4
.L_644:
        /*0050*/ 	.byte	0x04, 0x36
        /*0052*/ 	.short	(.L_646 - .L_645)
.L_645:
        /*0054*/ 	.word	0x00000008
.L_646:


//--------------------- .nv.info._ZN7cutlass13device_kernelIN5flash19enable_sm80_to_sm89INS1_16FlashAttnFwdSm80INS1_25CollectiveMainloopFwdSm80ILi4ELi1ELb0EN4cute5tupleIJNS5_1CILi128EEENS7_ILi64EEES8_EEELi128ENS_10bfloat16_tEfNS_4arch4Sm80ELb1ELb0ELb0ELb1ELb0ELb1ELb1ELb0EEENS1_21CollectiveEpilogueFwdINS6_IJS8_S8_S9_EEENS6_IJNS7_ILi1EEESH_SH_EEESB_SD_Li128ELb1ELb1ELb0ELb0EEENS1_19SingleTileSchedulerILb1ELb0ELb1ELi128EEEEEEEEEvNT_6ParamsE --------------------------
	.section	.nv.info._ZN7cutlass13device_kernelIN5flash19enable_sm80_to_sm89INS1_16FlashAttnFwdSm80INS1_25CollectiveMainloopFwdSm80ILi4ELi1ELb0EN4cute5tupleIJNS5_1CILi128EEENS7_ILi64EEES8_EEELi128ENS_10bfloat16_tEfNS_4arch4Sm80ELb1ELb0ELb0ELb1ELb0ELb1ELb1ELb0EEENS1_21CollectiveEpilogueFwdINS6_IJS8_S8_S9_EEENS6_IJNS7_ILi1EEESH_SH_EEESB_SD_Li128ELb1ELb1ELb0ELb0EEENS1_19SingleTileSchedulerILb1ELb0ELb1ELi128EEEEEEEEEvNT_6ParamsE,"",@"SHT_CUDA_INFO"
	.sectionflags	@""
	.align	4


	//----- nvinfo : EIATTR_CUDA_API_VERSION
	.align		4
        /*0000*/ 	.byte	0x04, 0x37
        /*0002*/ 	.short	(.L_648 - .L_647)
.L_647:
        /*0004*/ 	.word	0x00000082


	//----- nvinfo : EIATTR_KPARAM_INFO
	.align		4
.L_648:
        /*0008*/ 	.byte	0x04, 0x17
        /*000a*/ 	.short	(.L_650 - .L_649)
.L_649:
        /*000c*/ 	.word	0x00000000
        /*0010*/ 	.short	0x0000
        /*0012*/ 	.short	0x0000
        /*0014*/ 	.byte	0x00, 0xf0, 0x61, 0x10


	//----- nvinfo : EIATTR_SPARSE_MMA_MASK
	.align		4
.L_650:
        /*0018*/ 	.byte	0x03, 0x50
        /*001a*/ 	.short	0x0000


	//----- nvinfo : EIATTR_MAXREG_COUNT
	.align		4
        /*001c*/ 	.byte	0x03, 0x1b
        /*001e*/ 	.short	0x00ff


	//----- nvinfo : EIATTR_MERCURY_ISA_VERSION
	.align		4
        /*0020*/ 	.byte	0x03, 0x5f
        /*0022*/ 	.short	0x0101


	//----- nvinfo : EIATTR_VRC_CTA_INIT_COUNT
	.align		4
        /*0024*/ 	.byte	0x02, 0x4a
	.zero		1
	.zero		1


	//----- nvinfo : EIATTR_EXIT_INSTR_OFFSETS
	.align		4
        /*0028*/ 	.byte	0x04, 0x1c
        /*002a*/ 	.short	(.L_652 - .L_651)


	//   ....[0]....
.L_651:
        /*002c*/ 	.word	0x00000010


	//----- nvinfo : EIATTR_MAX_THREADS
	.align		4
.L_652:
        /*0030*/ 	.byte	0x04, 0x05
        /*0032*/ 	.short	(.L_654 - .L_653)
.L_653:
        /*0034*/ 	.word	0x00000080
        /*0038*/ 	.word	0x00000001
        /*003c*/ 	.word	0x00000001


	//----- nvinfo : EIATTR_CBANK_PARAM_SIZE
	.align		4
.L_654:
        /*0040*/ 	.byte	0x03, 0x19
        /*0042*/ 	.short	0x0418


	//----- nvinfo : EIATTR_PARAM_CBANK
	.align		4
        /*0044*/ 	.byte	0x04, 0x0a
        /*0046*/ 	.short	(.L_656 - .L_655)
	.align		4
.L_655:
        /*0048*/ 	.word	index@(.nv.constant0._ZN7cutlass13device_kernelIN5flash19enable_sm80_to_sm89INS1_16FlashAttnFwdSm80INS1_25CollectiveMainloopFwdSm80ILi4ELi1ELb0EN4cute5tupleIJNS5_1CILi128EEENS7_ILi64EEES8_EEELi128ENS_10bfloat16_tEfNS_4arch4Sm80ELb1ELb0ELb0ELb1ELb0ELb1ELb1ELb0EEENS1_21CollectiveEpilogueFwdINS6_IJS8_S8_S9_EEENS6_IJNS7_ILi1EEESH_SH_EEESB_SD_Li128ELb1ELb1ELb0ELb0EEENS1_19SingleTileSchedulerILb1ELb0ELb1ELi128EEEEEEEEEvNT_6ParamsE)
        /*004c*/ 	.short	0x0380
        /*004e*/ 	.short	0x0418


	//----- nvinfo : EIATTR_SW_WAR
	.align		4
.L_656:
        /*0050*/ 	.byte	0x04, 0x36
        /*0052*/ 	.short	(.L_658 - .L_657)
.L_657:
        /*0054*/ 	.word	0x00000008
.L_658:


//--------------------- .nv.callgraph             --------------------------
	.section	.nv.callgraph,"",@"SHT_CUDA_CALLGRAPH"
	.align	4
	.sectionentsize	8
	.align		4
        /*0000*/ 	.word	0x00000000
	.align		4
        /*0004*/ 	.word	0xffffffff
	.align		4
        /*0008*/ 	.word	0x00000000
	.align		4
        /*000c*/ 	.word	0xfffffffe
	.align		4
        /*0010*/ 	.word	0x00000000
	.align		4
        /*0014*/ 	.word	0xfffffffd
	.align		4
        /*0018*/ 	.word	0x00000000
	.align		4
        /*001c*/ 	.word	0xfffffffc


//--------------------- .nv.constant4             --------------------------
	.section	.nv.constant4,"a",@progbits
	.align	8
	.align		8
.nv.constant4:
        /*0000*/ 	.dword	_ZN77_INTERNAL_42087de5_41_flash_fwd_hdim128_bf16_softcapall_sm80_cu_f3e6f9ee_28864cuda3std3__45__cpo5beginE
	.align		8
        /*0008*/ 	.dword	_ZN77_INTERNAL_42087de5_41_flash_fwd_hdim128_bf16_softcapall_sm80_cu_f3e6f9ee_28864cuda3std3__45__cpo3endE
	.align		8
        /*0010*/ 	.dword	_ZN77_INTERNAL_42087de5_41_flash_fwd_hdim128_bf16_softcapall_sm80_cu_f3e6f9ee_28864cuda3std3__45__cpo6cbeginE
	.align		8
        /*0018*/ 	.dword	_ZN77_INTERNAL_42087de5_41_flash_fwd_hdim128_bf16_softcapall_sm80_cu_f3e6f9ee_28864cuda3std3__45__cpo4cendE
	.align		8
        /*0020*/ 	.dword	_ZN77_INTERNAL_42087de5_41_flash_fwd_hdim128_bf16_softcapall_sm80_cu_f3e6f9ee_28864cuda3std3__479_GLOBAL__N__42087de5_41_flash_fwd_hdim128_bf16_softcapall_sm80_cu_f3e6f9ee_28866ignoreE
	.align		8
        /*0028*/ 	.dword	_ZN77_INTERNAL_42087de5_41_flash_fwd_hdim128_bf16_softcapall_sm80_cu_f3e6f9ee_28864cuda3std3__419piecewise_constructE
	.align		8
        /*0030*/ 	.dword	_ZN77_INTERNAL_42087de5_41_flash_fwd_hdim128_bf16_softcapall_sm80_cu_f3e6f9ee_28864cuda3std3__48in_placeE
	.align		8
        /*0038*/ 	.dword	_ZN77_INTERNAL_42087de5_41_flash_fwd_hdim128_bf16_softcapall_sm80_cu_f3e6f9ee_28864cuda3std6ranges3__45__cpo4swapE
	.align		8
        /*0040*/ 	.dword	_ZN77_INTERNAL_42087de5_41_flash_fwd_hdim128_bf16_softcapall_sm80_cu_f3e6f9ee_28864cuda3std6ranges3__45__cpo9iter_moveE
	.align		8
        /*0048*/ 	.dword	_ZN77_INTERNAL_42087de5_41_flash_fwd_hdim128_bf16_softcapall_sm80_cu_f3e6f9ee_28864cute7productE
	.align		8
        /*0050*/ 	.dword	_ZN77_INTERNAL_42087de5_41_flash_fwd_hdim128_bf16_softcapall_sm80_cu_f3e6f9ee_28864cute1_E


//--------------------- .text._ZN7cutlass13device_kernelIN5flash19enable_sm80_to_sm89INS1_16FlashAttnFwdSm80INS1_25CollectiveMainloopFwdSm80ILi8ELi1ELb1EN4cute5tupleIJNS5_1CILi128EEES8_S8_EEELi128ENS_10bfloat16_tEfNS_4arch4Sm80ELb0ELb0ELb1ELb0ELb0ELb0ELb1ELb0EEENS1_21CollectiveEpilogueFwdIS9_NS6_IJNS7_ILi1EEESF_SF_EEESA_SC_Li256ELb0ELb1ELb0ELb0EEENS1_19SingleTileSchedulerILb0ELb0ELb1ELi128EEEEEEEEEvNT_6ParamsE --------------------------
	.section	.text._ZN7cutlass13device_kernelIN5flash19enable_sm80_to_sm89INS1_16FlashAttnFwdSm80INS1_25CollectiveMainloopFwdSm80ILi8ELi1ELb1EN4cute5tupleIJNS5_1CILi128EEES8_S8_EEELi128ENS_10bfloat16_tEfNS_4arch4Sm80ELb0ELb0ELb1ELb0ELb0ELb0ELb1ELb0EEENS1_21CollectiveEpilogueFwdIS9_NS6_IJNS7_ILi1EEESF_SF_EEESA_SC_Li256ELb0ELb1ELb0ELb0EEENS1_19SingleTileSchedulerILb0ELb0ELb1ELi128EEEEEEEEEvNT_6ParamsE,"ax",@progbits
	.align	128
.text._ZN7cutlass13device_kernelIN5flash19enable_sm80_to_sm89INS1_16FlashAttnFwdSm80INS1_25CollectiveMainloopFwdSm80ILi8ELi1ELb1EN4cute5tupleIJNS5_1CILi128EEES8_S8_EEELi128ENS_10bfloat16_tEfNS_4arch4Sm80ELb0ELb0ELb1ELb0ELb0ELb0ELb1ELb0EEENS1_21CollectiveEpilogueFwdIS9_NS6_IJNS7_ILi1EEESF_SF_EEESA_SC_Li256ELb0ELb1ELb0ELb0EEENS1_19SingleTileSchedulerILb0ELb0ELb1ELi128EEEEEEEEEvNT_6ParamsE:
        .type           _ZN7cutlass13device_kernelIN5flash19enable_sm80_to_sm89INS1_16FlashAttnFwdSm80INS1_25CollectiveMainloopFwdSm80ILi8ELi1ELb1EN4cute5tupleIJNS5_1CILi128EEES8_S8_EEELi128ENS_10bfloat16_tEfNS_4arch4Sm80ELb0ELb0ELb1ELb0ELb0ELb0ELb1ELb0EEENS1_21CollectiveEpilogueFwdIS9_NS6_IJNS7_ILi1EEESF_SF_EEESA_SC_Li256ELb0ELb1ELb0ELb0EEENS1_19SingleTileSchedulerILb0ELb0ELb1ELi128EEEEEEEEEvNT_6ParamsE,@function
        .size           _ZN7cutlass13device_kernelIN5flash19enable_sm80_to_sm89INS1_16FlashAttnFwdSm80INS1_25CollectiveMainloopFwdSm80ILi8ELi1ELb1EN4cute5tupleIJNS5_1CILi128EEES8_S8_EEELi128ENS_10bfloat16_tEfNS_4arch4Sm80ELb0ELb0ELb1ELb0ELb0ELb0ELb1ELb0EEENS1_21CollectiveEpilogueFwdIS9_NS6_IJNS7_ILi1EEESF_SF_EEESA_SC_Li256ELb0ELb1ELb0ELb0EEENS1_19SingleTileSchedulerILb0ELb0ELb1ELi128EEEEEEEEEvNT_6ParamsE,(.L_x_36 - _ZN7cutlass13device_kernelIN5flash19enable_sm80_to_sm89INS1_16FlashAttnFwdSm80INS1_25CollectiveMainloopFwdSm80ILi8ELi1ELb1EN4cute5tupleIJNS5_1CILi128EEES8_S8_EEELi128ENS_10bfloat16_tEfNS_4arch4Sm80ELb0ELb0ELb1ELb0ELb0ELb0ELb1ELb0EEENS1_21CollectiveEpilogueFwdIS9_NS6_IJNS7_ILi1EEESF_SF_EEESA_SC_Li256ELb0ELb1ELb0ELb0EEENS1_19SingleTileSchedulerILb0ELb0ELb1ELi128EEEEEEEEEvNT_6ParamsE)
        .other          _ZN7cutlass13device_kernelIN5flash19enable_sm80_to_sm89INS1_16FlashAttnFwdSm80INS1_25CollectiveMainloopFwdSm80ILi8ELi1ELb1EN4cute5tupleIJNS5_1CILi128EEES8_S8_EEELi128ENS_10bfloat16_tEfNS_4arch4Sm80ELb0ELb0ELb1ELb0ELb0ELb0ELb1ELb0EEENS1_21CollectiveEpilogueFwdIS9_NS6_IJNS7_ILi1EEESF_SF_EEESA_SC_Li256ELb0ELb1ELb0ELb0EEENS1_19SingleTileSchedulerILb0ELb0ELb1ELi128EEEEEEEEEvNT_6ParamsE,@"STO_CUDA_ENTRY STV_DEFAULT"
_ZN7cutlass13device_kernelIN5flash19enable_sm80_to_sm89INS1_16FlashAttnFwdSm80INS1_25CollectiveMainloopFwdSm80ILi8ELi1ELb1EN4cute5tupleIJNS5_1CILi128EEES8_S8_EEELi128ENS_10bfloat16_tEfNS_4arch4Sm80ELb0ELb0ELb1ELb0ELb0ELb0ELb1ELb0EEENS1_21CollectiveEpilogueFwdIS9_NS6_IJNS7_ILi1EEESF_SF_EEESA_SC_Li256ELb0ELb1ELb0ELb0EEENS1_19SingleTileSchedulerILb0ELb0ELb1ELi128EEEEEEEEEvNT_6ParamsE:
[----:B------:R-:W-:Y:S01]  /*0000*/  LDC R1, c[0x0][0x37c] ;  /* 0x0000df00ff017b82 */ /* 0x000fe20000000800 */
[----:B------:R-:W-:Y:S05]  /*0010*/  EXIT ;  /* 0x000000000000794d */ /* 0x000fea0003800000 */
.L_x_0:
[----:B------:R-:W-:-:S00]  /*0020*/  BRA `(.L_x_0) ;  /* 0xfffffffc00fc7947 */ /* 0x000fc0000383ffff */
[----:B------:R-:W-:-:S00]  /*0030*/  NOP ;  /* 0x0000000000007918 */ /* 0x000fc00000000000 */
        /* <DEDUP_REMOVED lines=12> */
.L_x_36:


//--------------------- .text._ZN7cutlass13device_kernelIN5flash19enable_sm80_to_sm89INS1_16FlashAttnFwdSm80INS1_25CollectiveMainloopFwdSm80ILi8ELi1ELb1EN4cute5tupleIJNS5_1CILi128EEES8_S8_EEELi128ENS_10bfloat16_tEfNS_4arch4Sm80ELb0ELb0ELb1ELb1ELb0ELb0ELb1ELb0EEENS1_21CollectiveEpilogueFwdIS9_NS6_IJNS7_ILi1EEESF_SF_EEESA_SC_Li256ELb1ELb1ELb0ELb0EEENS1_19SingleTileSchedulerILb1ELb0ELb1ELi128EEEEEEEEEvNT_6ParamsE --------------------------
	.section	.text._ZN7cutlass13device_kernelIN5flash19enable_sm80_to_sm89INS1_16FlashAttnFwdSm80INS1_25CollectiveMainloopFwdSm80ILi8ELi1ELb1EN4cute5tupleIJNS5_1CILi128EEES8_S8_EEELi128ENS_10bfloat16_tEfNS_4arch4Sm80ELb0ELb0ELb1ELb1ELb0ELb0ELb1ELb0EEENS1_21CollectiveEpilogueFwdIS9_NS6_IJNS7_ILi1EEESF_SF_EEESA_SC_Li256ELb1ELb1ELb0ELb0EEENS1_19SingleTileSchedulerILb1ELb0ELb1ELi128EEEEEEEEEvNT_6ParamsE,"ax",@progbits
	.align	128
.text._ZN7cutlass13device_kernelIN5flash19enable_sm80_to_sm89INS1_16FlashAttnFwdSm80INS1_25CollectiveMainloopFwdSm80ILi8ELi1ELb1EN4cute5tupleIJNS5_1CILi128EEES8_S8_EEELi128ENS_10bfloat16_tEfNS_4arch4Sm80ELb0ELb0ELb1ELb1ELb0ELb0ELb1ELb0EEENS1_21CollectiveEpilogueFwdIS9_NS6_IJNS7_ILi1EEESF_SF_EEESA_SC_Li256ELb1ELb1ELb0ELb0EEENS1_19SingleTileSchedulerILb1ELb0ELb1ELi128EEEEEEEEEvNT_6ParamsE:
        .type           _ZN7cutlass13device_kernelIN5flash19enable_sm80_to_sm89INS1_16FlashAttnFwdSm80INS1_25CollectiveMainloopFwdSm80ILi8ELi1ELb1EN4cute5tupleIJNS5_1CILi128EEES8_S8_EEELi128ENS_10bfloat16_tEfNS_4arch4Sm80ELb0ELb0ELb1ELb1ELb0ELb0ELb1ELb0EEENS1_21CollectiveEpilogueFwdIS9_NS6_IJNS7_ILi1EEESF_SF_EEESA_SC_Li256ELb1ELb1ELb0ELb0EEENS1_19SingleTileSchedulerILb1ELb0ELb1ELi128EEEEEEEEEvNT_6ParamsE,@function
        .size           _ZN7cutlass13device_kernelIN5flash19enable_sm80_to_sm89INS1_16FlashAttnFwdSm80INS1_25CollectiveMainloopFwdSm80ILi8ELi1ELb1EN4cute5tupleIJNS5_1CILi128EEES8_S8_EEELi128ENS_10bfloat16_tEfNS_4arch4Sm80ELb0ELb0ELb1ELb1ELb0ELb0ELb1ELb0EEENS1_21CollectiveEpilogueFwdIS9_NS6_IJNS7_ILi1EEESF_SF_EEESA_SC_Li256ELb1ELb1ELb0ELb0EEENS1_19SingleTileSchedulerILb1ELb0ELb1ELi128EEEEEEEEEvNT_6ParamsE,(.L_x_37 - _ZN7cutlass13device_kernelIN5flash19enable_sm80_to_sm89INS1_16FlashAttnFwdSm80INS1_25CollectiveMainloopFwdSm80ILi8ELi1ELb1EN4cute5tupleIJNS5_1CILi128EEES8_S8_EEELi128ENS_10bfloat16_tEfNS_4arch4Sm80ELb0ELb0ELb1ELb1ELb0ELb0ELb1ELb0EEENS1_21CollectiveEpilogueFwdIS9_NS6_IJNS7_ILi1EEESF_SF_EEESA_SC_Li256ELb1ELb1ELb0ELb0EEENS1_19SingleTileSchedulerILb1ELb0ELb1ELi128EEEEEEEEEvNT_6ParamsE)
        .other          _ZN7cutlass13device_kernelIN5flash19enable_sm80_to_sm89INS1_16FlashAttnFwdSm80INS1_25CollectiveMainloopFwdSm80ILi8ELi1ELb1EN4cute5tupleIJNS5_1CILi128EEES8_S8_EEELi128ENS_10bfloat16_tEfNS_4arch4Sm80ELb0ELb0ELb1ELb1ELb0ELb0ELb1ELb0EEENS1_21CollectiveEpilogueFwdIS9_NS6_IJNS7_ILi1EEESF_SF_EEESA_SC_Li256ELb1ELb1ELb0ELb0EEENS1_19SingleTileSchedulerILb1ELb0ELb1ELi128EEEEEEEEEvNT_6ParamsE,@"STO_CUDA_ENTRY STV_DEFAULT"
_ZN7cutlass13device_kernelIN5flash19enable_sm80_to_sm89INS1_16FlashAttnFwdSm80INS1_25CollectiveMainloopFwdSm80ILi8ELi1ELb1EN4cute5tupleIJNS5_1CILi128EEES8_S8_EEELi128ENS_10bfloat16_tEfNS_4arch4Sm80ELb0ELb0ELb1ELb1ELb0ELb0ELb1ELb0EEENS1_21CollectiveEpilogueFwdIS9_NS6_IJNS7_ILi1EEESF_SF_EEESA_SC_Li256ELb1ELb1ELb0ELb0EEENS1_19SingleTileSchedulerILb1ELb0ELb1ELi128EEEEEEEEEvNT_6ParamsE:
[----:B------:R-:W-:Y:S01]  /*0000*/  LDC R1, c[0x0][0x37c] ;  /* 0x0000df00ff017b82 */ /* 0x000fe20000000800 */
[----:B------:R-:W-:Y:S05]  /*0010*/  EXIT ;  /* 0x000000000000794d */ /* 0x000fea0003800000 */
.L_x_1:
        /* <DEDUP_REMOVED lines=14> */
.L_x_37:


//--------------------- .text._ZN7cutlass13device_kernelIN5flash19enable_sm80_to_sm89INS1_16FlashAttnFwdSm80INS1_25CollectiveMainloopFwdSm80ILi8ELi1ELb1EN4cute5tupleIJNS5_1CILi128EEES8_S8_EEELi128ENS_10bfloat16_tEfNS_4arch4Sm80ELb0ELb0ELb1ELb1ELb0ELb1ELb1ELb0EEENS1_21CollectiveEpilogueFwdIS9_NS6_IJNS7_ILi1EEESF_SF_EEESA_SC_Li256ELb1ELb1ELb0ELb0EEENS1_19SingleTileSchedulerILb1ELb0ELb1ELi128EEEEEEEEEvNT_6ParamsE --------------------------
	.section	.text._ZN7cutlass13device_kernelIN5flash19enable_sm80_to_sm89INS1_16FlashAttnFwdSm80INS1_25CollectiveMainloopFwdSm80ILi8ELi1ELb1EN4cute5tupleIJNS5_1CILi128EEES8_S8_EEELi128ENS_10bfloat16_tEfNS_4arch4Sm80ELb0ELb0ELb1ELb1ELb0ELb1ELb1ELb0EEENS1_21CollectiveEpilogueFwdIS9_NS6_IJNS7_ILi1EEESF_SF_EEESA_SC_Li256ELb1ELb1ELb0ELb0EEENS1_19SingleTileSchedulerILb1ELb0ELb1ELi128EEEEEEEEEvNT_6ParamsE,"ax",@progbits
	.align	128
.text._ZN7cutlass13device_kernelIN5flash19enable_sm80_to_sm89INS1_16FlashAttnFwdSm80INS1_25CollectiveMainloopFwdSm80ILi8ELi1ELb1EN4cute5tupleIJNS5_1CILi128EEES8_S8_EEELi128ENS_10bfloat16_tEfNS_4arch4Sm80ELb0ELb0ELb1ELb1ELb0ELb1ELb1ELb0EEENS1_21CollectiveEpilogueFwdIS9_NS6_IJNS7_ILi1EEESF_SF_EEESA_SC_Li256ELb1ELb1ELb0ELb0EEENS1_19SingleTileSchedulerILb1ELb0ELb1ELi128EEEEEEEEEvNT_6ParamsE:
        .type           _ZN7cutlass13device_kernelIN5flash19enable_sm80_to_sm89INS1_16FlashAttnFwdSm80INS1_25CollectiveMainloopFwdSm80ILi8ELi1ELb1EN4cute5tupleIJNS5_1CILi128EEES8_S8_EEELi128ENS_10bfloat16_tEfNS_4arch4Sm80ELb0ELb0ELb1ELb1ELb0ELb1ELb1ELb0EEENS1_21CollectiveEpilogueFwdIS9_NS6_IJNS7_ILi1EEESF_SF_EEESA_SC_Li256ELb1ELb1ELb0ELb0EEENS1_19SingleTileSchedulerILb1ELb0ELb1ELi128EEEEEEEEEvNT_6ParamsE,@function
        .size           _ZN7cutlass13device_kernelIN5flash19enable_sm80_to_sm89INS1_16FlashAttnFwdSm80INS1_25CollectiveMainloopFwdSm80ILi8ELi1ELb1EN4cute5tupleIJNS5_1CILi128EEES8_S8_EEELi128ENS_10bfloat16_tEfNS_4arch4Sm80ELb0ELb0ELb1ELb1ELb0ELb1ELb1ELb0EEENS1_21CollectiveEpilogueFwdIS9_NS6_IJNS7_ILi1EEESF_SF_EEESA_SC_Li256ELb1ELb1ELb0ELb0EEENS1_19SingleTileSchedulerILb1ELb0ELb1ELi128EEEEEEEEEvNT_6ParamsE,(.L_x_38 - _ZN7cutlass13device_kernelIN5flash19enable_sm80_to_sm89INS1_16FlashAttnFwdSm80INS1_25CollectiveMainloopFwdSm80ILi8ELi1ELb1EN4cute5tupleIJNS5_1CILi128EEES8_S8_EEELi128ENS_10bfloat16_tEfNS_4arch4Sm80ELb0ELb0ELb1ELb1ELb0ELb1ELb1ELb0EEENS1_21CollectiveEpilogueFwdIS9_NS6_IJNS7_ILi1EEESF_SF_EEESA_SC_Li256ELb1ELb1ELb0ELb0EEENS1_19SingleTileSchedulerILb1ELb0ELb1ELi128EEEEEEEEEvNT_6ParamsE)
        .other          _ZN7cutlass13device_kernelIN5flash19enable_sm80_to_sm89INS1_16FlashAttnFwdSm80INS1_25CollectiveMainloopFwdSm80ILi8ELi1ELb1EN4cute5tupleIJNS5_1CILi128EEES8_S8_EEELi128ENS_10bfloat16_tEfNS_4arch4Sm80ELb0ELb0ELb1ELb1ELb0ELb1ELb1ELb0EEENS1_21CollectiveEpilogueFwdIS9_NS6_IJNS7_ILi1EEESF_SF_EEESA_SC_Li256ELb1ELb1ELb0ELb0EEENS1_19SingleTileSchedulerILb1ELb0ELb1ELi128EEEEEEEEEvNT_6ParamsE,@"STO_CUDA_ENTRY STV_DEFAULT"
_ZN7cutlass13device_kernelIN5flash19enable_sm80_to_sm89INS1_16FlashAttnFwdSm80INS1_25CollectiveMainloopFwdSm80ILi8ELi1ELb1EN4cute5tupleIJNS5_1CILi128EEES8_S8_EEELi128ENS_10bfloat16_tEfNS_4arch4Sm80ELb0ELb0ELb1ELb1ELb0ELb1ELb1ELb0EEENS1_21CollectiveEpilogueFwdIS9_NS6_IJNS7_ILi1EEESF_SF_EEESA_SC_Li256ELb1ELb1ELb0ELb0EEENS1_19SingleTileSchedulerILb1ELb0ELb1ELi128EEEEEEEEEvNT_6ParamsE:
[----:B------:R-:W-:Y:S01]  /*0000*/  LDC R1, c[0x0][0x37c] ;  /* 0x0000df00ff017b82 */ /* 0x000fe20000000800 */
[----:B------:R-:W-:Y:S05]  /*0010*/  EXIT ;  /* 0x000000000000794d */ /* 0x000fea0003800000 */
.L_x_2:
        /* <DEDUP_REMOVED lines=14> */
.L_x_38:


//--------------------- .text._ZN7cutlass13device_kernelIN5flash19enable_sm80_to_sm89INS1_16FlashAttnFwdSm80INS1_25CollectiveMainloopFwdSm80ILi8ELi1ELb1EN4cute5tupleIJNS5_1CILi128EEENS7_ILi96EEES8_EEELi128ENS_10bfloat16_tEfNS_4arch4Sm80ELb0ELb1ELb1ELb0ELb0ELb0ELb1ELb0EEENS1_21CollectiveEpilogueFwdINS6_IJS8_S8_S9_EEENS6_IJNS7_ILi1EEESH_SH_EEESB_SD_Li256ELb0ELb1ELb0ELb0EEENS1_19SingleTileSchedulerILb0ELb0ELb1ELi128EEEEEEEEEvNT_6ParamsE --------------------------
	.section	.text._ZN7cutlass13device_kernelIN5flash19enable_sm80_to_sm89INS1_16FlashAttnFwdSm80INS1_25CollectiveMainloopFwdSm80ILi8ELi1ELb1EN4cute5tupleIJNS5_1CILi128EEENS7_ILi96EEES8_EEELi128ENS_10bfloat16_tEfNS_4arch4Sm80ELb0ELb1ELb1ELb0ELb0ELb0ELb1ELb0EEENS1_21CollectiveEpilogueFwdINS6_IJS8_S8_S9_EEENS6_IJNS7_ILi1EEESH_SH_EEESB_SD_Li256ELb0ELb1ELb0ELb0EEENS1_19SingleTileSchedulerILb0ELb0ELb1ELi128EEEEEEEEEvNT_6ParamsE,"ax",@progbits
	.align	128
.text._ZN7cutlass13device_kernelIN5flash19enable_sm80_to_sm89INS1_16FlashAttnFwdSm80INS1_25CollectiveMainloopFwdSm80ILi8ELi1ELb1EN4cute5tupleIJNS5_1CILi128EEENS7_ILi96EEES8_EEELi128ENS_10bfloat16_tEfNS_4arch4Sm80ELb0ELb1ELb1ELb0ELb0ELb0ELb1ELb0EEENS1_21CollectiveEpilogueFwdINS6_IJS8_S8_S9_EEENS6_IJNS7_ILi1EEESH_SH_EEESB_SD_Li256ELb0ELb1ELb0ELb0EEENS1_19SingleTileSchedulerILb0ELb0ELb1ELi128EEEEEEEEEvNT_6ParamsE:
        .type           _ZN7cutlass13device_kernelIN5flash19enable_sm80_to_sm89INS1_16FlashAttnFwdSm80INS1_25CollectiveMainloopFwdSm80ILi8ELi1ELb1EN4cute5tupleIJNS5_1CILi128EEENS7_ILi96EEES8_EEELi128ENS_10bfloat16_tEfNS_4arch4Sm80ELb0ELb1ELb1ELb0ELb0ELb0ELb1ELb0EEENS1_21CollectiveEpilogueFwdINS6_IJS8_S8_S9_EEENS6_IJNS7_ILi1EEESH_SH_EEESB_SD_Li256ELb0ELb1ELb0ELb0EEENS1_19SingleTileSchedulerILb0ELb0ELb1ELi128EEEEEEEEEvNT_6ParamsE,@function
        .size           _ZN7cutlass13device_kernelIN5flash19enable_sm80_to_sm89INS1_16FlashAttnFwdSm80INS1_25CollectiveMainloopFwdSm80ILi8ELi1ELb1EN4cute5tupleIJNS5_1CILi128EEENS7_ILi96EEES8_EEELi128ENS_10bfloat16_tEfNS_4arch4Sm80ELb0ELb1ELb1ELb0ELb0ELb0ELb1ELb0EEENS1_21CollectiveEpilogueFwdINS6_IJS8_S8_S9_EEENS6_IJNS7_ILi1EEESH_SH_EEESB_SD_Li256ELb0ELb1ELb0ELb0EEENS1_19SingleTileSchedulerILb0ELb0ELb1ELi128EEEEEEEEEvNT_6ParamsE,(.L_x_39 - _ZN7cutlass13device_kernelIN5flash19enable_sm80_to_sm89INS1_16FlashAttnFwdSm80INS1_25CollectiveMainloopFwdSm80ILi8ELi1ELb1EN4cute5tupleIJNS5_1CILi128EEENS7_ILi96EEES8_EEELi128ENS_10bfloat16_tEfNS_4arch4Sm80ELb0ELb1ELb1ELb0ELb0ELb0ELb1ELb0EEENS1_21CollectiveEpilogueFwdINS6_IJS8_S8_S9_EEENS6_IJNS7_ILi1EEESH_SH_EEESB_SD_Li256ELb0ELb1ELb0ELb0EEENS1_19SingleTileSchedulerILb0ELb0ELb1ELi128EEEEEEEEEvNT_6ParamsE)
        .other          _ZN7cutlass13device_kernelIN5flash19enable_sm80_to_sm89INS1_16FlashAttnFwdSm80INS1_25CollectiveMainloopFwdSm80ILi8ELi1ELb1EN4cute5tupleIJNS5_1CILi128EEENS7_ILi96EEES8_EEELi128ENS_10bfloat16_tEfNS_4arch4Sm80ELb0ELb1ELb1ELb0ELb0ELb0ELb1ELb0EEENS1_21CollectiveEpilogueFwdINS6_IJS8_S8_S9_EEENS6_IJNS7_ILi1EEESH_SH_EEESB_SD_Li256ELb0ELb1ELb0ELb0EEENS1_19SingleTileSchedulerILb0ELb0ELb1ELi128EEEEEEEEEvNT_6ParamsE,@"STO_CUDA_ENTRY STV_DEFAULT"
_ZN7cutlass13device_kernelIN5flash19enable_sm80_to_sm89INS1_16FlashAttnFwdSm80INS1_25CollectiveMainloopFwdSm80ILi8ELi1ELb1EN4cute5tupleIJNS5_1CILi128EEENS7_ILi96EEES8_EEELi128ENS_10bfloat16_tEfNS_4arch4Sm80ELb0ELb1ELb1ELb0ELb0ELb0ELb1ELb0EEENS1_21CollectiveEpilogueFwdINS6_IJS8_S8_S9_EEENS6_IJNS7_ILi1EEESH_SH_EEESB_SD_Li256ELb0ELb1ELb0ELb0EEENS1_19SingleTileSchedulerILb0ELb0ELb1ELi128EEEEEEEEEvNT_6ParamsE:
[----:B------:R-:W-:Y:S01]  /*0000*/  LDC R1, c[0x0][0x37c] ;  /* 0x0000df00ff017b82 */ /* 0x000fe20000000800 */
[----:B------:R-:W-:Y:S05]  /*0010*/  EXIT ;  /* 0x000000000000794d */ /* 0x000fea0003800000 */
.L_x_3:
        /* <DEDUP_REMOVED lines=14> */
.L_x_39:


//--------------------- .text._ZN7cutlass13device_kernelIN5flash19enable_sm80_to_sm89INS1_16FlashAttnFwdSm80INS1_25CollectiveMainloopFwdSm80ILi8ELi1ELb1EN4cute5tupleIJNS5_1CILi128EEENS7_ILi96EEES8_EEELi128ENS_10bfloat16_tEfNS_4arch4Sm80ELb0ELb1ELb1ELb1ELb0ELb0ELb1ELb0EEENS1_21CollectiveEpilogueFwdINS6_IJS8_S8_S9_EEENS6_IJNS7_ILi1EEESH_SH_EEESB_SD_Li256ELb1ELb1ELb0ELb0EEENS1_19SingleTileSchedulerILb1ELb0ELb1ELi128EEEEEEEEEvNT_6ParamsE --------------------------
	.section	.text._ZN7cutlass13device_kernelIN5flash19enable_sm80_to_sm89INS1_16FlashAttnFwdSm80INS1_25CollectiveMainloopFwdSm80ILi8ELi1ELb1EN4cute5tupleIJNS5_1CILi128EEENS7_ILi96EEES8_EEELi128ENS_10bfloat16_tEfNS_4arch4Sm80ELb0ELb1ELb1ELb1ELb0ELb0ELb1ELb0EEENS1_21CollectiveEpilogueFwdINS6_IJS8_S8_S9_EEENS6_IJNS7_ILi1EEESH_SH_EEESB_SD_Li256ELb1ELb1ELb0ELb0EEENS1_19SingleTileSchedulerILb1ELb0ELb1ELi128EEEEEEEEEvNT_6ParamsE,"ax",@progbits
	.align	128
.text._ZN7cutlass13device_kernelIN5flash19enable_sm80_to_sm89INS1_16FlashAttnFwdSm80INS1_25CollectiveMainloopFwdSm80ILi8ELi1ELb1EN4cute5tupleIJNS5_1CILi128EEENS7_ILi96EEES8_EEELi128ENS_10bfloat16_tEfNS_4arch4Sm80ELb0ELb1ELb1ELb1ELb0ELb0ELb1ELb0EEENS1_21CollectiveEpilogueFwdINS6_IJS8_S8_S9_EEENS6_IJNS7_ILi1EEESH_SH_EEESB_SD_Li256ELb1ELb1ELb0ELb0EEENS1_19SingleTileSchedulerILb1ELb0ELb1ELi128EEEEEEEEEvNT_6ParamsE:
        .type           _ZN7cutlass13device_kernelIN5flash19enable_sm80_to_sm89INS1_16FlashAttnFwdSm80INS1_25CollectiveMainloopFwdSm80ILi8ELi1ELb1EN4cute5tupleIJNS5_1CILi128EEENS7_ILi96EEES8_EEELi128ENS_10bfloat16_tEfNS_4arch4Sm80ELb0ELb1ELb1ELb1ELb0ELb0ELb1ELb0EEENS1_21CollectiveEpilogueFwdINS6_IJS8_S8_S9_EEENS6_IJNS7_ILi1EEESH_SH_EEESB_SD_Li256ELb1ELb1ELb0ELb0EEENS1_19SingleTileSchedulerILb1ELb0ELb1ELi128EEEEEEEEEvNT_6ParamsE,@function
        .size           _ZN7cutlass13device_kernelIN5flash19enable_sm80_to_sm89INS1_16FlashAttnFwdSm80INS1_25CollectiveMainloopFwdSm80ILi8ELi1ELb1EN4cute5tupleIJNS5_1CILi128EEENS7_ILi96EEES8_EEELi128ENS_10bfloat16_tEfNS_4arch4Sm80ELb0ELb1ELb1ELb1ELb0ELb0ELb1ELb0EEENS1_21CollectiveEpilogueFwdINS6_IJS8_S8_S9_EEENS6_IJNS7_ILi1EEESH_SH_EEESB_SD_Li256ELb1ELb1ELb0ELb0EEENS1_19SingleTileSchedulerILb1ELb0ELb1ELi128EEEEEEEEEvNT_6ParamsE,(.L_x_40 - _ZN7cutlass13device_kernelIN5flash19enable_sm80_to_sm89INS1_16FlashAttnFwdSm80INS1_25CollectiveMainloopFwdSm80ILi8ELi1ELb1EN4cute5tupleIJNS5_1CILi128EEENS7_ILi96EEES8_EEELi128ENS_10bfloat16_tEfNS_4arch4Sm80ELb0ELb1ELb1ELb1ELb0ELb0ELb1ELb0EEENS1_21CollectiveEpilogueFwdINS6_IJS8_S8_S9_EEENS6_IJNS7_ILi1EEESH_SH_EEESB_SD_Li256ELb1ELb1ELb0ELb0EEENS1_19SingleTileSchedulerILb1ELb0ELb1ELi128EEEEEEEEEvNT_6ParamsE)
        .other          _ZN7cutlass13device_kernelIN5flash19enable_sm80_to_sm89INS1_16FlashAttnFwdSm80INS1_25CollectiveMainloopFwdSm80ILi8ELi1ELb1EN4cute5tupleIJNS5_1CILi128EEENS7_ILi96EEES8_EEELi128ENS_10bfloat16_tEfNS_4arch4Sm80ELb0ELb1ELb1ELb1ELb0ELb0ELb1ELb0EEENS1_21CollectiveEpilogueFwdINS6_IJS8_S8_S9_EEENS6_IJNS7_ILi1EEESH_SH_EEESB_SD_Li256ELb1ELb1ELb0ELb0EEENS1_19SingleTileSchedulerILb1ELb0ELb1ELi128EEEEEEEEEvNT_6ParamsE,@"STO_CUDA_ENTRY STV_DEFAULT"
_ZN7cutlass13device_kernelIN5flash19enable_sm80_to_sm89INS1_16FlashAttnFwdSm80INS1_25CollectiveMainloopFwdSm80ILi8ELi1ELb1EN4cute5tupleIJNS5_1CILi128EEENS7_ILi96EEES8_EEELi128ENS_10bfloat16_tEfNS_4arch4Sm80ELb0ELb1ELb1ELb1ELb0ELb0ELb1ELb0EEENS1_21CollectiveEpilogueFwdINS6_IJS8_S8_S9_EEENS6_IJNS7_ILi1EEESH_SH_EEESB_SD_Li256ELb1ELb1ELb0ELb0EEENS1_19SingleTileSchedulerILb1ELb0ELb1ELi128EEEEEEEEEvNT_6ParamsE:
[----:B------:R-:W-:Y:S01]  /*0000*/  LDC R1, c[0x0][0x37c] ;  /* 0x0000df00ff017b82 */ /* 0x000fe20000000800 */
[----:B------:R-:W-:Y:S05]  /*0010*/  EXIT ;  /* 0x000000000000794d */ /* 0x000fea0003800000 */
.L_x_4:
        /* <DEDUP_REMOVED lines=14> */
.L_x_40:


//--------------------- .text._ZN7cutlass13device_kernelIN5flash19enable_sm80_to_sm89INS1_16FlashAttnFwdSm80INS1_25CollectiveMainloopFwdSm80ILi8ELi1ELb1EN4cute5tupleIJNS5_1CILi128EEENS7_ILi96EEES8_EEELi128ENS_10bfloat16_tEfNS_4arch4Sm80ELb0ELb1ELb1ELb1ELb0ELb1ELb1ELb0EEENS1_21CollectiveEpilogueFwdINS6_IJS8_S8_S9_EEENS6_IJNS7_ILi1EEESH_SH_EEESB_SD_Li256ELb1ELb1ELb0ELb0EEENS1_19SingleTileSchedulerILb1ELb0ELb1ELi128EEEEEEEEEvNT_6ParamsE --------------------------
	.section	.text._ZN7cutlass13device_kernelIN5flash19enable_sm80_to_sm89INS1_16FlashAttnFwdSm80INS1_25CollectiveMainloopFwdSm80ILi8ELi1ELb1EN4cute5tupleIJNS5_1CILi128EEENS7_ILi96EEES8_EEELi128ENS_10bfloat16_tEfNS_4arch4Sm80ELb0ELb1ELb1ELb1ELb0ELb1ELb1ELb0EEENS1_21CollectiveEpilogueFwdINS6_IJS8_S8_S9_EEENS6_IJNS7_ILi1EEESH_SH_EEESB_SD_Li256ELb1ELb1ELb0ELb0EEENS1_19SingleTileSchedulerILb1ELb0ELb1ELi128EEEEEEEEEvNT_6ParamsE,"ax",@progbits
	.align	128
.text._ZN7cutlass13device_kernelIN5flash19enable_sm80_to_sm89INS1_16FlashAttnFwdSm80INS1_25CollectiveMainloopFwdSm80ILi8ELi1ELb1EN4cute5tupleIJNS5_1CILi128EEENS7_ILi96EEES8_EEELi128ENS_10bfloat16_tEfNS_4arch4Sm80ELb0ELb1ELb1ELb1ELb0ELb1ELb1ELb0EEENS1_21CollectiveEpilogueFwdINS6_IJS8_S8_S9_EEENS6_IJNS7_ILi1EEESH_SH_EEESB_SD_Li256ELb1ELb1ELb0ELb0EEENS1_19SingleTileSchedulerILb1ELb0ELb1ELi128EEEEEEEEEvNT_6ParamsE:
        .type           _ZN7cutlass13device_kernelIN5flash19enable_sm80_to_sm89INS1_16FlashAttnFwdSm80INS1_25CollectiveMainloopFwdSm80ILi8ELi1ELb1EN4cute5tupleIJNS5_1CILi128EEENS7_ILi96EEES8_EEELi128ENS_10bfloat16_tEfNS_4arch4Sm80ELb0ELb1ELb1ELb1ELb0ELb1ELb1ELb0EEENS1_21CollectiveEpilogueFwdINS6_IJS8_S8_S9_EEENS6_IJNS7_ILi1EEESH_SH_EEESB_SD_Li256ELb1ELb1ELb0ELb0EEENS1_19SingleTileSchedulerILb1ELb0ELb1ELi128EEEEEEEEEvNT_6ParamsE,@function
        .size           _ZN7cutlass13device_kernelIN5flash19enable_sm80_to_sm89INS1_16FlashAttnFwdSm80INS1_25CollectiveMainloopFwdSm80ILi8ELi1ELb1EN4cute5tupleIJNS5_1CILi128EEENS7_ILi96EEES8_EEELi128ENS_10bfloat16_tEfNS_4arch4Sm80ELb0ELb1ELb1ELb1ELb0ELb1ELb1ELb0EEENS1_21CollectiveEpilogueFwdINS6_IJS8_S8_S9_EEENS6_IJNS7_ILi1EEESH_SH_EEESB_SD_Li256ELb1ELb1ELb0ELb0EEENS1_19SingleTileSchedulerILb1ELb0ELb1ELi128EEEEEEEEEvNT_6ParamsE,(.L_x_41 - _ZN7cutlass13device_kernelIN5flash19enable_sm80_to_sm89INS1_16FlashAttnFwdSm80INS1_25CollectiveMainloopFwdSm80ILi8ELi1ELb1EN4cute5tupleIJNS5_1CILi128EEENS7_ILi96EEES8_EEELi128ENS_10bfloat16_tEfNS_4arch4Sm80ELb0ELb1ELb1ELb1ELb0ELb1ELb1ELb0EEENS1_21CollectiveEpilogueFwdINS6_IJS8_S8_S9_EEENS6_IJNS7_ILi1EEESH_SH_EEESB_SD_Li256ELb1ELb1ELb0ELb0EEENS1_19SingleTileSchedulerILb1ELb0ELb1ELi128EEEEEEEEEvNT_6ParamsE)
        .other          _ZN7cutlass13device_kernelIN5flash19enable_sm80_to_sm89INS1_16FlashAttnFwdSm80INS1_25CollectiveMainloopFwdSm80ILi8ELi1ELb1EN4cute5tupleIJNS5_1CILi128EEENS7_ILi96EEES8_EEELi128ENS_10bfloat16_tEfNS_4arch4Sm80ELb0ELb1ELb1ELb1ELb0ELb1ELb1ELb0EEENS1_21CollectiveEpilogueFwdINS6_IJS8_S8_S9_EEENS6_IJNS7_ILi1EEESH_SH_EEESB_SD_Li256ELb1ELb1ELb0ELb0EEENS1_19SingleTileSchedulerILb1ELb0ELb1ELi128EEEEEEEEEvNT_6ParamsE,@"STO_CUDA_ENTRY STV_DEFAULT"
_ZN7cutlass13device_kernelIN5flash19enable_sm80_to_sm89INS1_16FlashAttnFwdSm80INS1_25CollectiveMainloopFwdSm80ILi8ELi1ELb1EN4cute5tupleIJNS5_1CILi128EEENS7_ILi96EEES8_EEELi128ENS_10bfloat16_tEfNS_4arch4Sm80ELb0ELb1ELb1ELb1ELb0ELb1ELb1ELb0EEENS1_21CollectiveEpilogueFwdINS6_IJS8_S8_S9_EEENS6_IJNS7_ILi1EEESH_SH_EEESB_SD_Li256ELb1ELb1ELb0ELb0EEENS1_19SingleTileSchedulerILb1ELb0ELb1ELi128EEEEEEEEEvNT_6ParamsE:
[----:B------:R-:W-:Y:S01]  /*0000*/  LDC R1, c[0x0][0x37c] ;  /* 0x0000df00ff017b82 */ /* 0x000fe20000000800 */
[----:B------:R-:W-:Y:S05]  /*0010*/  EXIT ;  /* 0x000000000000794d */ /* 0x000fea0003800000 */
.L_x_5:
        /* <DEDUP_REMOVED lines=14> */
.L_x_41:


//--------------------- .text._ZN7cutlass13device_kernelIN5flash19enable_sm80_to_sm89INS1_16FlashAttnFwdSm80INS1_25CollectiveMainloopFwdSm80ILi8ELi1ELb1EN4cute5tupleIJNS5_1CILi128EEES8_S8_EEELi128ENS_10bfloat16_tEfNS_4arch4Sm80ELb1ELb0ELb1ELb0ELb0ELb0ELb1ELb0EEENS1_21CollectiveEpilogueFwdIS9_NS6_IJNS7_ILi1EEESF_SF_EEESA_SC_Li256ELb0ELb1ELb0ELb0EEENS1_30DynamicPersistentTileSchedulerILi256ELi256ELb0ELb1ELb0EEEEEEEEEvNT_6ParamsE --------------------------
	.section	.text._ZN7cutlass13device_kernelIN5flash19enable_sm80_to_sm89INS1_16FlashAttnFwdSm80INS1_25CollectiveMainloopFwdSm80ILi8ELi1ELb1EN4cute5tupleIJNS5_1CILi128EEES8_S8_EEELi128ENS_10bfloat16_tEfNS_4arch4Sm80ELb1ELb0ELb1ELb0ELb0ELb0ELb1ELb0EEENS1_21CollectiveEpilogueFwdIS9_NS6_IJNS7_ILi1EEESF_SF_EEESA_SC_Li256ELb0ELb1ELb0ELb0EEENS1_30DynamicPersistentTileSchedulerILi256ELi256ELb0ELb1ELb0EEEEEEEEEvNT_6ParamsE,"ax",@progbits
	.align	128
.text._ZN7cutlass13device_kernelIN5flash19enable_sm80_to_sm89INS1_16FlashAttnFwdSm80INS1_25CollectiveMainloopFwdSm80ILi8ELi1ELb1EN4cute5tupleIJNS5_1CILi128EEES8_S8_EEELi128ENS_10bfloat16_tEfNS_4arch4Sm80ELb1ELb0ELb1ELb0ELb0ELb0ELb1ELb0EEENS1_21CollectiveEpilogueFwdIS9_NS6_IJNS7_ILi1EEESF_SF_EEESA_SC_Li256ELb0ELb1ELb0ELb0EEENS1_30DynamicPersistentTileSchedulerILi256ELi256ELb0ELb1ELb0EEEEEEEEEvNT_6ParamsE:
        .type           _ZN7cutlass13device_kernelIN5flash19enable_sm80_to_sm89INS1_16FlashAttnFwdSm80INS1_25CollectiveMainloopFwdSm80ILi8ELi1ELb1EN4cute5tupleIJNS5_1CILi128EEES8_S8_EEELi128ENS_10bfloat16_tEfNS_4arch4Sm80ELb1ELb0ELb1ELb0ELb0ELb0ELb1ELb0EEENS1_21CollectiveEpilogueFwdIS9_NS6_IJNS7_ILi1EEESF_SF_EEESA_SC_Li256ELb0ELb1ELb0ELb0EEENS1_30DynamicPersistentTileSchedulerILi256ELi256ELb0ELb1ELb0EEEEEEEEEvNT_6ParamsE,@function
        .size           _ZN7cutlass13device_kernelIN5flash19enable_sm80_to_sm89INS1_16FlashAttnFwdSm80INS1_25CollectiveMainloopFwdSm80ILi8ELi1ELb1EN4cute5tupleIJNS5_1CILi128EEES8_S8_EEELi128ENS_10bfloat16_tEfNS_4arch4Sm80ELb1ELb0ELb1ELb0ELb0ELb0ELb1ELb0EEENS1_21CollectiveEpilogueFwdIS9_NS6_IJNS7_ILi1EEESF_SF_EEESA_SC_Li256ELb0ELb1ELb0ELb0EEENS1_30DynamicPersistentTileSchedulerILi256ELi256ELb0ELb1ELb0EEEEEEEEEvNT_6ParamsE,(.L_x_42 - _ZN7cutlass13device_kernelIN5flash19enable_sm80_to_sm89INS1_16FlashAttnFwdSm80INS1_25CollectiveMainloopFwdSm80ILi8ELi1ELb1EN4cute5tupleIJNS5_1CILi128EEES8_S8_EEELi128ENS_10bfloat16_tEfNS_4arch4Sm80ELb1ELb0ELb1ELb0ELb0ELb0ELb1ELb0EEENS1_21CollectiveEpilogueFwdIS9_NS6_IJNS7_ILi1EEESF_SF_EEESA_SC_Li256ELb0ELb1ELb0ELb0EEENS1_30DynamicPersistentTileSchedulerILi256ELi256ELb0ELb1ELb0EEEEEEEEEvNT_6ParamsE)
        .other          _ZN7cutlass13device_kernelIN5flash19enable_sm80_to_sm89INS1_16FlashAttnFwdSm80INS1_25CollectiveMainloopFwdSm80ILi8ELi1ELb1EN4cute5tupleIJNS5_1CILi128EEES8_S8_EEELi128ENS_10bfloat16_tEfNS_4arch4Sm80ELb1ELb0ELb1ELb0ELb0ELb0ELb1ELb0EEENS1_21CollectiveEpilogueFwdIS9_NS6_IJNS7_ILi1EEESF_SF_EEESA_SC_Li256ELb0ELb1ELb0ELb0EEENS1_30DynamicPersistentTileSchedulerILi256ELi256ELb0ELb1ELb0EEEEEEEEEvNT_6ParamsE,@"STO_CUDA_ENTRY STV_DEFAULT"
_ZN7cutlass13device_kernelIN5flash19enable_sm80_to_sm89INS1_16FlashAttnFwdSm80INS1_25CollectiveMainloopFwdSm80ILi8ELi1ELb1EN4cute5tupleIJNS5_1CILi128EEES8_S8_EEELi128ENS_10bfloat16_tEfNS_4arch4Sm80ELb1ELb0ELb1ELb0ELb0ELb0ELb1ELb0EEENS1_21CollectiveEpilogueFwdIS9_NS6_IJNS7_ILi1EEESF_SF_EEESA_SC_Li256ELb0ELb1ELb0ELb0EEENS1_30DynamicPersistentTileSchedulerILi256ELi256ELb0ELb1ELb0EEEEEEEEEvNT_6ParamsE:
[----:B------:R-:W-:Y:S01]  /*0000*/  LDC R1, c[0x0][0x37c] ;  /* 0x0000df00ff017b82 */ /* 0x000fe20000000800 */
[----:B------:R-:W-:Y:S05]  /*0010*/  EXIT ;  /* 0x000000000000794d */ /* 0x000fea0003800000 */
.L_x_6:
        /* <DEDUP_REMOVED lines=14> */
.L_x_42:


//--------------------- .text._ZN7cutlass13device_kernelIN5flash19enable_sm80_to_sm89INS1_16FlashAttnFwdSm80INS1_25CollectiveMainloopFwdSm80ILi8ELi1ELb1EN4cute5tupleIJNS5_1CILi128EEES8_S8_EEELi128ENS_10bfloat16_tEfNS_4arch4Sm80ELb1ELb0ELb1ELb1ELb0ELb0ELb1ELb0EEENS1_21CollectiveEpilogueFwdIS9_NS6_IJNS7_ILi1EEESF_SF_EEESA_SC_Li256ELb1ELb1ELb0ELb0EEENS1_19SingleTileSchedulerILb1ELb0ELb1ELi128EEEEEEEEEvNT_6ParamsE --------------------------
	.section	.text._ZN7cutlass13device_kernelIN5flash19enable_sm80_to_sm89INS1_16FlashAttnFwdSm80INS1_25CollectiveMainloopFwdSm80ILi8ELi1ELb1EN4cute5tupleIJNS5_1CILi128EEES8_S8_EEELi128ENS_10bfloat16_tEfNS_4arch4Sm80ELb1ELb0ELb1ELb1ELb0ELb0ELb1ELb0EEENS1_21CollectiveEpilogueFwdIS9_NS6_IJNS7_ILi1EEESF_SF_EEESA_SC_Li256ELb1ELb1ELb0ELb0EEENS1_19SingleTileSchedulerILb1ELb0ELb1ELi128EEEEEEEEEvNT_6ParamsE,"ax",@progbits
	.align	128
.text._ZN7cutlass13device_kernelIN5flash19enable_sm80_to_sm89INS1_16FlashAttnFwdSm80INS1_25CollectiveMainloopFwdSm80ILi8ELi1ELb1EN4cute5tupleIJNS5_1CILi128EEES8_S8_EEELi128ENS_10bfloat16_tEfNS_4arch4Sm80ELb1ELb0ELb1ELb1ELb0ELb0ELb1ELb0EEENS1_21CollectiveEpilogueFwdIS9_NS6_IJNS7_ILi1EEESF_SF_EEESA_SC_Li256ELb1ELb1ELb0ELb0EEENS1_19SingleTileSchedulerILb1ELb0ELb1ELi128EEEEEEEEEvNT_6ParamsE:
        .type           _ZN7cutlass13device_kernelIN5flash19enable_sm80_to_sm89INS1_16FlashAttnFwdSm80INS1_25CollectiveMainloopFwdSm80ILi8ELi1ELb1EN4cute5tupleIJNS5_1CILi128EEES8_S8_EEELi128ENS_10bfloat16_tEfNS_4arch4Sm80ELb1ELb0ELb1ELb1ELb0ELb0ELb1ELb0EEENS1_21CollectiveEpilogueFwdIS9_NS6_IJNS7_ILi1EEESF_SF_EEESA_SC_Li256ELb1ELb1ELb0ELb0EEENS1_19SingleTileSchedulerILb1ELb0ELb1ELi128EEEEEEEEEvNT_6ParamsE,@function
        .size           _ZN7cutlass13device_kernelIN5flash19enable_sm80_to_sm89INS1_16FlashAttnFwdSm80INS1_25CollectiveMainloopFwdSm80ILi8ELi1ELb1EN4cute5tupleIJNS5_1CILi128EEES8_S8_EEELi128ENS_10bfloat16_tEfNS_4arch4Sm80ELb1ELb0ELb1ELb1ELb0ELb0ELb1ELb0EEENS1_21CollectiveEpilogueFwdIS9_NS6_IJNS7_ILi1EEESF_SF_EEESA_SC_Li256ELb1ELb1ELb0ELb0EEENS1_19SingleTileSchedulerILb1ELb0ELb1ELi128EEEEEEEEEvNT_6ParamsE,(.L_x_43 - _ZN7cutlass13device_kernelIN5flash19enable_sm80_to_sm89INS1_16FlashAttnFwdSm80INS1_25CollectiveMainloopFwdSm80ILi8ELi1ELb1EN4cute5tupleIJNS5_1CILi128EEES8_S8_EEELi128ENS_10bfloat16_tEfNS_4arch4Sm80ELb1ELb0ELb1ELb1ELb0ELb0ELb1ELb0EEENS1_21CollectiveEpilogueFwdIS9_NS6_IJNS7_ILi1EEESF_SF_EEESA_SC_Li256ELb1ELb1ELb0ELb0EEENS1_19SingleTileSchedulerILb1ELb0ELb1ELi128EEEEEEEEEvNT_6ParamsE)
        .other          _ZN7cutlass13device_kernelIN5flash19enable_sm80_to_sm89INS1_16FlashAttnFwdSm80INS1_25CollectiveMainloopFwdSm80ILi8ELi1ELb1EN4cute5tupleIJNS5_1CILi128EEES8_S8_EEELi128ENS_10bfloat16_tEfNS_4arch4Sm80ELb1ELb0ELb1ELb1ELb0ELb0ELb1ELb0EEENS1_21CollectiveEpilogueFwdIS9_NS6_IJNS7_ILi1EEESF_SF_EEESA_SC_Li256ELb1ELb1ELb0ELb0EEENS1_19SingleTileSchedulerILb1ELb0ELb1ELi128EEEEEEEEEvNT_6ParamsE,@"STO_CUDA_ENTRY STV_DEFAULT"
_ZN7cutlass13device_kernelIN5flash19enable_sm80_to_sm89INS1_16FlashAttnFwdSm80INS1_25CollectiveMainloopFwdSm80ILi8ELi1ELb1EN4cute5tupleIJNS5_1CILi128EEES8_S8_EEELi128ENS_10bfloat16_tEfNS_4arch4Sm80ELb1ELb0ELb1ELb1ELb0ELb0ELb1ELb0EEENS1_21CollectiveEpilogueFwdIS9_NS6_IJNS7_ILi1EEESF_SF_EEESA_SC_Li256ELb1ELb1ELb0ELb0EEENS1_19SingleTileSchedulerILb1ELb0ELb1ELi128EEEEEEEEEvNT_6ParamsE:
[----:B------:R-:W-:Y:S01]  /*0000*/  LDC R1, c[0x0][0x37c] ;  /* 0x0000df00ff017b82 */ /* 0x000fe20000000800 */
[----:B------:R-:W-:Y:S05]  /*0010*/  EXIT ;  /* 0x000000000000794d */ /* 0x000fea0003800000 */
.L_x_7:
        /* <DEDUP_REMOVED lines=14> */
.L_x_43:


//--------------------- .text._ZN7cutlass13device_kernelIN5flash19enable_sm80_to_sm89INS1_16FlashAttnFwdSm80INS1_25CollectiveMainloopFwdSm80ILi8ELi1ELb1EN4cute5tupleIJNS5_1CILi128EEES8_S8_EEELi128ENS_10bfloat16_tEfNS_4arch4Sm80ELb1ELb0ELb1ELb1ELb0ELb1ELb1ELb0EEENS1_21CollectiveEpilogueFwdIS9_NS6_IJNS7_ILi1EEESF_SF_EEESA_SC_Li256ELb1ELb1ELb0ELb0EEENS1_19SingleTileSchedulerILb1ELb0ELb1ELi128EEEEEEEEEvNT_6ParamsE --------------------------
	.section	.text._ZN7cutlass13device_kernelIN5flash19enable_sm80_to_sm89INS1_16FlashAttnFwdSm80INS1_25CollectiveMainloopFwdSm80ILi8ELi1ELb1EN4cute5tupleIJNS5_1CILi128EEES8_S8_EEELi128ENS_10bfloat16_tEfNS_4arch4Sm80ELb1ELb0ELb1ELb1ELb0ELb1ELb1ELb0EEENS1_21CollectiveEpilogueFwdIS9_NS6_IJNS7_ILi1EEESF_SF_EEESA_SC_Li256ELb1ELb1ELb0ELb0EEENS1_19SingleTileSchedulerILb1ELb0ELb1ELi128EEEEEEEEEvNT_6ParamsE,"ax",@progbits
	.align	128
.text._ZN7cutlass13device_kernelIN5flash19enable_sm80_to_sm89INS1_16FlashAttnFwdSm80INS1_25CollectiveMainloopFwdSm80ILi8ELi1ELb1EN4cute5tupleIJNS5_1CILi128EEES8_S8_EEELi128ENS_10bfloat16_tEfNS_4arch4Sm80ELb1ELb0ELb1ELb1ELb0ELb1ELb1ELb0EEENS1_21CollectiveEpilogueFwdIS9_NS6_IJNS7_ILi1EEESF_SF_EEESA_SC_Li256ELb1ELb1ELb0ELb0EEENS1_19SingleTileSchedulerILb1ELb0ELb1ELi128EEEEEEEEEvNT_6ParamsE:
        .type           _ZN7cutlass13device_kernelIN5flash19enable_sm80_to_sm89INS1_16FlashAttnFwdSm80INS1_25CollectiveMainloopFwdSm80ILi8ELi1ELb1EN4cute5tupleIJNS5_1CILi128EEES8_S8_EEELi128ENS_10bfloat16_tEfNS_4arch4Sm80ELb1ELb0ELb1ELb1ELb0ELb1ELb1ELb0EEENS1_21CollectiveEpilogueFwdIS9_NS6_IJNS7_ILi1EEESF_SF_EEESA_SC_Li256ELb1ELb1ELb0ELb0EEENS1_19SingleTileSchedulerILb1ELb0ELb1ELi128EEEEEEEEEvNT_6ParamsE,@function
        .size           _ZN7cutlass13device_kernelIN5flash19enable_sm80_to_sm89INS1_16FlashAttnFwdSm80INS1_25CollectiveMainloopFwdSm80ILi8ELi1ELb1EN4cute5tupleIJNS5_1CILi128EEES8_S8_EEELi128ENS_10bfloat16_tEfNS_4arch4Sm80ELb1ELb0ELb1ELb1ELb0ELb1ELb1ELb0EEENS1_21CollectiveEpilogueFwdIS9_NS6_IJNS7_ILi1EEESF_SF_EEESA_SC_Li256ELb1ELb1ELb0ELb0EEENS1_19SingleTileSchedulerILb1ELb0ELb1ELi128EEEEEEEEEvNT_6ParamsE,(.L_x_44 - _ZN7cutlass13device_kernelIN5flash19enable_sm80_to_sm89INS1_16FlashAttnFwdSm80INS1_25CollectiveMainloopFwdSm80ILi8ELi1ELb1EN4cute5tupleIJNS5_1CILi128EEES8_S8_EEELi128ENS_10bfloat16_tEfNS_4arch4Sm80ELb1ELb0ELb1ELb1ELb0ELb1ELb1ELb0EEENS1_21CollectiveEpilogueFwdIS9_NS6_IJNS7_ILi1EEESF_SF_EEESA_SC_Li256ELb1ELb1ELb0ELb0EEENS1_19SingleTileSchedulerILb1ELb0ELb1ELi128EEEEEEEEEvNT_6ParamsE)
        .other          _ZN7cutlass13device_kernelIN5flash19enable_sm80_to_sm89INS1_16FlashAttnFwdSm80INS1_25CollectiveMainloopFwdSm80ILi8ELi1ELb1EN4cute5tupleIJNS5_1CILi128EEES8_S8_EEELi128ENS_10bfloat16_tEfNS_4arch4Sm80ELb1ELb0ELb1ELb1ELb0ELb1ELb1ELb0EEENS1_21CollectiveEpilogueFwdIS9_NS6_IJNS7_ILi1EEESF_SF_EEESA_SC_Li256ELb1ELb1ELb0ELb0EEENS1_19SingleTileSchedulerILb1ELb0ELb1ELi128EEEEEEEEEvNT_6ParamsE,@"STO_CUDA_ENTRY STV_DEFAULT"
_ZN7cutlass13device_kernelIN5flash19enable_sm80_to_sm89INS1_16FlashAttnFwdSm80INS1_25CollectiveMainloopFwdSm80ILi8ELi1ELb1EN4cute5tupleIJNS5_1CILi128EEES8_S8_EEELi128ENS_10bfloat16_tEfNS_4arch4Sm80ELb1ELb0ELb1ELb1ELb0ELb1ELb1ELb0EEENS1_21CollectiveEpilogueFwdIS9_NS6_IJNS7_ILi1EEESF_SF_EEESA_SC_Li256ELb1ELb1ELb0ELb0EEENS1_19SingleTileSchedulerILb1ELb0ELb1ELi128EEEEEEEEEvNT_6ParamsE:
[----:B------:R-:W-:Y:S01]  /*0000*/  LDC R1, c[0x0][0x37c] ;  /* 0x0000df00ff017b82 */ /* 0x000fe20000000800 */
[----:B------:R-:W-:Y:S05]  /*0010*/  EXIT ;  /* 0x000000000000794d */ /* 0x000fea0003800000 */
.L_x_8:
        /* <DEDUP_REMOVED lines=14> */
.L_x_44:


//--------------------- .text._ZN7cutlass13device_kernelIN5flash19enable_sm80_to_sm89INS1_16FlashAttnFwdSm80INS1_25CollectiveMainloopFwdSm80ILi4ELi1ELb0EN4cute5tupleIJNS5_1CILi128EEENS7_ILi64EEES8_EEELi128ENS_10bfloat16_tEfNS_4arch4Sm80ELb0ELb0ELb1ELb0ELb0ELb0ELb1ELb0EEENS1_21CollectiveEpilogueFwdINS6_IJS8_S8_S9_EEENS6_IJNS7_ILi1EEESH_SH_EEESB_SD_Li128ELb0ELb1ELb0ELb0EEENS1_19SingleTileSchedulerILb0ELb0ELb1ELi128EEEEEEEEEvNT_6ParamsE --------------------------
	.section	.text._ZN7cutlass13device_kernelIN5flash19enable_sm80_to_sm89INS1_16FlashAttnFwdSm80INS1_25CollectiveMainloopFwdSm80ILi4ELi1ELb0EN4cute5tupleIJNS5_1CILi128EEENS7_ILi64EEES8_EEELi128ENS_10bfloat16_tEfNS_4arch4Sm80ELb0ELb0ELb1ELb0ELb0ELb0ELb1ELb0EEENS1_21CollectiveEpilogueFwdINS6_IJS8_S8_S9_EEENS6_IJNS7_ILi1EEESH_SH_EEESB_SD_Li128ELb0ELb1ELb0ELb0EEENS1_19SingleTileSchedulerILb0ELb0ELb1ELi128EEEEEEEEEvNT_6ParamsE,"ax",@progbits
	.align	128
.text._ZN7cutlass13device_kernelIN5flash19enable_sm80_to_sm89INS1_16FlashAttnFwdSm80INS1_25CollectiveMainloopFwdSm80ILi4ELi1ELb0EN4cute5tupleIJNS5_1CILi128EEENS7_ILi64EEES8_EEELi128ENS_10bfloat16_tEfNS_4arch4Sm80ELb0ELb0ELb1ELb0ELb0ELb0ELb1ELb0EEENS1_21CollectiveEpilogueFwdINS6_IJS8_S8_S9_EEENS6_IJNS7_ILi1EEESH_SH_EEESB_SD_Li128ELb0ELb1ELb0ELb0EEENS1_19SingleTileSchedulerILb0ELb0ELb1ELi128EEEEEEEEEvNT_6ParamsE:
        .type           _ZN7cutlass13device_kernelIN5flash19enable_sm80_to_sm89INS1_16FlashAttnFwdSm80INS1_25CollectiveMainloopFwdSm80ILi4ELi1ELb0EN4cute5tupleIJNS5_1CILi128EEENS7_ILi64EEES8_EEELi128ENS_10bfloat16_tEfNS_4arch4Sm80ELb0ELb0ELb1ELb0ELb0ELb0ELb1ELb0EEENS1_21CollectiveEpilogueFwdINS6_IJS8_S8_S9_EEENS6_IJNS7_ILi1EEESH_SH_EEESB_SD_Li128ELb0ELb1ELb0ELb0EEENS1_19SingleTileSchedulerILb0ELb0ELb1ELi128EEEEEEEEEvNT_6ParamsE,@function
        .size           _ZN7cutlass13device_kernelIN5flash19enable_sm80_to_sm89INS1_16FlashAttnFwdSm80INS1_25CollectiveMainloopFwdSm80ILi4ELi1ELb0EN4cute5tupleIJNS5_1CILi128EEENS7_ILi64EEES8_EEELi128ENS_10bfloat16_tEfNS_4arch4Sm80ELb0ELb0ELb1ELb0ELb0ELb0ELb1ELb0EEENS1_21CollectiveEpilogueFwdINS6_IJS8_S8_S9_EEENS6_IJNS7_ILi1EEESH_SH_EEESB_SD_Li128ELb0ELb1ELb0ELb0EEENS1_19SingleTileSchedulerILb0ELb0ELb1ELi128EEEEEEEEEvNT_6ParamsE,(.L_x_45 - _ZN7cutlass13device_kernelIN5flash19enable_sm80_to_sm89INS1_16FlashAttnFwdSm80INS1_25CollectiveMainloopFwdSm80ILi4ELi1ELb0EN4cute5tupleIJNS5_1CILi128EEENS7_ILi64EEES8_EEELi128ENS_10bfloat16_tEfNS_4arch4Sm80ELb0ELb0ELb1ELb0ELb0ELb0ELb1ELb0EEENS1_21CollectiveEpilogueFwdINS6_IJS8_S8_S9_EEENS6_IJNS7_ILi1EEESH_SH_EEESB_SD_Li128ELb0ELb1ELb0ELb0EEENS1_19SingleTileSchedulerILb0ELb0ELb1ELi128EEEEEEEEEvNT_6ParamsE)
        .other          _ZN7cutlass13device_kernelIN5flash19enable_sm80_to_sm89INS1_16FlashAttnFwdSm80INS1_25CollectiveMainloopFwdSm80ILi4ELi1ELb0EN4cute5tupleIJNS5_1CILi128EEENS7_ILi64EEES8_EEELi128ENS_10bfloat16_tEfNS_4arch4Sm80ELb0ELb0ELb1ELb0ELb0ELb0ELb1ELb0EEENS1_21CollectiveEpilogueFwdINS6_IJS8_S8_S9_EEENS6_IJNS7_ILi1EEESH_SH_EEESB_SD_Li128ELb0ELb1ELb0ELb0EEENS1_19SingleTileSchedulerILb0ELb0ELb1ELi128EEEEEEEEEvNT_6ParamsE,@"STO_CUDA_ENTRY STV_DEFAULT"
_ZN7cutlass13device_kernelIN5flash19enable_sm80_to_sm89INS1_16FlashAttnFwdSm80INS1_25CollectiveMainloopFwdSm80ILi4ELi1ELb0EN4cute5tupleIJNS5_1CILi128EEENS7_ILi64EEES8_EEELi128ENS_10bfloat16_tEfNS_4arch4Sm80ELb0ELb0ELb1ELb0ELb0ELb0ELb1ELb0EEENS1_21CollectiveEpilogueFwdINS6_IJS8_S8_S9_EEENS6_IJNS7_ILi1EEESH_SH_EEESB_SD_Li128ELb0ELb1ELb0ELb0EEENS1_19SingleTileSchedulerILb0ELb0ELb1ELi128EEEEEEEEEvNT_6ParamsE:
[----:B------:R-:W-:Y:S01]  /*0000*/  LDC R1, c[0x0][0x37c] ;  /* 0x0000df00ff017b82 */ /* 0x000fe20000000800 */
[----:B------:R-:W-:Y:S05]  /*0010*/  EXIT ;  /* 0x000000000000794d */ /* 0x000fea0003800000 */
.L_x_9:
        /* <DEDUP_REMOVED lines=14> */
.L_x_45:


//--------------------- .text._ZN7cutlass13device_kernelIN5flash19enable_sm80_to_sm89INS1_16FlashAttnFwdSm80INS1_25CollectiveMainloopFwdSm80ILi4ELi1ELb0EN4cute5tupleIJNS5_1CILi128EEENS7_ILi64EEES8_EEELi128ENS_10bfloat16_tEfNS_4arch4Sm80ELb0ELb0ELb1ELb1ELb0ELb0ELb1ELb0EEENS1_21CollectiveEpilogueFwdINS6_IJS8_S8_S9_EEENS6_IJNS7_ILi1EEESH_SH_EEESB_SD_Li128ELb1ELb1ELb0ELb0EEENS1_19SingleTileSchedulerILb1ELb0ELb1ELi128EEEEEEEEEvNT_6ParamsE --------------------------
	.section	.text._ZN7cutlass13device_kernelIN5flash19enable_sm80_to_sm89INS1_16FlashAttnFwdSm80INS1_25CollectiveMainloopFwdSm80ILi4ELi1ELb0EN4cute5tupleIJNS5_1CILi128EEENS7_ILi64EEES8_EEELi128ENS_10bfloat16_tEfNS_4arch4Sm80ELb0ELb0ELb1ELb1ELb0ELb0ELb1ELb0EEENS1_21CollectiveEpilogueFwdINS6_IJS8_S8_S9_EEENS6_IJNS7_ILi1EEESH_SH_EEESB_SD_Li128ELb1ELb1ELb0ELb0EEENS1_19SingleTileSchedulerILb1ELb0ELb1ELi128EEEEEEEEEvNT_6ParamsE,"ax",@progbits
	.align	128
.text._ZN7cutlass13device_kernelIN5flash19enable_sm80_to_sm89INS1_16FlashAttnFwdSm80INS1_25CollectiveMainloopFwdSm80ILi4ELi1ELb0EN4cute5tupleIJNS5_1CILi128EEENS7_ILi64EEES8_EEELi128ENS_10bfloat16_tEfNS_4arch4Sm80ELb0ELb0ELb1ELb1ELb0ELb0ELb1ELb0EEENS1_21CollectiveEpilogueFwdINS6_IJS8_S8_S9_EEENS6_IJNS7_ILi1EEESH_SH_EEESB_SD_Li128ELb1ELb1ELb0ELb0EEENS1_19SingleTileSchedulerILb1ELb0ELb1ELi128EEEEEEEEEvNT_6ParamsE:
        .type           _ZN7cutlass13device_kernelIN5flash19enable_sm80_to_sm89INS1_16FlashAttnFwdSm80INS1_25CollectiveMainloopFwdSm80ILi4ELi1ELb0EN4cute5tupleIJNS5_1CILi128EEENS7_ILi64EEES8_EEELi128ENS_10bfloat16_tEfNS_4arch4Sm80ELb0ELb0ELb1ELb1ELb0ELb0ELb1ELb0EEENS1_21CollectiveEpilogueFwdINS6_IJS8_S8_S9_EEENS6_IJNS7_ILi1EEESH_SH_EEESB_SD_Li128ELb1ELb1ELb0ELb0EEENS1_19SingleTileSchedulerILb1ELb0ELb1ELi128EEEEEEEEEvNT_6ParamsE,@function
        .size           _ZN7cutlass13device_kernelIN5flash19enable_sm80_to_sm89INS1_16FlashAttnFwdSm80INS1_25CollectiveMainloopFwdSm80ILi4ELi1ELb0EN4cute5tupleIJNS5_1CILi128EEENS7_ILi64EEES8_EEELi128ENS_10bfloat16_tEfNS_4arch4Sm80ELb0ELb0ELb1ELb1ELb0ELb0ELb1ELb0EEENS1_21CollectiveEpilogueFwdINS6_IJS8_S8_S9_EEENS6_IJNS7_ILi1EEESH_SH_EEESB_SD_Li128ELb1ELb1ELb0ELb0EEENS1_19SingleTileSchedulerILb1ELb0ELb1ELi128EEEEEEEEEvNT_6ParamsE,(.L_x_46 - _ZN7cutlass13device_kernelIN5flash19enable_sm80_to_sm89INS1_16FlashAttnFwdSm80INS1_25CollectiveMainloopFwdSm80ILi4ELi1ELb0EN4cute5tupleIJNS5_1CILi128EEENS7_ILi64EEES8_EEELi128ENS_10bfloat16_tEfNS_4arch4Sm80ELb0ELb0ELb1ELb1ELb0ELb0ELb1ELb0EEENS1_21CollectiveEpilogueFwdINS6_IJS8_S8_S9_EEENS6_IJNS7_ILi1EEESH_SH_EEESB_SD_Li128ELb1ELb1ELb0ELb0EEENS1_19SingleTileSchedulerILb1ELb0ELb1ELi128EEEEEEEEEvNT_6ParamsE)
        .other          _ZN7cutlass13device_kernelIN5flash19enable_sm80_to_sm89INS1_16FlashAttnFwdSm80INS1_25CollectiveMainloopFwdSm80ILi4ELi1ELb0EN4cute5tupleIJNS5_1CILi128EEENS7_ILi64EEES8_EEELi128ENS_10bfloat16_tEfNS_4arch4Sm80ELb0ELb0ELb1ELb1ELb0ELb0ELb1ELb0EEENS1_21CollectiveEpilogueFwdINS6_IJS8_S8_S9_EEENS6_IJNS7_ILi1EEESH_SH_EEESB_SD_Li128ELb1ELb1ELb0ELb0EEENS1_19SingleTileSchedulerILb1ELb0ELb1ELi128EEEEEEEEEvNT_6ParamsE,@"STO_CUDA_ENTRY STV_DEFAULT"
_ZN7cutlass13device_kernelIN5flash19enable_sm80_to_sm89INS1_16FlashAttnFwdSm80INS1_25CollectiveMainloopFwdSm80ILi4ELi1ELb0EN4cute5tupleIJNS5_1CILi128EEENS7_ILi64EEES8_EEELi128ENS_10bfloat16_tEfNS_4arch4Sm80ELb0ELb0ELb1ELb1ELb0ELb0ELb1ELb0EEENS1_21CollectiveEpilogueFwdINS6_IJS8_S8_S9_EEENS6_IJNS7_ILi1EEESH_SH_EEESB_SD_Li128ELb1ELb1ELb0ELb0EEENS1_19SingleTileSchedulerILb1ELb0ELb1ELi128EEEEEEEEEvNT_6ParamsE:
[----:B------:R-:W-:Y:S01]  /*0000*/  LDC R1, c[0x0][0x37c] ;  /* 0x0000df00ff017b82 */ /* 0x000fe20000000800 */
[----:B------:R-:W-:Y:S05]  /*0010*/  EXIT ;  /* 0x000000000000794d */ /* 0x000fea0003800000 */
.L_x_10:
        /* <DEDUP_REMOVED lines=14> */
.L_x_46:


//--------------------- .text._ZN7cutlass13device_kernelIN5flash19enable_sm80_to_sm89INS1_16FlashAttnFwdSm80INS1_25CollectiveMainloopFwdSm80ILi4ELi1ELb0EN4cute5tupleIJNS5_1CILi128EEENS7_ILi64EEES8_EEELi128ENS_10bfloat16_tEfNS_4arch4Sm80ELb0ELb0ELb1ELb1ELb0ELb1ELb1ELb0EEENS1_21CollectiveEpilogueFwdINS6_IJS8_S8_S9_EEENS6_IJNS7_ILi1EEESH_SH_EEESB_SD_Li128ELb1ELb1ELb0ELb0EEENS1_19SingleTileSchedulerILb1ELb0ELb1ELi128EEEEEEEEEvNT_6ParamsE --------------------------
	.section	.text._ZN7cutlass13device_kernelIN5flash19enable_sm80_to_sm89INS1_16FlashAttnFwdSm80INS1_25CollectiveMainloopFwdSm80ILi4ELi1ELb0EN4cute5tupleIJNS5_1CILi128EEENS7_ILi64EEES8_EEELi128ENS_10bfloat16_tEfNS_4arch4Sm80ELb0ELb0ELb1ELb1ELb0ELb1ELb1ELb0EEENS1_21CollectiveEpilogueFwdINS6_IJS8_S8_S9_EEENS6_IJNS7_ILi1EEESH_SH_EEESB_SD_Li128ELb1ELb1ELb0ELb0EEENS1_19SingleTileSchedulerILb1ELb0ELb1ELi128EEEEEEEEEvNT_6ParamsE,"ax",@progbits
	.align	128
.text._ZN7cutlass13device_kernelIN5flash19enable_sm80_to_sm89INS1_16FlashAttnFwdSm80INS1_25CollectiveMainloopFwdSm80ILi4ELi1ELb0EN4cute5tupleIJNS5_1CILi128EEENS7_ILi64EEES8_EEELi128ENS_10bfloat16_tEfNS_4arch4Sm80ELb0ELb0ELb1ELb1ELb0ELb1ELb1ELb0EEENS1_21CollectiveEpilogueFwdINS6_IJS8_S8_S9_EEENS6_IJNS7_ILi1EEESH_SH_EEESB_SD_Li128ELb1ELb1ELb0ELb0EEENS1_19SingleTileSchedulerILb1ELb0ELb1ELi128EEEEEEEEEvNT_6ParamsE:
        .type           _ZN7cutlass13device_kernelIN5flash19enable_sm80_to_sm89INS1_16FlashAttnFwdSm80INS1_25CollectiveMainloopFwdSm80ILi4ELi1ELb0EN4cute5tupleIJNS5_1CILi128EEENS7_ILi64EEES8_EEELi128ENS_10bfloat16_tEfNS_4arch4Sm80ELb0ELb0ELb1ELb1ELb0ELb1ELb1ELb0EEENS1_21CollectiveEpilogueFwdINS6_IJS8_S8_S9_EEENS6_IJNS7_ILi1EEESH_SH_EEESB_SD_Li128ELb1ELb1ELb0ELb0EEENS1_19SingleTileSchedulerILb1ELb0ELb1ELi128EEEEEEEEEvNT_6ParamsE,@function
        .size           _ZN7cutlass13device_kernelIN5flash19enable_sm80_to_sm89INS1_16FlashAttnFwdSm80INS1_25CollectiveMainloopFwdSm80ILi4ELi1ELb0EN4cute5tupleIJNS5_1CILi128EEENS7_ILi64EEES8_EEELi128ENS_10bfloat16_tEfNS_4arch4Sm80ELb0ELb0ELb1ELb1ELb0ELb1ELb1ELb0EEENS1_21CollectiveEpilogueFwdINS6_IJS8_S8_S9_EEENS6_IJNS7_ILi1EEESH_SH_EEESB_SD_Li128ELb1ELb1ELb0ELb0EEENS1_19SingleTileSchedulerILb1ELb0ELb1ELi128EEEEEEEEEvNT_6ParamsE,(.L_x_47 - _ZN7cutlass13device_kernelIN5flash19enable_sm80_to_sm89INS1_16FlashAttnFwdSm80INS1_25CollectiveMainloopFwdSm80ILi4ELi1ELb0EN4cute5tupleIJNS5_1CILi128EEENS7_ILi64EEES8_EEELi128ENS_10bfloat16_tEfNS_4arch4Sm80ELb0ELb0ELb1ELb1ELb0ELb1ELb1ELb0EEENS1_21CollectiveEpilogueFwdINS6_IJS8_S8_S9_EEENS6_IJNS7_ILi1EEESH_SH_EEESB_SD_Li128ELb1ELb1ELb0ELb0EEENS1_19SingleTileSchedulerILb1ELb0ELb1ELi128EEEEEEEEEvNT_6ParamsE)
        .other          _ZN7cutlass13device_kernelIN5flash19enable_sm80_to_sm89INS1_16FlashAttnFwdSm80INS1_25CollectiveMainloopFwdSm80ILi4ELi1ELb0EN4cute5tupleIJNS5_1CILi128EEENS7_ILi64EEES8_EEELi128ENS_10bfloat16_tEfNS_4arch4Sm80ELb0ELb0ELb1ELb1ELb0ELb1ELb1ELb0EEENS1_21CollectiveEpilogueFwdINS6_IJS8_S8_S9_EEENS6_IJNS7_ILi1EEESH_SH_EEESB_SD_Li128ELb1ELb1ELb0ELb0EEENS1_19SingleTileSchedulerILb1ELb0ELb1ELi128EEEEEEEEEvNT_6ParamsE,@"STO_CUDA_ENTRY STV_DEFAULT"
_ZN7cutlass13device_kernelIN5flash19enable_sm80_to_sm89INS1_16FlashAttnFwdSm80INS1_25CollectiveMainloopFwdSm80ILi4ELi1ELb0EN4cute5tupleIJNS5_1CILi128EEENS7_ILi64EEES8_EEELi128ENS_10bfloat16_tEfNS_4arch4Sm80ELb0ELb0ELb1ELb1ELb0ELb1ELb1ELb0EEENS1_21CollectiveEpilogueFwdINS6_IJS8_S8_S9_EEENS6_IJNS7_ILi1EEESH_SH_EEESB_SD_Li128ELb1ELb1ELb0ELb0EEENS1_19SingleTileSchedulerILb1ELb0ELb1ELi128EEEEEEEEEvNT_6ParamsE:
[----:B------:R-:W-:Y:S01]  /*0000*/  LDC R1, c[0x0][0x37c] ;  /* 0x0000df00ff017b82 */ /* 0x000fe20000000800 */
[----:B------:R-:W-:Y:S05]  /*0010*/  EXIT ;  /* 0x000000000000794d */ /* 0x000fea0003800000 */
.L_x_11:
        /* <DEDUP_REMOVED lines=14> */
.L_x_47:


//--------------------- .text._ZN7cutlass13device_kernelIN5flash19enable_sm80_to_sm89INS1_16FlashAttnFwdSm80INS1_25CollectiveMainloopFwdSm80ILi4ELi1ELb0EN4cute5tupleIJNS5_1CILi128EEENS7_ILi48EEES8_EEELi128ENS_10bfloat16_tEfNS_4arch4Sm80ELb0ELb1ELb1ELb0ELb0ELb0ELb1ELb0EEENS1_21CollectiveEpilogueFwdINS6_IJS8_S8_S9_EEENS6_IJNS7_ILi1EEESH_SH_EEESB_SD_Li128ELb0ELb1ELb0ELb0EEENS1_19SingleTileSchedulerILb0ELb0ELb1ELi128EEEEEEEEEvNT_6ParamsE --------------------------
	.section	.text._ZN7cutlass13device_kernelIN5flash19enable_sm80_to_sm89INS1_16FlashAttnFwdSm80INS1_25CollectiveMainloopFwdSm80ILi4ELi1ELb0EN4cute5tupleIJNS5_1CILi128EEENS7_ILi48EEES8_EEELi128ENS_10bfloat16_tEfNS_4arch4Sm80ELb0ELb1ELb1ELb0ELb0ELb0ELb1ELb0EEENS1_21CollectiveEpilogueFwdINS6_IJS8_S8_S9_EEENS6_IJNS7_ILi1EEESH_SH_EEESB_SD_Li128ELb0ELb1ELb0ELb0EEENS1_19SingleTileSchedulerILb0ELb0ELb1ELi128EEEEEEEEEvNT_6ParamsE,"ax",@progbits
	.align	128
.text._ZN7cutlass13device_kernelIN5flash19enable_sm80_to_sm89INS1_16FlashAttnFwdSm80INS1_25CollectiveMainloopFwdSm80ILi4ELi1ELb0EN4cute5tupleIJNS5_1CILi128EEENS7_ILi48EEES8_EEELi128ENS_10bfloat16_tEfNS_4arch4Sm80ELb0ELb1ELb1ELb0ELb0ELb0ELb1ELb0EEENS1_21CollectiveEpilogueFwdINS6_IJS8_S8_S9_EEENS6_IJNS7_ILi1EEESH_SH_EEESB_SD_Li128ELb0ELb1ELb0ELb0EEENS1_19SingleTileSchedulerILb0ELb0ELb1ELi128EEEEEEEEEvNT_6ParamsE:
        .type           _ZN7cutlass13device_kernelIN5flash19enable_sm80_to_sm89INS1_16FlashAttnFwdSm80INS1_25CollectiveMainloopFwdSm80ILi4ELi1ELb0EN4cute5tupleIJNS5_1CILi128EEENS7_ILi48EEES8_EEELi128ENS_10bfloat16_tEfNS_4arch4Sm80ELb0ELb1ELb1ELb0ELb0ELb0ELb1ELb0EEENS1_21CollectiveEpilogueFwdINS6_IJS8_S8_S9_EEENS6_IJNS7_ILi1EEESH_SH_EEESB_SD_Li128ELb0ELb1ELb0ELb0EEENS1_19SingleTileSchedulerILb0ELb0ELb1ELi128EEEEEEEEEvNT_6ParamsE,@function
        .size           _ZN7cutlass13device_kernelIN5flash19enable_sm80_to_sm89INS1_16FlashAttnFwdSm80INS1_25CollectiveMainloopFwdSm80ILi4ELi1ELb0EN4cute5tupleIJNS5_1CILi128EEENS7_ILi48EEES8_EEELi128ENS_10bfloat16_tEfNS_4arch4Sm80ELb0ELb1ELb1ELb0ELb0ELb0ELb1ELb0EEENS1_21CollectiveEpilogueFwdINS6_IJS8_S8_S9_EEENS6_IJNS7_ILi1EEESH_SH_EEESB_SD_Li128ELb0ELb1ELb0ELb0EEENS1_19SingleTileSchedulerILb0ELb0ELb1ELi128EEEEEEEEEvNT_6ParamsE,(.L_x_48 - _ZN7cutlass13device_kernelIN5flash19enable_sm80_to_sm89INS1_16FlashAttnFwdSm80INS1_25CollectiveMainloopFwdSm80ILi4ELi1ELb0EN4cute5tupleIJNS5_1CILi128EEENS7_ILi48EEES8_EEELi128ENS_10bfloat16_tEfNS_4arch4Sm80ELb0ELb1ELb1ELb0ELb0ELb0ELb1ELb0EEENS1_21CollectiveEpilogueFwdINS6_IJS8_S8_S9_EEENS6_IJNS7_ILi1EEESH_SH_EEESB_SD_Li128ELb0ELb1ELb0ELb0EEENS1_19SingleTileSchedulerILb0ELb0ELb1ELi128EEEEEEEEEvNT_6ParamsE)
        .other          _ZN7cutlass13device_kernelIN5flash19enable_sm80_to_sm89INS1_16FlashAttnFwdSm80INS1_25CollectiveMainloopFwdSm80ILi4ELi1ELb0EN4cute5tupleIJNS5_1CILi128EEENS7_ILi48EEES8_EEELi128ENS_10bfloat16_tEfNS_4arch4Sm80ELb0ELb1ELb1ELb0ELb0ELb0ELb1ELb0EEENS1_21CollectiveEpilogueFwdINS6_IJS8_S8_S9_EEENS6_IJNS7_ILi1EEESH_SH_EEESB_SD_Li128ELb0ELb1ELb0ELb0EEENS1_19SingleTileSchedulerILb0ELb0ELb1ELi128EEEEEEEEEvNT_6ParamsE,@"STO_CUDA_ENTRY STV_DEFAULT"
_ZN7cutlass13device_kernelIN5flash19enable_sm80_to_sm89INS1_16FlashAttnFwdSm80INS1_25CollectiveMainloopFwdSm80ILi4ELi1ELb0EN4cute5tupleIJNS5_1CILi128EEENS7_ILi48EEES8_EEELi128ENS_10bfloat16_tEfNS_4arch4Sm80ELb0ELb1ELb1ELb0ELb0ELb0ELb1ELb0EEENS1_21CollectiveEpilogueFwdINS6_IJS8_S8_S9_EEENS6_IJNS7_ILi1EEESH_SH_EEESB_SD_Li128ELb0ELb1ELb0ELb0EEENS1_19SingleTileSchedulerILb0ELb0ELb1ELi128EEEEEEEEEvNT_6ParamsE:
[----:B------:R-:W-:Y:S01]  /*0000*/  LDC R1, c[0x0][0x37c] ;  /* 0x0000df00ff017b82 */ /* 0x000fe20000000800 */
[----:B------:R-:W-:Y:S05]  /*0010*/  EXIT ;  /* 0x000000000000794d */ /* 0x000fea0003800000 */
.L_x_12:
        /* <DEDUP_REMOVED lines=14> */
.L_x_48:


//--------------------- .text._ZN7cutlass13device_kernelIN5flash19enable_sm80_to_sm89INS1_16FlashAttnFwdSm80INS1_25CollectiveMainloopFwdSm80ILi4ELi1ELb0EN4cute5tupleIJNS5_1CILi128EEENS7_ILi48EEES8_EEELi128ENS_10bfloat16_tEfNS_4arch4Sm80ELb0ELb1ELb1ELb1ELb0ELb0ELb1ELb0EEENS1_21CollectiveEpilogueFwdINS6_IJS8_S8_S9_EEENS6_IJNS7_ILi1EEESH_SH_EEESB_SD_Li128ELb1ELb1ELb0ELb0EEENS1_19SingleTileSchedulerILb1ELb0ELb1ELi128EEEEEEEEEvNT_6ParamsE --------------------------
	.section	.text._ZN7cutlass13device_kernelIN5flash19enable_sm80_to_sm89INS1_16FlashAttnFwdSm80INS1_25CollectiveMainloopFwdSm80ILi4ELi1ELb0EN4cute5tupleIJNS5_1CILi128EEENS7_ILi48EEES8_EEELi128ENS_10bfloat16_tEfNS_4arch4Sm80ELb0ELb1ELb1ELb1ELb0ELb0ELb1ELb0EEENS1_21CollectiveEpilogueFwdINS6_IJS8_S8_S9_EEENS6_IJNS7_ILi1EEESH_SH_EEESB_SD_Li128ELb1ELb1ELb0ELb0EEENS1_19SingleTileSchedulerILb1ELb0ELb1ELi128EEEEEEEEEvNT_6ParamsE,"ax",@progbits
	.align	128
.text._ZN7cutlass13device_kernelIN5flash19enable_sm80_to_sm89INS1_16FlashAttnFwdSm80INS1_25CollectiveMainloopFwdSm80ILi4ELi1ELb0EN4cute5tupleIJNS5_1CILi128EEENS7_ILi48EEES8_EEELi128ENS_10bfloat16_tEfNS_4arch4Sm80ELb0ELb1ELb1ELb1ELb0ELb0ELb1ELb0EEENS1_21CollectiveEpilogueFwdINS6_IJS8_S8_S9_EEENS6_IJNS7_ILi1EEESH_SH_EEESB_SD_Li128ELb1ELb1ELb0ELb0EEENS1_19SingleTileSchedulerILb1ELb0ELb1ELi128EEEEEEEEEvNT_6ParamsE:
        .type           _ZN7cutlass13device_kernelIN5flash19enable_sm80_to_sm89INS1_16FlashAttnFwdSm80INS1_25CollectiveMainloopFwdSm80ILi4ELi1ELb0EN4cute5tupleIJNS5_1CILi128EEENS7_ILi48EEES8_EEELi128ENS_10bfloat16_tEfNS_4arch4Sm80ELb0ELb1ELb1ELb1ELb0ELb0ELb1ELb0EEENS1_21CollectiveEpilogueFwdINS6_IJS8_S8_S9_EEENS6_IJNS7_ILi1EEESH_SH_EEESB_SD_Li128ELb1ELb1ELb0ELb0EEENS1_19SingleTileSchedulerILb1ELb0ELb1ELi128EEEEEEEEEvNT_6ParamsE,@function
        .size           _ZN7cutlass13device_kernelIN5flash19enable_sm80_to_sm89INS1_16FlashAttnFwdSm80INS1_25CollectiveMainloopFwdSm80ILi4ELi1ELb0EN4cute5tupleIJNS5_1CILi128EEENS7_ILi48EEES8_EEELi128ENS_10bfloat16_tEfNS_4arch4Sm80ELb0ELb1ELb1ELb1ELb0ELb0ELb1ELb0EEENS1_21CollectiveEpilogueFwdINS6_IJS8_S8_S9_EEENS6_IJNS7_ILi1EEESH_SH_EEESB_SD_Li128ELb1ELb1ELb0ELb0EEENS1_19SingleTileSchedulerILb1ELb0ELb1ELi128EEEEEEEEEvNT_6ParamsE,(.L_x_49 - _ZN7cutlass13device_kernelIN5flash19enable_sm80_to_sm89INS1_16FlashAttnFwdSm80INS1_25CollectiveMainloopFwdSm80ILi4ELi1ELb0EN4cute5tupleIJNS5_1CILi128EEENS7_ILi48EEES8_EEELi128ENS_10bfloat16_tEfNS_4arch4Sm80ELb0ELb1ELb1ELb1ELb0ELb0ELb1ELb0EEENS1_21CollectiveEpilogueFwdINS6_IJS8_S8_S9_EEENS6_IJNS7_ILi1EEESH_SH_EEESB_SD_Li128ELb1ELb1ELb0ELb0EEENS1_19SingleTileSchedulerILb1ELb0ELb1ELi128EEEEEEEEEvNT_6ParamsE)
        .other          _ZN7cutlass13device_kernelIN5flash19enable_sm80_to_sm89INS1_16FlashAttnFwdSm80INS1_25CollectiveMainloopFwdSm80ILi4ELi1ELb0EN4cute5tupleIJNS5_1CILi128EEENS7_ILi48EEES8_EEELi128ENS_10bfloat16_tEfNS_4arch4Sm80ELb0ELb1ELb1ELb1ELb0ELb0ELb1ELb0EEENS1_21CollectiveEpilogueFwdINS6_IJS8_S8_S9_EEENS6_IJNS7_ILi1EEESH_SH_EEESB_SD_Li128ELb1ELb1ELb0ELb0EEENS1_19SingleTileSchedulerILb1ELb0ELb1ELi128EEEEEEEEEvNT_6ParamsE,@"STO_CUDA_ENTRY STV_DEFAULT"
_ZN7cutlass13device_kernelIN5flash19enable_sm80_to_sm89INS1_16FlashAttnFwdSm80INS1_25CollectiveMainloopFwdSm80ILi4ELi1ELb0EN4cute5tupleIJNS5_1CILi128EEENS7_ILi48EEES8_EEELi128ENS_10bfloat16_tEfNS_4arch4Sm80ELb0ELb1ELb1ELb1ELb0ELb0ELb1ELb0EEENS1_21CollectiveEpilogueFwdINS6_IJS8_S8_S9_EEENS6_IJNS7_ILi1EEESH_SH_EEESB_SD_Li128ELb1ELb1ELb0ELb0EEENS1_19SingleTileSchedulerILb1ELb0ELb1ELi128EEEEEEEEEvNT_6ParamsE:
[----:B------:R-:W-:Y:S01]  /*0000*/  LDC R1, c[0x0][0x37c] ;  /* 0x0000df00ff017b82 */ /* 0x000fe20000000800 */
[----:B------:R-:W-:Y:S05]  /*0010*/  EXIT ;  /* 0x000000000000794d */ /* 0x000fea0003800000 */
.L_x_13:
        /* <DEDUP_REMOVED lines=14> */
.L_x_49:


//--------------------- .text._ZN7cutlass13device_kernelIN5flash19enable_sm80_to_sm89INS1_16FlashAttnFwdSm80INS1_25CollectiveMainloopFwdSm80ILi4ELi1ELb0EN4cute5tupleIJNS5_1CILi128EEENS7_ILi48EEES8_EEELi128ENS_10bfloat16_tEfNS_4arch4Sm80ELb0ELb1ELb1ELb1ELb0ELb1ELb1ELb0EEENS1_21CollectiveEpilogueFwdINS6_IJS8_S8_S9_EEENS6_IJNS7_ILi1EEESH_SH_EEESB_SD_Li128ELb1ELb1ELb0ELb0EEENS1_19SingleTileSchedulerILb1ELb0ELb1ELi128EEEEEEEEEvNT_6ParamsE --------------------------
	.section	.text._ZN7cutlass13device_kernelIN5flash19enable_sm80_to_sm89INS1_16FlashAttnFwdSm80INS1_25CollectiveMainloopFwdSm80ILi4ELi1ELb0EN4cute5tupleIJNS5_1CILi128EEENS7_ILi48EEES8_EEELi128ENS_10bfloat16_tEfNS_4arch4Sm80ELb0ELb1ELb1ELb1ELb0ELb1ELb1ELb0EEENS1_21CollectiveEpilogueFwdINS6_IJS8_S8_S9_EEENS6_IJNS7_ILi1EEESH_SH_EEESB_SD_Li128ELb1ELb1ELb0ELb0EEENS1_19SingleTileSchedulerILb1ELb0ELb1ELi128EEEEEEEEEvNT_6ParamsE,"ax",@progbits
	.align	128
.text._ZN7cutlass13device_kernelIN5flash19enable_sm80_to_sm89INS1_16FlashAttnFwdSm80INS1_25CollectiveMainloopFwdSm80ILi4ELi1ELb0EN4cute5tupleIJNS5_1CILi128EEENS7_ILi48EEES8_EEELi128ENS_10bfloat16_tEfNS_4arch4Sm80ELb0ELb1ELb1ELb1ELb0ELb1ELb1ELb0EEENS1_21CollectiveEpilogueFwdINS6_IJS8_S8_S9_EEENS6_IJNS7_ILi1EEESH_SH_EEESB_SD_Li128ELb1ELb1ELb0ELb0EEENS1_19SingleTileSchedulerILb1ELb0ELb1ELi128EEEEEEEEEvNT_6ParamsE:
        .type           _ZN7cutlass13device_kernelIN5flash19enable_sm80_to_sm89INS1_16FlashAttnFwdSm80INS1_25CollectiveMainloopFwdSm80ILi4ELi1ELb0EN4cute5tupleIJNS5_1CILi128EEENS7_ILi48EEES8_EEELi128ENS_10bfloat16_tEfNS_4arch4Sm80ELb0ELb1ELb1ELb1ELb0ELb1ELb1ELb0EEENS1_21CollectiveEpilogueFwdINS6_IJS8_S8_S9_EEENS6_IJNS7_ILi1EEESH_SH_EEESB_SD_Li128ELb1ELb1ELb0ELb0EEENS1_19SingleTileSchedulerILb1ELb0ELb1ELi128EEEEEEEEEvNT_6ParamsE,@function
        .size           _ZN7cutlass13device_kernelIN5flash19enable_sm80_to_sm89INS1_16FlashAttnFwdSm80INS1_25CollectiveMainloopFwdSm80ILi4ELi1ELb0EN4cute5tupleIJNS5_1CILi128EEENS7_ILi48EEES8_EEELi128ENS_10bfloat16_tEfNS_4arch4Sm80ELb0ELb1ELb1ELb1ELb0ELb1ELb1ELb0EEENS1_21CollectiveEpilogueFwdINS6_IJS8_S8_S9_EEENS6_IJNS7_ILi1EEESH_SH_EEESB_SD_Li128ELb1ELb1ELb0ELb0EEENS1_19SingleTileSchedulerILb1ELb0ELb1ELi128EEEEEEEEEvNT_6ParamsE,(.L_x_50 - _ZN7cutlass13device_kernelIN5flash19enable_sm80_to_sm89INS1_16FlashAttnFwdSm80INS1_25CollectiveMainloopFwdSm80ILi4ELi1ELb0EN4cute5tupleIJNS5_1CILi128EEENS7_ILi48EEES8_EEELi128ENS_10bfloat16_tEfNS_4arch4Sm80ELb0ELb1ELb1ELb1ELb0ELb1ELb1ELb0EEENS1_21CollectiveEpilogueFwdINS6_IJS8_S8_S9_EEENS6_IJNS7_ILi1EEESH_SH_EEESB_SD_Li128ELb1ELb1ELb0ELb0EEENS1_19SingleTileSchedulerILb1ELb0ELb1ELi128EEEEEEEEEvNT_6ParamsE)
        .other          _ZN7cutlass13device_kernelIN5flash19enable_sm80_to_sm89INS1_16FlashAttnFwdSm80INS1_25CollectiveMainloopFwdSm80ILi4ELi1ELb0EN4cute5tupleIJNS5_1CILi128EEENS7_ILi48EEES8_EEELi128ENS_10bfloat16_tEfNS_4arch4Sm80ELb0ELb1ELb1ELb1ELb0ELb1ELb1ELb0EEENS1_21CollectiveEpilogueFwdINS6_IJS8_S8_S9_EEENS6_IJNS7_ILi1EEESH_SH_EEESB_SD_Li128ELb1ELb1ELb0ELb0EEENS1_19SingleTileSchedulerILb1ELb0ELb1ELi128EEEEEEEEEvNT_6ParamsE,@"STO_CUDA_ENTRY STV_DEFAULT"
_ZN7cutlass13device_kernelIN5flash19enable_sm80_to_sm89INS1_16FlashAttnFwdSm80INS1_25CollectiveMainloopFwdSm80ILi4ELi1ELb0EN4cute5tupleIJNS5_1CILi128EEENS7_ILi48EEES8_EEELi128ENS_10bfloat16_tEfNS_4arch4Sm80ELb0ELb1ELb1ELb1ELb0ELb1ELb1ELb0EEENS1_21CollectiveEpilogueFwdINS6_IJS8_S8_S9_EEENS6_IJNS7_ILi1EEESH_SH_EEESB_SD_Li128ELb1ELb1ELb0ELb0EEENS1_19SingleTileSchedulerILb1ELb0ELb1ELi128EEEEEEEEEvNT_6ParamsE:
[----:B------:R-:W-:Y:S01]  /*0000*/  LDC R1, c[0x0][0x37c] ;  /* 0x0000df00ff017b82 */ /* 0x000fe20000000800 */
[----:B------:R-:W-:Y:S05]  /*0010*/  EXIT ;  /* 0x000000000000794d */ /* 0x000fea0003800000 */
.L_x_14:
        /* <DEDUP_REMOVED lines=14> */
.L_x_50:


//--------------------- .text._ZN7cutlass13device_kernelIN5flash19enable_sm80_to_sm89INS1_16FlashAttnFwdSm80INS1_25CollectiveMainloopFwdSm80ILi4ELi1ELb0EN4cute5tupleIJNS5_1CILi128EEENS7_ILi64EEES8_EEELi128ENS_10bfloat16_tEfNS_4arch4Sm80ELb1ELb0ELb1ELb0ELb0ELb0ELb1ELb0EEENS1_21CollectiveEpilogueFwdINS6_IJS8_S8_S9_EEENS6_IJNS7_ILi1EEESH_SH_EEESB_SD_Li128ELb0ELb1ELb0ELb0EEENS1_30DynamicPersistentTileSchedulerILi128ELi128ELb0ELb1ELb0EEEEEEEEEvNT_6ParamsE --------------------------
	.section	.text._ZN7cutlass13device_kernelIN5flash19enable_sm80_to_sm89INS1_16FlashAttnFwdSm80INS1_25CollectiveMainloopFwdSm80ILi4ELi1ELb0EN4cute5tupleIJNS5_1CILi128EEENS7_ILi64EEES8_EEELi128ENS_10bfloat16_tEfNS_4arch4Sm80ELb1ELb0ELb1ELb0ELb0ELb0ELb1ELb0EEENS1_21CollectiveEpilogueFwdINS6_IJS8_S8_S9_EEENS6_IJNS7_ILi1EEESH_SH_EEESB_SD_Li128ELb0ELb1ELb0ELb0EEENS1_30DynamicPersistentTileSchedulerILi128ELi128ELb0ELb1ELb0EEEEEEEEEvNT_6ParamsE,"ax",@progbits
	.align	128
.text._ZN7cutlass13device_kernelIN5flash19enable_sm80_to_sm89INS1_16FlashAttnFwdSm80INS1_25CollectiveMainloopFwdSm80ILi4ELi1ELb0EN4cute5tupleIJNS5_1CILi128EEENS7_ILi64EEES8_EEELi128ENS_10bfloat16_tEfNS_4arch4Sm80ELb1ELb0ELb1ELb0ELb0ELb0ELb1ELb0EEENS1_21CollectiveEpilogueFwdINS6_IJS8_S8_S9_EEENS6_IJNS7_ILi1EEESH_SH_EEESB_SD_Li128ELb0ELb1ELb0ELb0EEENS1_30DynamicPersistentTileSchedulerILi128ELi128ELb0ELb1ELb0EEEEEEEEEvNT_6ParamsE:
        .type           _ZN7cutlass13device_kernelIN5flash19enable_sm80_to_sm89INS1_16FlashAttnFwdSm80INS1_25CollectiveMainloopFwdSm80ILi4ELi1ELb0EN4cute5tupleIJNS5_1CILi128EEENS7_ILi64EEES8_EEELi128ENS_10bfloat16_tEfNS_4arch4Sm80ELb1ELb0ELb1ELb0ELb0ELb0ELb1ELb0EEENS1_21CollectiveEpilogueFwdINS6_IJS8_S8_S9_EEENS6_IJNS7_ILi1EEESH_SH_EEESB_SD_Li128ELb0ELb1ELb0ELb0EEENS1_30DynamicPersistentTileSchedulerILi128ELi128ELb0ELb1ELb0EEEEEEEEEvNT_6ParamsE,@function
        .size           _ZN7cutlass13device_kernelIN5flash19enable_sm80_to_sm89INS1_16FlashAttnFwdSm80INS1_25CollectiveMainloopFwdSm80ILi4ELi1ELb0EN4cute5tupleIJNS5_1CILi128EEENS7_ILi64EEES8_EEELi128ENS_10bfloat16_tEfNS_4arch4Sm80ELb1ELb0ELb1ELb0ELb0ELb0ELb1ELb0EEENS1_21CollectiveEpilogueFwdINS6_IJS8_S8_S9_EEENS6_IJNS7_ILi1EEESH_SH_EEESB_SD_Li128ELb0ELb1ELb0ELb0EEENS1_30DynamicPersistentTileSchedulerILi128ELi128ELb0ELb1ELb0EEEEEEEEEvNT_6ParamsE,(.L_x_51 - _ZN7cutlass13device_kernelIN5flash19enable_sm80_to_sm89INS1_16FlashAttnFwdSm80INS1_25CollectiveMainloopFwdSm80ILi4ELi1ELb0EN4cute5tupleIJNS5_1CILi128EEENS7_ILi64EEES8_EEELi128ENS_10bfloat16_tEfNS_4arch4Sm80ELb1ELb0ELb1ELb0ELb0ELb0ELb1ELb0EEENS1_21CollectiveEpilogueFwdINS6_IJS8_S8_S9_EEENS6_IJNS7_ILi1EEESH_SH_EEESB_SD_Li128ELb0ELb1ELb0ELb0EEENS1_30DynamicPersistentTileSchedulerILi128ELi128ELb0ELb1ELb0EEEEEEEEEvNT_6ParamsE)
        .other          _ZN7cutlass13device_kernelIN5flash19enable_sm80_to_sm89INS1_16FlashAttnFwdSm80INS1_25CollectiveMainloopFwdSm80ILi4ELi1ELb0EN4cute5tupleIJNS5_1CILi128EEENS7_ILi64EEES8_EEELi128ENS_10bfloat16_tEfNS_4arch4Sm80ELb1ELb0ELb1ELb0ELb0ELb0ELb1ELb0EEENS1_21CollectiveEpilogueFwdINS6_IJS8_S8_S9_EEENS6_IJNS7_ILi1EEESH_SH_EEESB_SD_Li128ELb0ELb1ELb0ELb0EEENS1_30DynamicPersistentTileSchedulerILi128ELi128ELb0ELb1ELb0EEEEEEEEEvNT_6ParamsE,@"STO_CUDA_ENTRY STV_DEFAULT"
_ZN7cutlass13device_kernelIN5flash19enable_sm80_to_sm89INS1_16FlashAttnFwdSm80INS1_25CollectiveMainloopFwdSm80ILi4ELi1ELb0EN4cute5tupleIJNS5_1CILi128EEENS7_ILi64EEES8_EEELi128ENS_10bfloat16_tEfNS_4arch4Sm80ELb1ELb0ELb1ELb0ELb0ELb0ELb1ELb0EEENS1_21CollectiveEpilogueFwdINS6_IJS8_S8_S9_EEENS6_IJNS7_ILi1EEESH_SH_EEESB_SD_Li128ELb0ELb1ELb0ELb0EEENS1_30DynamicPersistentTileSchedulerILi128ELi128ELb0ELb1ELb0EEEEEEEEEvNT_6ParamsE:
[----:B------:R-:W-:Y:S01]  /*0000*/  LDC R1, c[0x0][0x37c] ;  /* 0x0000df00ff017b82 */ /* 0x000fe20000000800 */
[----:B------:R-:W-:Y:S05]  /*0010*/  EXIT ;  /* 0x000000000000794d */ /* 0x000fea0003800000 */
.L_x_15:
        /* <DEDUP_REMOVED lines=14> */
.L_x_51:


//--------------------- .text._ZN7cutlass13device_kernelIN5flash19enable_sm80_to_sm89INS1_16FlashAttnFwdSm80INS1_25CollectiveMainloopFwdSm80ILi4ELi1ELb0EN4cute5tupleIJNS5_1CILi128EEENS7_ILi64EEES8_EEELi128ENS_10bfloat16_tEfNS_4arch4Sm80ELb1ELb0ELb1ELb1ELb0ELb0ELb1ELb0EEENS1_21CollectiveEpilogueFwdINS6_IJS8_S8_S9_EEENS6_IJNS7_ILi1EEESH_SH_EEESB_SD_Li128ELb1ELb1ELb0ELb0EEENS1_19SingleTileSchedulerILb1ELb0ELb1ELi128EEEEEEEEEvNT_6ParamsE --------------------------
	.section	.text._ZN7cutlass13device_kernelIN5flash19enable_sm80_to_sm89INS1_16FlashAttnFwdSm80INS1_25CollectiveMainloopFwdSm80ILi4ELi1ELb0EN4cute5tupleIJNS5_1CILi128EEENS7_ILi64EEES8_EEELi128ENS_10bfloat16_tEfNS_4arch4Sm80ELb1ELb0ELb1ELb1ELb0ELb0ELb1ELb0EEENS1_21CollectiveEpilogueFwdINS6_IJS8_S8_S9_EEENS6_IJNS7_ILi1EEESH_SH_EEESB_SD_Li128ELb1ELb1ELb0ELb0EEENS1_19SingleTileSchedulerILb1ELb0ELb1ELi128EEEEEEEEEvNT_6ParamsE,"ax",@progbits
	.align	128
.text._ZN7cutlass13device_kernelIN5flash19enable_sm80_to_sm89INS1_16FlashAttnFwdSm80INS1_25CollectiveMainloopFwdSm80ILi4ELi1ELb0EN4cute5tupleIJNS5_1CILi128EEENS7_ILi64EEES8_EEELi128ENS_10bfloat16_tEfNS_4arch4Sm80ELb1ELb0ELb1ELb1ELb0ELb0ELb1ELb0EEENS1_21CollectiveEpilogueFwdINS6_IJS8_S8_S9_EEENS6_IJNS7_ILi1EEESH_SH_EEESB_SD_Li128ELb1ELb1ELb0ELb0EEENS1_19SingleTileSchedulerILb1ELb0ELb1ELi128EEEEEEEEEvNT_6ParamsE:
        .type           _ZN7cutlass13device_kernelIN5flash19enable_sm80_to_sm89INS1_16FlashAttnFwdSm80INS1_25CollectiveMainloopFwdSm80ILi4ELi1ELb0EN4cute5tupleIJNS5_1CILi128EEENS7_ILi64EEES8_EEELi128ENS_10bfloat16_tEfNS_4arch4Sm80ELb1ELb0ELb1ELb1ELb0ELb0ELb1ELb0EEENS1_21CollectiveEpilogueFwdINS6_IJS8_S8_S9_EEENS6_IJNS7_ILi1EEESH_SH_EEESB_SD_Li128ELb1ELb1ELb0ELb0EEENS1_19SingleTileSchedulerILb1ELb0ELb1ELi128EEEEEEEEEvNT_6ParamsE,@function
        .size           _ZN7cutlass13device_kernelIN5flash19enable_sm80_to_sm89INS1_16FlashAttnFwdSm80INS1_25CollectiveMainloopFwdSm80ILi4ELi1ELb0EN4cute5tupleIJNS5_1CILi128EEENS7_ILi64EEES8_EEELi128ENS_10bfloat16_tEfNS_4arch4Sm80ELb1ELb0ELb1ELb1ELb0ELb0ELb1ELb0EEENS1_21CollectiveEpilogueFwdINS6_IJS8_S8_S9_EEENS6_IJNS7_ILi1EEESH_SH_EEESB_SD_Li128ELb1ELb1ELb0ELb0EEENS1_19SingleTileSchedulerILb1ELb0ELb1ELi128EEEEEEEEEvNT_6ParamsE,(.L_x_52 - _ZN7cutlass13device_kernelIN5flash19enable_sm80_to_sm89INS1_16FlashAttnFwdSm80INS1_25CollectiveMainloopFwdSm80ILi4ELi1ELb0EN4cute5tupleIJNS5_1CILi128EEENS7_ILi64EEES8_EEELi128ENS_10bfloat16_tEfNS_4arch4Sm80ELb1ELb0ELb1ELb1ELb0ELb0ELb1ELb0EEENS1_21CollectiveEpilogueFwdINS6_IJS8_S8_S9_EEENS6_IJNS7_ILi1EEESH_SH_EEESB_SD_Li128ELb1ELb1ELb0ELb0EEENS1_19SingleTileSchedulerILb1ELb0ELb1ELi128EEEEEEEEEvNT_6ParamsE)
        .other          _ZN7cutlass13device_kernelIN5flash19enable_sm80_to_sm89INS1_16FlashAttnFwdSm80INS1_25CollectiveMainloopFwdSm80ILi4ELi1ELb0EN4cute5tupleIJNS5_1CILi128EEENS7_ILi64EEES8_EEELi128ENS_10bfloat16_tEfNS_4arch4Sm80ELb1ELb0ELb1ELb1ELb0ELb0ELb1ELb0EEENS1_21CollectiveEpilogueFwdINS6_IJS8_S8_S9_EEENS6_IJNS7_ILi1EEESH_SH_EEESB_SD_Li128ELb1ELb1ELb0ELb0EEENS1_19SingleTileSchedulerILb1ELb0ELb1ELi128EEEEEEEEEvNT_6ParamsE,@"STO_CUDA_ENTRY STV_DEFAULT"
_ZN7cutlass13device_kernelIN5flash19enable_sm80_to_sm89INS1_16FlashAttnFwdSm80INS1_25CollectiveMainloopFwdSm80ILi4ELi1ELb0EN4cute5tupleIJNS5_1CILi128EEENS7_ILi64EEES8_EEELi128ENS_10bfloat16_tEfNS_4arch4Sm80ELb1ELb0ELb1ELb1ELb0ELb0ELb1ELb0EEENS1_21CollectiveEpilogueFwdINS6_IJS8_S8_S9_EEENS6_IJNS7_ILi1EEESH_SH_EEESB_SD_Li128ELb1ELb1ELb0ELb0EEENS1_19SingleTileSchedulerILb1ELb0ELb1ELi128EEEEEEEEEvNT_6ParamsE:
[----:B------:R-:W-:Y:S01]  /*0000*/  LDC R1, c[0x0][0x37c] ;  /* 0x0000df00ff017b82 */ /* 0x000fe20000000800 */
[----:B------:R-:W-:Y:S05]  /*0010*/  EXIT ;  /* 0x000000000000794d */ /* 0x000fea0003800000 */
.L_x_16:
        /* <DEDUP_REMOVED lines=14> */
.L_x_52:


//--------------------- .text._ZN7cutlass13device_kernelIN5flash19enable_sm80_to_sm89INS1_16FlashAttnFwdSm80INS1_25CollectiveMainloopFwdSm80ILi4ELi1ELb0EN4cute5tupleIJNS5_1CILi128EEENS7_ILi64EEES8_EEELi128ENS_10bfloat16_tEfNS_4arch4Sm80ELb1ELb0ELb1ELb1ELb0ELb1ELb1ELb0EEENS1_21CollectiveEpilogueFwdINS6_IJS8_S8_S9_EEENS6_IJNS7_ILi1EEESH_SH_EEESB_SD_Li128ELb1ELb1ELb0ELb0EEENS1_19SingleTileSchedulerILb1ELb0ELb1ELi128EEEEEEEEEvNT_6ParamsE --------------------------
	.section	.text._ZN7cutlass13device_kernelIN5flash19enable_sm80_to_sm89INS1_16FlashAttnFwdSm80INS1_25CollectiveMainloopFwdSm80ILi4ELi1ELb0EN4cute5tupleIJNS5_1CILi128EEENS7_ILi64EEES8_EEELi128ENS_10bfloat16_tEfNS_4arch4Sm80ELb1ELb0ELb1ELb1ELb0ELb1ELb1ELb0EEENS1_21CollectiveEpilogueFwdINS6_IJS8_S8_S9_EEENS6_IJNS7_ILi1EEESH_SH_EEESB_SD_Li128ELb1ELb1ELb0ELb0EEENS1_19SingleTileSchedulerILb1ELb0ELb1ELi128EEEEEEEEEvNT_6ParamsE,"ax",@progbits
	.align	128
.text._ZN7cutlass13device_kernelIN5flash19enable_sm80_to_sm89INS1_16FlashAttnFwdSm80INS1_25CollectiveMainloopFwdSm80ILi4ELi1ELb0EN4cute5tupleIJNS5_1CILi128EEENS7_ILi64EEES8_EEELi128ENS_10bfloat16_tEfNS_4arch4Sm80ELb1ELb0ELb1ELb1ELb0ELb1ELb1ELb0EEENS1_21CollectiveEpilogueFwdINS6_IJS8_S8_S9_EEENS6_IJNS7_ILi1EEESH_SH_EEESB_SD_Li128ELb1ELb1ELb0ELb0EEENS1_19SingleTileSchedulerILb1ELb0ELb1ELi128EEEEEEEEEvNT_6ParamsE:
        .type           _ZN7cutlass13device_kernelIN5flash19enable_sm80_to_sm89INS1_16FlashAttnFwdSm80INS1_25CollectiveMainloopFwdSm80ILi4ELi1ELb0EN4cute5tupleIJNS5_1CILi128EEENS7_ILi64EEES8_EEELi128ENS_10bfloat16_tEfNS_4arch4Sm80ELb1ELb0ELb1ELb1ELb0ELb1ELb1ELb0EEENS1_21CollectiveEpilogueFwdINS6_IJS8_S8_S9_EEENS6_IJNS7_ILi1EEESH_SH_EEESB_SD_Li128ELb1ELb1ELb0ELb0EEENS1_19SingleTileSchedulerILb1ELb0ELb1ELi128EEEEEEEEEvNT_6ParamsE,@function
        .size           _ZN7cutlass13device_kernelIN5flash19enable_sm80_to_sm89INS1_16FlashAttnFwdSm80INS1_25CollectiveMainloopFwdSm80ILi4ELi1ELb0EN4cute5tupleIJNS5_1CILi128EEENS7_ILi64EEES8_EEELi128ENS_10bfloat16_tEfNS_4arch4Sm80ELb1ELb0ELb1ELb1ELb0ELb1ELb1ELb0EEENS1_21CollectiveEpilogueFwdINS6_IJS8_S8_S9_EEENS6_IJNS7_ILi1EEESH_SH_EEESB_SD_Li128ELb1ELb1ELb0ELb0EEENS1_19SingleTileSchedulerILb1ELb0ELb1ELi128EEEEEEEEEvNT_6ParamsE,(.L_x_53 - _ZN7cutlass13device_kernelIN5flash19enable_sm80_to_sm89INS1_16FlashAttnFwdSm80INS1_25CollectiveMainloopFwdSm80ILi4ELi1ELb0EN4cute5tupleIJNS5_1CILi128EEENS7_ILi64EEES8_EEELi128ENS_10bfloat16_tEfNS_4arch4Sm80ELb1ELb0ELb1ELb1ELb0ELb1ELb1ELb0EEENS1_21CollectiveEpilogueFwdINS6_IJS8_S8_S9_EEENS6_IJNS7_ILi1EEESH_SH_EEESB_SD_Li128ELb1ELb1ELb0ELb0EEENS1_19SingleTileSchedulerILb1ELb0ELb1ELi128EEEEEEEEEvNT_6ParamsE)
        .other          _ZN7cutlass13device_kernelIN5flash19enable_sm80_to_sm89INS1_16FlashAttnFwdSm80INS1_25CollectiveMainloopFwdSm80ILi4ELi1ELb0EN4cute5tupleIJNS5_1CILi128EEENS7_ILi64EEES8_EEELi128ENS_10bfloat16_tEfNS_4arch4Sm80ELb1ELb0ELb1ELb1ELb0ELb1ELb1ELb0EEENS1_21CollectiveEpilogueFwdINS6_IJS8_S8_S9_EEENS6_IJNS7_ILi1EEESH_SH_EEESB_SD_Li128ELb1ELb1ELb0ELb0EEENS1_19SingleTileSchedulerILb1ELb0ELb1ELi128EEEEEEEEEvNT_6ParamsE,@"STO_CUDA_ENTRY STV_DEFAULT"
_ZN7cutlass13device_kernelIN5flash19enable_sm80_to_sm89INS1_16FlashAttnFwdSm80INS1_25CollectiveMainloopFwdSm80ILi4ELi1ELb0EN4cute5tupleIJNS5_1CILi128EEENS7_ILi64EEES8_EEELi128ENS_10bfloat16_tEfNS_4arch4Sm80ELb1ELb0ELb1ELb1ELb0ELb1ELb1ELb0EEENS1_21CollectiveEpilogueFwdINS6_IJS8_S8_S9_EEENS6_IJNS7_ILi1EEESH_SH_EEESB_SD_Li128ELb1ELb1ELb0ELb0EEENS1_19SingleTileSchedulerILb1ELb0ELb1ELi128EEEEEEEEEvNT_6ParamsE:
[----:B------:R-:W-:Y:S01]  /*0000*/  LDC R1, c[0x0][0x37c] ;  /* 0x0000df00ff017b82 */ /* 0x000fe20000000800 */
[----:B------:R-:W-:Y:S05]  /*0010*/  EXIT ;  /* 0x000000000000794d */ /* 0x000fea0003800000 */
.L_x_17:
        /* <DEDUP_REMOVED lines=14> */
.L_x_53:


//--------------------- .text._ZN7cutlass13device_kernelIN5flash19enable_sm80_to_sm89INS1_16FlashAttnFwdSm80INS1_25CollectiveMainloopFwdSm80ILi8ELi1ELb1EN4cute5tupleIJNS5_1CILi128EEES8_S8_EEELi128ENS_10bfloat16_tEfNS_4arch4Sm80ELb0ELb0ELb0ELb0ELb0ELb0ELb1ELb0EEENS1_21CollectiveEpilogueFwdIS9_NS6_IJNS7_ILi1EEESF_SF_EEESA_SC_Li256ELb0ELb1ELb0ELb0EEENS1_19SingleTileSchedulerILb0ELb0ELb1ELi128EEEEEEEEEvNT_6ParamsE --------------------------
	.section	.text._ZN7cutlass13device_kernelIN5flash19enable_sm80_to_sm89INS1_16FlashAttnFwdSm80INS1_25CollectiveMainloopFwdSm80ILi8ELi1ELb1EN4cute5tupleIJNS5_1CILi128EEES8_S8_EEELi128ENS_10bfloat16_tEfNS_4arch4Sm80ELb0ELb0ELb0ELb0ELb0ELb0ELb1ELb0EEENS1_21CollectiveEpilogueFwdIS9_NS6_IJNS7_ILi1EEESF_SF_EEESA_SC_Li256ELb0ELb1ELb0ELb0EEENS1_19SingleTileSchedulerILb0ELb0ELb1ELi128EEEEEEEEEvNT_6ParamsE,"ax",@progbits
	.align	128
.text._ZN7cutlass13device_kernelIN5flash19enable_sm80_to_sm89INS1_16FlashAttnFwdSm80INS1_25CollectiveMainloopFwdSm80ILi8ELi1ELb1EN4cute5tupleIJNS5_1CILi128EEES8_S8_EEELi128ENS_10bfloat16_tEfNS_4arch4Sm80ELb0ELb0ELb0ELb0ELb0ELb0ELb1ELb0EEENS1_21CollectiveEpilogueFwdIS9_NS6_IJNS7_ILi1EEESF_SF_EEESA_SC_Li256ELb0ELb1ELb0ELb0EEENS1_19SingleTileSchedulerILb0ELb0ELb1ELi128EEEEEEEEEvNT_6ParamsE:
        .type           _ZN7cutlass13device_kernelIN5flash19enable_sm80_to_sm89INS1_16FlashAttnFwdSm80INS1_25CollectiveMainloopFwdSm80ILi8ELi1ELb1EN4cute5tupleIJNS5_1CILi128EEES8_S8_EEELi128ENS_10bfloat16_tEfNS_4arch4Sm80ELb0ELb0ELb0ELb0ELb0ELb0ELb1ELb0EEENS1_21CollectiveEpilogueFwdIS9_NS6_IJNS7_ILi1EEESF_SF_EEESA_SC_Li256ELb0ELb1ELb0ELb0EEENS1_19SingleTileSchedulerILb0ELb0ELb1ELi128EEEEEEEEEvNT_6ParamsE,@function
        .size           _ZN7cutlass13device_kernelIN5flash19enable_sm80_to_sm89INS1_16FlashAttnFwdSm80INS1_25CollectiveMainloopFwdSm80ILi8ELi1ELb1EN4cute5tupleIJNS5_1CILi128EEES8_S8_EEELi128ENS_10bfloat16_tEfNS_4arch4Sm80ELb0ELb0ELb0ELb0ELb0ELb0ELb1ELb0EEENS1_21CollectiveEpilogueFwdIS9_NS6_IJNS7_ILi1EEESF_SF_EEESA_SC_Li256ELb0ELb1ELb0ELb0EEENS1_19SingleTileSchedulerILb0ELb0ELb1ELi128EEEEEEEEEvNT_6ParamsE,(.L_x_54 - _ZN7cutlass13device_kernelIN5flash19enable_sm80_to_sm89INS1_16FlashAttnFwdSm80INS1_25CollectiveMainloopFwdSm80ILi8ELi1ELb1EN4cute5tupleIJNS5_1CILi128EEES8_S8_EEELi128ENS_10bfloat16_tEfNS_4arch4Sm80ELb0ELb0ELb0ELb0ELb0ELb0ELb1ELb0EEENS1_21CollectiveEpilogueFwdIS9_NS6_IJNS7_ILi1EEESF_SF_EEESA_SC_Li256ELb0ELb1ELb0ELb0EEENS1_19SingleTileSchedulerILb0ELb0ELb1ELi128EEEEEEEEEvNT_6ParamsE)
        .other          _ZN7cutlass13device_kernelIN5flash19enable_sm80_to_sm89INS1_16FlashAttnFwdSm80INS1_25CollectiveMainloopFwdSm80ILi8ELi1ELb1EN4cute5tupleIJNS5_1CILi128EEES8_S8_EEELi128ENS_10bfloat16_tEfNS_4arch4Sm80ELb0ELb0ELb0ELb0ELb0ELb0ELb1ELb0EEENS1_21CollectiveEpilogueFwdIS9_NS6_IJNS7_ILi1EEESF_SF_EEESA_SC_Li256ELb0ELb1ELb0ELb0EEENS1_19SingleTileSchedulerILb0ELb0ELb1ELi128EEEEEEEEEvNT_6ParamsE,@"STO_CUDA_ENTRY STV_DEFAULT"
_ZN7cutlass13device_kernelIN5flash19enable_sm80_to_sm89INS1_16FlashAttnFwdSm80INS1_25CollectiveMainloopFwdSm80ILi8ELi1ELb1EN4cute5tupleIJNS5_1CILi128EEES8_S8_EEELi128ENS_10bfloat16_tEfNS_4arch4Sm80ELb0ELb0ELb0ELb0ELb0ELb0ELb1ELb0EEENS1_21CollectiveEpilogueFwdIS9_NS6_IJNS7_ILi1EEESF_SF_EEESA_SC_Li256ELb0ELb1ELb0ELb0EEENS1_19SingleTileSchedulerILb0ELb0ELb1ELi128EEEEEEEEEvNT_6ParamsE:
[----:B------:R-:W-:Y:S01]  /*0000*/  LDC R1, c[0x0][0x37c] ;  /* 0x0000df00ff017b82 */ /* 0x000fe20000000800 */
[----:B------:R-:W-:Y:S05]  /*0010*/  EXIT ;  /* 0x000000000000794d */ /* 0x000fea0003800000 */
.L_x_18:
        /* <DEDUP_REMOVED lines=14> */
.L_x_54:


//--------------------- .text._ZN7cutlass13device_kernelIN5flash19enable_sm80_to_sm89INS1_16FlashAttnFwdSm80INS1_25CollectiveMainloopFwdSm80ILi8ELi1ELb1EN4cute5tupleIJNS5_1CILi128EEES8_S8_EEELi128ENS_10bfloat16_tEfNS_4arch4Sm80ELb0ELb0ELb0ELb1ELb0ELb0ELb1ELb0EEENS1_21CollectiveEpilogueFwdIS9_NS6_IJNS7_ILi1EEESF_SF_EEESA_SC_Li256ELb1ELb1ELb0ELb0EEENS1_19SingleTileSchedulerILb1ELb0ELb1ELi128EEEEEEEEEvNT_6ParamsE --------------------------
	.section	.text._ZN7cutlass13device_kernelIN5flash19enable_sm80_to_sm89INS1_16FlashAttnFwdSm80INS1_25CollectiveMainloopFwdSm80ILi8ELi1ELb1EN4cute5tupleIJNS5_1CILi128EEES8_S8_EEELi128ENS_10bfloat16_tEfNS_4arch4Sm80ELb0ELb0ELb0ELb1ELb0ELb0ELb1ELb0EEENS1_21CollectiveEpilogueFwdIS9_NS6_IJNS7_ILi1EEESF_SF_EEESA_SC_Li256ELb1ELb1ELb0ELb0EEENS1_19SingleTileSchedulerILb1ELb0ELb1ELi128EEEEEEEEEvNT_6ParamsE,"ax",@progbits
	.align	128
.text._ZN7cutlass13device_kernelIN5flash19enable_sm80_to_sm89INS1_16FlashAttnFwdSm80INS1_25CollectiveMainloopFwdSm80ILi8ELi1ELb1EN4cute5tupleIJNS5_1CILi128EEES8_S8_EEELi128ENS_10bfloat16_tEfNS_4arch4Sm80ELb0ELb0ELb0ELb1ELb0ELb0ELb1ELb0EEENS1_21CollectiveEpilogueFwdIS9_NS6_IJNS7_ILi1EEESF_SF_EEESA_SC_Li256ELb1ELb1ELb0ELb0EEENS1_19SingleTileSchedulerILb1ELb0ELb1ELi128EEEEEEEEEvNT_6ParamsE:
        .type           _ZN7cutlass13device_kernelIN5flash19enable_sm80_to_sm89INS1_16FlashAttnFwdSm80INS1_25CollectiveMainloopFwdSm80ILi8ELi1ELb1EN4cute5tupleIJNS5_1CILi128EEES8_S8_EEELi128ENS_10bfloat16_tEfNS_4arch4Sm80ELb0ELb0ELb0ELb1ELb0ELb0ELb1ELb0EEENS1_21CollectiveEpilogueFwdIS9_NS6_IJNS7_ILi1EEESF_SF_EEESA_SC_Li256ELb1ELb1ELb0ELb0EEENS1_19SingleTileSchedulerILb1ELb0ELb1ELi128EEEEEEEEEvNT_6ParamsE,@function
        .size           _ZN7cutlass13device_kernelIN5flash19enable_sm80_to_sm89INS1_16FlashAttnFwdSm80INS1_25CollectiveMainloopFwdSm80ILi8ELi1ELb1EN4cute5tupleIJNS5_1CILi128EEES8_S8_EEELi128ENS_10bfloat16_tEfNS_4arch4Sm80ELb0ELb0ELb0ELb1ELb0ELb0ELb1ELb0EEENS1_21CollectiveEpilogueFwdIS9_NS6_IJNS7_ILi1EEESF_SF_EEESA_SC_Li256ELb1ELb1ELb0ELb0EEENS1_19SingleTileSchedulerILb1ELb0ELb1ELi128EEEEEEEEEvNT_6ParamsE,(.L_x_55 - _ZN7cutlass13device_kernelIN5flash19enable_sm80_to_sm89INS1_16FlashAttnFwdSm80INS1_25CollectiveMainloopFwdSm80ILi8ELi1ELb1EN4cute5tupleIJNS5_1CILi128EEES8_S8_EEELi128ENS_10bfloat16_tEfNS_4arch4Sm80ELb0ELb0ELb0ELb1ELb0ELb0ELb1ELb0EEENS1_21CollectiveEpilogueFwdIS9_NS6_IJNS7_ILi1EEESF_SF_EEESA_SC_Li256ELb1ELb1ELb0ELb0EEENS1_19SingleTileSchedulerILb1ELb0ELb1ELi128EEEEEEEEEvNT_6ParamsE)
        .other          _ZN7cutlass13device_kernelIN5flash19enable_sm80_to_sm89INS1_16FlashAttnFwdSm80INS1_25CollectiveMainloopFwdSm80ILi8ELi1ELb1EN4cute5tupleIJNS5_1CILi128EEES8_S8_EEELi128ENS_10bfloat16_tEfNS_4arch4Sm80ELb0ELb0ELb0ELb1ELb0ELb0ELb1ELb0EEENS1_21CollectiveEpilogueFwdIS9_NS6_IJNS7_ILi1EEESF_SF_EEESA_SC_Li256ELb1ELb1ELb0ELb0EEENS1_19SingleTileSchedulerILb1ELb0ELb1ELi128EEEEEEEEEvNT_6ParamsE,@"STO_CUDA_ENTRY STV_DEFAULT"
_ZN7cutlass13device_kernelIN5flash19enable_sm80_to_sm89INS1_16FlashAttnFwdSm80INS1_25CollectiveMainloopFwdSm80ILi8ELi1ELb1EN4cute5tupleIJNS5_1CILi128EEES8_S8_EEELi128ENS_10bfloat16_tEfNS_4arch4Sm80ELb0ELb0ELb0ELb1ELb0ELb0ELb1ELb0EEENS1_21CollectiveEpilogueFwdIS9_NS6_IJNS7_ILi1EEESF_SF_EEESA_SC_Li256ELb1ELb1ELb0ELb0EEENS1_19SingleTileSchedulerILb1ELb0ELb1ELi128EEEEEEEEEvNT_6ParamsE:
[----:B------:R-:W-:Y:S01]  /*0000*/  LDC R1, c[0x0][0x37c] ;  /* 0x0000df00ff017b82 */ /* 0x000fe20000000800 */
[----:B------:R-:W-:Y:S05]  /*0010*/  EXIT ;  /* 0x000000000000794d */ /* 0x000fea0003800000 */
.L_x_19:
        /* <DEDUP_REMOVED lines=14> */
.L_x_55:


//--------------------- .text._ZN7cutlass13device_kernelIN5flash19enable_sm80_to_sm89INS1_16FlashAttnFwdSm80INS1_25CollectiveMainloopFwdSm80ILi8ELi1ELb1EN4cute5tupleIJNS5_1CILi128EEES8_S8_EEELi128ENS_10bfloat16_tEfNS_4arch4Sm80ELb0ELb0ELb0ELb1ELb0ELb1ELb1ELb0EEENS1_21CollectiveEpilogueFwdIS9_NS6_IJNS7_ILi1EEESF_SF_EEESA_SC_Li256ELb1ELb1ELb0ELb0EEENS1_19SingleTileSchedulerILb1ELb0ELb1ELi128EEEEEEEEEvNT_6ParamsE --------------------------
	.section	.text._ZN7cutlass13device_kernelIN5flash19enable_sm80_to_sm89INS1_16FlashAttnFwdSm80INS1_25CollectiveMainloopFwdSm80ILi8ELi1ELb1EN4cute5tupleIJNS5_1CILi128EEES8_S8_EEELi128ENS_10bfloat16_tEfNS_4arch4Sm80ELb0ELb0ELb0ELb1ELb0ELb1ELb1ELb0EEENS1_21CollectiveEpilogueFwdIS9_NS6_IJNS7_ILi1EEESF_SF_EEESA_SC_Li256ELb1ELb1ELb0ELb0EEENS1_19SingleTileSchedulerILb1ELb0ELb1ELi128EEEEEEEEEvNT_6ParamsE,"ax",@progbits
	.align	128
.text._ZN7cutlass13device_kernelIN5flash19enable_sm80_to_sm89INS1_16FlashAttnFwdSm80INS1_25CollectiveMainloopFwdSm80ILi8ELi1ELb1EN4cute5tupleIJNS5_1CILi128EEES8_S8_EEELi128ENS_10bfloat16_tEfNS_4arch4Sm80ELb0ELb0ELb0ELb1ELb0ELb1ELb1ELb0EEENS1_21CollectiveEpilogueFwdIS9_NS6_IJNS7_ILi1EEESF_SF_EEESA_SC_Li256ELb1ELb1ELb0ELb0EEENS1_19SingleTileSchedulerILb1ELb0ELb1ELi128EEEEEEEEEvNT_6ParamsE:
        .type           _ZN7cutlass13device_kernelIN5flash19enable_sm80_to_sm89INS1_16FlashAttnFwdSm80INS1_25CollectiveMainloopFwdSm80ILi8ELi1ELb1EN4cute5tupleIJNS5_1CILi128EEES8_S8_EEELi128ENS_10bfloat16_tEfNS_4arch4Sm80ELb0ELb0ELb0ELb1ELb0ELb1ELb1ELb0EEENS1_21CollectiveEpilogueFwdIS9_NS6_IJNS7_ILi1EEESF_SF_EEESA_SC_Li256ELb1ELb1ELb0ELb0EEENS1_19SingleTileSchedulerILb1ELb0ELb1ELi128EEEEEEEEEvNT_6ParamsE,@function
        .size           _ZN7cutlass13device_kernelIN5flash19enable_sm80_to_sm89INS1_16FlashAttnFwdSm80INS1_25CollectiveMainloopFwdSm80ILi8ELi1ELb1EN4cute5tupleIJNS5_1CILi128EEES8_S8_EEELi128ENS_10bfloat16_tEfNS_4arch4Sm80ELb0ELb0ELb0ELb1ELb0ELb1ELb1ELb0EEENS1_21CollectiveEpilogueFwdIS9_NS6_IJNS7_ILi1EEESF_SF_EEESA_SC_Li256ELb1ELb1ELb0ELb0EEENS1_19SingleTileSchedulerILb1ELb0ELb1ELi128EEEEEEEEEvNT_6ParamsE,(.L_x_56 - _ZN7cutlass13device_kernelIN5flash19enable_sm80_to_sm89INS1_16FlashAttnFwdSm80INS1_25CollectiveMainloopFwdSm80ILi8ELi1ELb1EN4cute5tupleIJNS5_1CILi128EEES8_S8_EEELi128ENS_10bfloat16_tEfNS_4arch4Sm80ELb0ELb0ELb0ELb1ELb0ELb1ELb1ELb0EEENS1_21CollectiveEpilogueFwdIS9_NS6_IJNS7_ILi1EEESF_SF_EEESA_SC_Li256ELb1ELb1ELb0ELb0EEENS1_19SingleTileSchedulerILb1ELb0ELb1ELi128EEEEEEEEEvNT_6ParamsE)
        .other          _ZN7cutlass13device_kernelIN5flash19enable_sm80_to_sm89INS1_16FlashAttnFwdSm80INS1_25CollectiveMainloopFwdSm80ILi8ELi1ELb1EN4cute5tupleIJNS5_1CILi128EEES8_S8_EEELi128ENS_10bfloat16_tEfNS_4arch4Sm80ELb0ELb0ELb0ELb1ELb0ELb1ELb1ELb0EEENS1_21CollectiveEpilogueFwdIS9_NS6_IJNS7_ILi1EEESF_SF_EEESA_SC_Li256ELb1ELb1ELb0ELb0EEENS1_19SingleTileSchedulerILb1ELb0ELb1ELi128EEEEEEEEEvNT_6ParamsE,@"STO_CUDA_ENTRY STV_DEFAULT"
_ZN7cutlass13device_kernelIN5flash19enable_sm80_to_sm89INS1_16FlashAttnFwdSm80INS1_25CollectiveMainloopFwdSm80ILi8ELi1ELb1EN4cute5tupleIJNS5_1CILi128EEES8_S8_EEELi128ENS_10bfloat16_tEfNS_4arch4Sm80ELb0ELb0ELb0ELb1ELb0ELb1ELb1ELb0EEENS1_21CollectiveEpilogueFwdIS9_NS6_IJNS7_ILi1EEESF_SF_EEESA_SC_Li256ELb1ELb1ELb0ELb0EEENS1_19SingleTileSchedulerILb1ELb0ELb1ELi128EEEEEEEEEvNT_6ParamsE:
[----:B------:R-:W-:Y:S01]  /*0000*/  LDC R1, c[0x0][0x37c] ;  /* 0x0000df00ff017b82 */ /* 0x000fe20000000800 */
[----:B------:R-:W-:Y:S05]  /*0010*/  EXIT ;  /* 0x000000000000794d */ /* 0x000fea0003800000 */
.L_x_20:
        /* <DEDUP_REMOVED lines=14> */
.L_x_56:


//--------------------- .text._ZN7cutlass13device_kernelIN5flash19enable_sm80_to_sm89INS1_16FlashAttnFwdSm80INS1_25CollectiveMainloopFwdSm80ILi8ELi1ELb1EN4cute5tupleIJNS5_1CILi128EEENS7_ILi96EEES8_EEELi128ENS_10bfloat16_tEfNS_4arch4Sm80ELb0ELb1ELb0ELb0ELb0ELb0ELb1ELb0EEENS1_21CollectiveEpilogueFwdINS6_IJS8_S8_S9_EEENS6_IJNS7_ILi1EEESH_SH_EEESB_SD_Li256ELb0ELb1ELb0ELb0EEENS1_19SingleTileSchedulerILb0ELb0ELb1ELi128EEEEEEEEEvNT_6ParamsE --------------------------
	.section	.text._ZN7cutlass13device_kernelIN5flash19enable_sm80_to_sm89INS1_16FlashAttnFwdSm80INS1_25CollectiveMainloopFwdSm80ILi8ELi1ELb1EN4cute5tupleIJNS5_1CILi128EEENS7_ILi96EEES8_EEELi128ENS_10bfloat16_tEfNS_4arch4Sm80ELb0ELb1ELb0ELb0ELb0ELb0ELb1ELb0EEENS1_21CollectiveEpilogueFwdINS6_IJS8_S8_S9_EEENS6_IJNS7_ILi1EEESH_SH_EEESB_SD_Li256ELb0ELb1ELb0ELb0EEENS1_19SingleTileSchedulerILb0ELb0ELb1ELi128EEEEEEEEEvNT_6ParamsE,"ax",@progbits
	.align	128
.text._ZN7cutlass13device_kernelIN5flash19enable_sm80_to_sm89INS1_16FlashAttnFwdSm80INS1_25CollectiveMainloopFwdSm80ILi8ELi1ELb1EN4cute5tupleIJNS5_1CILi128EEENS7_ILi96EEES8_EEELi128ENS_10bfloat16_tEfNS_4arch4Sm80ELb0ELb1ELb0ELb0ELb0ELb0ELb1ELb0EEENS1_21CollectiveEpilogueFwdINS6_IJS8_S8_S9_EEENS6_IJNS7_ILi1EEESH_SH_EEESB_SD_Li256ELb0ELb1ELb0ELb0EEENS1_19SingleTileSchedulerILb0ELb0ELb1ELi128EEEEEEEEEvNT_6ParamsE:
        .type           _ZN7cutlass13device_kernelIN5flash19enable_sm80_to_sm89INS1_16FlashAttnFwdSm80INS1_25CollectiveMainloopFwdSm80ILi8ELi1ELb1EN4cute5tupleIJNS5_1CILi128EEENS7_ILi96EEES8_EEELi128ENS_10bfloat16_tEfNS_4arch4Sm80ELb0ELb1ELb0ELb0ELb0ELb0ELb1ELb0EEENS1_21CollectiveEpilogueFwdINS6_IJS8_S8_S9_EEENS6_IJNS7_ILi1EEESH_SH_EEESB_SD_Li256ELb0ELb1ELb0ELb0EEENS1_19SingleTileSchedulerILb0ELb0ELb1ELi128EEEEEEEEEvNT_6ParamsE,@function
        .size           _ZN7cutlass13device_kernelIN5flash19enable_sm80_to_sm89INS1_16FlashAttnFwdSm80INS1_25CollectiveMainloopFwdSm80ILi8ELi1ELb1EN4cute5tupleIJNS5_1CILi128EEENS7_ILi96EEES8_EEELi128ENS_10bfloat16_tEfNS_4arch4Sm80ELb0ELb1ELb0ELb0ELb0ELb0ELb1ELb0EEENS1_21CollectiveEpilogueFwdINS6_IJS8_S8_S9_EEENS6_IJNS7_ILi1EEESH_SH_EEESB_SD_Li256ELb0ELb1ELb0ELb0EEENS1_19SingleTileSchedulerILb0ELb0ELb1ELi128EEEEEEEEEvNT_6ParamsE,(.L_x_57 - _ZN7cutlass13device_kernelIN5flash19enable_sm80_to_sm89INS1_16FlashAttnFwdSm80INS1_25CollectiveMainloopFwdSm80ILi8ELi1ELb1EN4cute5tupleIJNS5_1CILi128EEENS7_ILi96EEES8_EEELi128ENS_10bfloat16_tEfNS_4arch4Sm80ELb0ELb1ELb0ELb0ELb0ELb0ELb1ELb0EEENS1_21CollectiveEpilogueFwdINS6_IJS8_S8_S9_EEENS6_IJNS7_ILi1EEESH_SH_EEESB_SD_Li256ELb0ELb1ELb0ELb0EEENS1_19SingleTileSchedulerILb0ELb0ELb1ELi128EEEEEEEEEvNT_6ParamsE)
        .other          _ZN7cutlass13device_kernelIN5flash19enable_sm80_to_sm89INS1_16FlashAttnFwdSm80INS1_25CollectiveMainloopFwdSm80ILi8ELi1ELb1EN4cute5tupleIJNS5_1CILi128EEENS7_ILi96EEES8_EEELi128ENS_10bfloat16_tEfNS_4arch4Sm80ELb0ELb1ELb0ELb0ELb0ELb0ELb1ELb0EEENS1_21CollectiveEpilogueFwdINS6_IJS8_S8_S9_EEENS6_IJNS7_ILi1EEESH_SH_EEESB_SD_Li256ELb0ELb1ELb0ELb0EEENS1_19SingleTileSchedulerILb0ELb0ELb1ELi128EEEEEEEEEvNT_6ParamsE,@"STO_CUDA_ENTRY STV_DEFAULT"
_ZN7cutlass13device_kernelIN5flash19enable_sm80_to_sm89INS1_16FlashAttnFwdSm80INS1_25CollectiveMainloopFwdSm80ILi8ELi1ELb1EN4cute5tupleIJNS5_1CILi128EEENS7_ILi96EEES8_EEELi128ENS_10bfloat16_tEfNS_4arch4Sm80ELb0ELb1ELb0ELb0ELb0ELb0ELb1ELb0EEENS1_21CollectiveEpilogueFwdINS6_IJS8_S8_S9_EEENS6_IJNS7_ILi1EEESH_SH_EEESB_SD_Li256ELb0ELb1ELb0ELb0EEENS1_19SingleTileSchedulerILb0ELb0ELb1ELi128EEEEEEEEEvNT_6ParamsE:
[----:B------:R-:W-:Y:S01]  /*0000*/  LDC R1, c[0x0][0x37c] ;  /* 0x0000df00ff017b82 */ /* 0x000fe20000000800 */
[----:B------:R-:W-:Y:S05]  /*0010*/  EXIT ;  /* 0x000000000000794d */ /* 0x000fea0003800000 */
.L_x_21:
        /* <DEDUP_REMOVED lines=14> */
.L_x_57:


//--------------------- .text._ZN7cutlass13device_kernelIN5flash19enable_sm80_to_sm89INS1_16FlashAttnFwdSm80INS1_25CollectiveMainloopFwdSm80ILi8ELi1ELb1EN4cute5tupleIJNS5_1CILi128EEENS7_ILi96EEES8_EEELi128ENS_10bfloat16_tEfNS_4arch4Sm80ELb0ELb1ELb0ELb1ELb0ELb0ELb1ELb0EEENS1_21CollectiveEpilogueFwdINS6_IJS8_S8_S9_EEENS6_IJNS7_ILi1EEESH_SH_EEESB_SD_Li256ELb1ELb1ELb0ELb0EEENS1_19SingleTileSchedulerILb1ELb0ELb1ELi128EEEEEEEEEvNT_6ParamsE --------------------------
	.section	.text._ZN7cutlass13device_kernelIN5flash19enable_sm80_to_sm89INS1_16FlashAttnFwdSm80INS1_25CollectiveMainloopFwdSm80ILi8ELi1ELb1EN4cute5tupleIJNS5_1CILi128EEENS7_ILi96EEES8_EEELi128ENS_10bfloat16_tEfNS_4arch4Sm80ELb0ELb1ELb0ELb1ELb0ELb0ELb1ELb0EEENS1_21CollectiveEpilogueFwdINS6_IJS8_S8_S9_EEENS6_IJNS7_ILi1EEESH_SH_EEESB_SD_Li256ELb1ELb1ELb0ELb0EEENS1_19SingleTileSchedulerILb1ELb0ELb1ELi128EEEEEEEEEvNT_6ParamsE,"ax",@progbits
	.align	128
.text._ZN7cutlass13device_kernelIN5flash19enable_sm80_to_sm89INS1_16FlashAttnFwdSm80INS1_25CollectiveMainloopFwdSm80ILi8ELi1ELb1EN4cute5tupleIJNS5_1CILi128EEENS7_ILi96EEES8_EEELi128ENS_10bfloat16_tEfNS_4arch4Sm80ELb0ELb1ELb0ELb1ELb0ELb0ELb1ELb0EEENS1_21CollectiveEpilogueFwdINS6_IJS8_S8_S9_EEENS6_IJNS7_ILi1EEESH_SH_EEESB_SD_Li256ELb1ELb1ELb0ELb0EEENS1_19SingleTileSchedulerILb1ELb0ELb1ELi128EEEEEEEEEvNT_6ParamsE:
        .type           _ZN7cutlass13device_kernelIN5flash19enable_sm80_to_sm89INS1_16FlashAttnFwdSm80INS1_25CollectiveMainloopFwdSm80ILi8ELi1ELb1EN4cute5tupleIJNS5_1CILi128EEENS7_ILi96EEES8_EEELi128ENS_10bfloat16_tEfNS_4arch4Sm80ELb0ELb1ELb0ELb1ELb0ELb0ELb1ELb0EEENS1_21CollectiveEpilogueFwdINS6_IJS8_S8_S9_EEENS6_IJNS7_ILi1EEESH_SH_EEESB_SD_Li256ELb1ELb1ELb0ELb0EEENS1_19SingleTileSchedulerILb1ELb0ELb1ELi128EEEEEEEEEvNT_6ParamsE,@function
        .size           _ZN7cutlass13device_kernelIN5flash19enable_sm80_to_sm89INS1_16FlashAttnFwdSm80INS1_25CollectiveMainloopFwdSm80ILi8ELi1ELb1EN4cute5tupleIJNS5_1CILi128EEENS7_ILi96EEES8_EEELi128ENS_10bfloat16_tEfNS_4arch4Sm80ELb0ELb1ELb0ELb1ELb0ELb0ELb1ELb0EEENS1_21CollectiveEpilogueFwdINS6_IJS8_S8_S9_EEENS6_IJNS7_ILi1EEESH_SH_EEESB_SD_Li256ELb1ELb1ELb0ELb0EEENS1_19SingleTileSchedulerILb1ELb0ELb1ELi128EEEEEEEEEvNT_6ParamsE,(.L_x_58 - _ZN7cutlass13device_kernelIN5flash19enable_sm80_to_sm89INS1_16FlashAttnFwdSm80INS1_25CollectiveMainloopFwdSm80ILi8ELi1ELb1EN4cute5tupleIJNS5_1CILi128EEENS7_ILi96EEES8_EEELi128ENS_10bfloat16_tEfNS_4arch4Sm80ELb0ELb1ELb0ELb1ELb0ELb0ELb1ELb0EEENS1_21CollectiveEpilogueFwdINS6_IJS8_S8_S9_EEENS6_IJNS7_ILi1EEESH_SH_EEESB_SD_Li256ELb1ELb1ELb0ELb0EEENS1_19SingleTileSchedulerILb1ELb0ELb1ELi128EEEEEEEEEvNT_6ParamsE)
        .other          _ZN7cutlass13device_kernelIN5flash19enable_sm80_to_sm89INS1_16FlashAttnFwdSm80INS1_25CollectiveMainloopFwdSm80ILi8ELi1ELb1EN4cute5tupleIJNS5_1CILi128EEENS7_ILi96EEES8_EEELi128ENS_10bfloat16_tEfNS_4arch4Sm80ELb0ELb1ELb0ELb1ELb0ELb0ELb1ELb0EEENS1_21CollectiveEpilogueFwdINS6_IJS8_S8_S9_EEENS6_IJNS7_ILi1EEESH_SH_EEESB_SD_Li256ELb1ELb1ELb0ELb0EEENS1_19SingleTileSchedulerILb1ELb0ELb1ELi128EEEEEEEEEvNT_6ParamsE,@"STO_CUDA_ENTRY STV_DEFAULT"
_ZN7cutlass13device_kernelIN5flash19enable_sm80_to_sm89INS1_16FlashAttnFwdSm80INS1_25CollectiveMainloopFwdSm80ILi8ELi1ELb1EN4cute5tupleIJNS5_1CILi128EEENS7_ILi96EEES8_EEELi128ENS_10bfloat16_tEfNS_4arch4Sm80ELb0ELb1ELb0ELb1ELb0ELb0ELb1ELb0EEENS1_21CollectiveEpilogueFwdINS6_IJS8_S8_S9_EEENS6_IJNS7_ILi1EEESH_SH_EEESB_SD_Li256ELb1ELb1ELb0ELb0EEENS1_19SingleTileSchedulerILb1ELb0ELb1ELi128EEEEEEEEEvNT_6ParamsE:
[----:B------:R-:W-:Y:S01]  /*0000*/  LDC R1, c[0x0][0x37c] ;  /* 0x0000df00ff017b82 */ /* 0x000fe20000000800 */
[----:B------:R-:W-:Y:S05]  /*0010*/  EXIT ;  /* 0x000000000000794d */ /* 0x000fea0003800000 */
.L_x_22:
        /* <DEDUP_REMOVED lines=14> */
.L_x_58:


//--------------------- .text._ZN7cutlass13device_kernelIN5flash19enable_sm80_to_sm89INS1_16FlashAttnFwdSm80INS1_25CollectiveMainloopFwdSm80ILi8ELi1ELb1EN4cute5tupleIJNS5_1CILi128EEENS7_ILi96EEES8_EEELi128ENS_10bfloat16_tEfNS_4arch4Sm80ELb0ELb1ELb0ELb1ELb0ELb1ELb1ELb0EEENS1_21CollectiveEpilogueFwdINS6_IJS8_S8_S9_EEENS6_IJNS7_ILi1EEESH_SH_EEESB_SD_Li256ELb1ELb1ELb0ELb0EEENS1_19SingleTileSchedulerILb1ELb0ELb1ELi128EEEEEEEEEvNT_6ParamsE --------------------------
	.section	.text._ZN7cutlass13device_kernelIN5flash19enable_sm80_to_sm89INS1_16FlashAttnFwdSm80INS1_25CollectiveMainloopFwdSm80ILi8ELi1ELb1EN4cute5tupleIJNS5_1CILi128EEENS7_ILi96EEES8_EEELi128ENS_10bfloat16_tEfNS_4arch4Sm80ELb0ELb1ELb0ELb1ELb0ELb1ELb1ELb0EEENS1_21CollectiveEpilogueFwdINS6_IJS8_S8_S9_EEENS6_IJNS7_ILi1EEESH_SH_EEESB_SD_Li256ELb1ELb1ELb0ELb0EEENS1_19SingleTileSchedulerILb1ELb0ELb1ELi128EEEEEEEEEvNT_6ParamsE,"ax",@progbits
	.align	128
.text._ZN7cutlass13device_kernelIN5flash19enable_sm80_to_sm89INS1_16FlashAttnFwdSm80INS1_25CollectiveMainloopFwdSm80ILi8ELi1ELb1EN4cute5tupleIJNS5_1CILi128EEENS7_ILi96EEES8_EEELi128ENS_10bfloat16_tEfNS_4arch4Sm80ELb0ELb1ELb0ELb1ELb0ELb1ELb1ELb0EEENS1_21CollectiveEpilogueFwdINS6_IJS8_S8_S9_EEENS6_IJNS7_ILi1EEESH_SH_EEESB_SD_Li256ELb1ELb1ELb0ELb0EEENS1_19SingleTileSchedulerILb1ELb0ELb1ELi128EEEEEEEEEvNT_6ParamsE:
        .type           _ZN7cutlass13device_kernelIN5flash19enable_sm80_to_sm89INS1_16FlashAttnFwdSm80INS1_25CollectiveMainloopFwdSm80ILi8ELi1ELb1EN4cute5tupleIJNS5_1CILi128EEENS7_ILi96EEES8_EEELi128ENS_10bfloat16_tEfNS_4arch4Sm80ELb0ELb1ELb0ELb1ELb0ELb1ELb1ELb0EEENS1_21CollectiveEpilogueFwdINS6_IJS8_S8_S9_EEENS6_IJNS7_ILi1EEESH_SH_EEESB_SD_Li256ELb1ELb1ELb0ELb0EEENS1_19SingleTileSchedulerILb1ELb0ELb1ELi128EEEEEEEEEvNT_6ParamsE,@function
        .size           _ZN7cutlass13device_kernelIN5flash19enable_sm80_to_sm89INS1_16FlashAttnFwdSm80INS1_25CollectiveMainloopFwdSm80ILi8ELi1ELb1EN4cute5tupleIJNS5_1CILi128EEENS7_ILi96EEES8_EEELi128ENS_10bfloat16_tEfNS_4arch4Sm80ELb0ELb1ELb0ELb1ELb0ELb1ELb1ELb0EEENS1_21CollectiveEpilogueFwdINS6_IJS8_S8_S9_EEENS6_IJNS7_ILi1EEESH_SH_EEESB_SD_Li256ELb1ELb1ELb0ELb0EEENS1_19SingleTileSchedulerILb1ELb0ELb1ELi128EEEEEEEEEvNT_6ParamsE,(.L_x_59 - _ZN7cutlass13device_kernelIN5flash19enable_sm80_to_sm89INS1_16FlashAttnFwdSm80INS1_25CollectiveMainloopFwdSm80ILi8ELi1ELb1EN4cute5tupleIJNS5_1CILi128EEENS7_ILi96EEES8_EEELi128ENS_10bfloat16_tEfNS_4arch4Sm80ELb0ELb1ELb0ELb1ELb0ELb1ELb1ELb0EEENS1_21CollectiveEpilogueFwdINS6_IJS8_S8_S9_EEENS6_IJNS7_ILi1EEESH_SH_EEESB_SD_Li256ELb1ELb1ELb0ELb0EEENS1_19SingleTileSchedulerILb1ELb0ELb1ELi128EEEEEEEEEvNT_6ParamsE)
        .other          _ZN7cutlass13device_kernelIN5flash19enable_sm80_to_sm89INS1_16FlashAttnFwdSm80INS1_25CollectiveMainloopFwdSm80ILi8ELi1ELb1EN4cute5tupleIJNS5_1CILi128EEENS7_ILi96EEES8_EEELi128ENS_10bfloat16_tEfNS_4arch4Sm80ELb0ELb1ELb0ELb1ELb0ELb1ELb1ELb0EEENS1_21CollectiveEpilogueFwdINS6_IJS8_S8_S9_EEENS6_IJNS7_ILi1EEESH_SH_EEESB_SD_Li256ELb1ELb1ELb0ELb0EEENS1_19SingleTileSchedulerILb1ELb0ELb1ELi128EEEEEEEEEvNT_6ParamsE,@"STO_CUDA_ENTRY STV_DEFAULT"
_ZN7cutlass13device_kernelIN5flash19enable_sm80_to_sm89INS1_16FlashAttnFwdSm80INS1_25CollectiveMainloopFwdSm80ILi8ELi1ELb1EN4cute5tupleIJNS5_1CILi128EEENS7_ILi96EEES8_EEELi128ENS_10bfloat16_tEfNS_4arch4Sm80ELb0ELb1ELb0ELb1ELb0ELb1ELb1ELb0EEENS1_21CollectiveEpilogueFwdINS6_IJS8_S8_S9_EEENS6_IJNS7_ILi1EEESH_SH_EEESB_SD_Li256ELb1ELb1ELb0ELb0EEENS1_19SingleTileSchedulerILb1ELb0ELb1ELi128EEEEEEEEEvNT_6ParamsE:
[----:B------:R-:W-:Y:S01]  /*0000*/  LDC R1, c[0x0][0x37c] ;  /* 0x0000df00ff017b82 */ /* 0x000fe20000000800 */
[----:B------:R-:W-:Y:S05]  /*0010*/  EXIT ;  /* 0x000000000000794d */ /* 0x000fea0003800000 */
.L_x_23:
        /* <DEDUP_REMOVED lines=14> */
.L_x_59:


//--------------------- .text._ZN7cutlass13device_kernelIN5flash19enable_sm80_to_sm89INS1_16FlashAttnFwdSm80INS1_25CollectiveMainloopFwdSm80ILi8ELi1ELb1EN4cute5tupleIJNS5_1CILi128EEES8_S8_EEELi128ENS_10bfloat16_tEfNS_4arch4Sm80ELb1ELb0ELb0ELb0ELb0ELb0ELb1ELb0EEENS1_21CollectiveEpilogueFwdIS9_NS6_IJNS7_ILi1EEESF_SF_EEESA_SC_Li256ELb0ELb1ELb0ELb0EEENS1_30DynamicPersistentTileSchedulerILi256ELi256ELb0ELb1ELb0EEEEEEEEEvNT_6ParamsE --------------------------
	.section	.text._ZN7cutlass13device_kernelIN5flash19enable_sm80_to_sm89INS1_16FlashAttnFwdSm80INS1_25CollectiveMainloopFwdSm80ILi8ELi1ELb1EN4cute5tupleIJNS5_1CILi128EEES8_S8_EEELi128ENS_10bfloat16_tEfNS_4arch4Sm80ELb1ELb0ELb0ELb0ELb0ELb0ELb1ELb0EEENS1_21CollectiveEpilogueFwdIS9_NS6_IJNS7_ILi1EEESF_SF_EEESA_SC_Li256ELb0ELb1ELb0ELb0EEENS1_30DynamicPersistentTileSchedulerILi256ELi256ELb0ELb1ELb0EEEEEEEEEvNT_6ParamsE,"ax",@progbits
	.align	128
.text._ZN7cutlass13device_kernelIN5flash19enable_sm80_to_sm89INS1_16FlashAttnFwdSm80INS1_25CollectiveMainloopFwdSm80ILi8ELi1ELb1EN4cute5tupleIJNS5_1CILi128EEES8_S8_EEELi128ENS_10bfloat16_tEfNS_4arch4Sm80ELb1ELb0ELb0ELb0ELb0ELb0ELb1ELb0EEENS1_21CollectiveEpilogueFwdIS9_NS6_IJNS7_ILi1EEESF_SF_EEESA_SC_Li256ELb0ELb1ELb0ELb0EEENS1_30DynamicPersistentTileSchedulerILi256ELi256ELb0ELb1ELb0EEEEEEEEEvNT_6ParamsE:
        .type           _ZN7cutlass13device_kernelIN5flash19enable_sm80_to_sm89INS1_16FlashAttnFwdSm80INS1_25CollectiveMainloopFwdSm80ILi8ELi1ELb1EN4cute5tupleIJNS5_1CILi128EEES8_S8_EEELi128ENS_10bfloat16_tEfNS_4arch4Sm80ELb1ELb0ELb0ELb0ELb0ELb0ELb1ELb0EEENS1_21CollectiveEpilogueFwdIS9_NS6_IJNS7_ILi1EEESF_SF_EEESA_SC_Li256ELb0ELb1ELb0ELb0EEENS1_30DynamicPersistentTileSchedulerILi256ELi256ELb0ELb1ELb0EEEEEEEEEvNT_6ParamsE,@function
        .size           _ZN7cutlass13device_kernelIN5flash19enable_sm80_to_sm89INS1_16FlashAttnFwdSm80INS1_25CollectiveMainloopFwdSm80ILi8ELi1ELb1EN4cute5tupleIJNS5_1CILi128EEES8_S8_EEELi128ENS_10bfloat16_tEfNS_4arch4Sm80ELb1ELb0ELb0ELb0ELb0ELb0ELb1ELb0EEENS1_21CollectiveEpilogueFwdIS9_NS6_IJNS7_ILi1EEESF_SF_EEESA_SC_Li256ELb0ELb1ELb0ELb0EEENS1_30DynamicPersistentTileSchedulerILi256ELi256ELb0ELb1ELb0EEEEEEEEEvNT_6ParamsE,(.L_x_60 - _ZN7cutlass13device_kernelIN5flash19enable_sm80_to_sm89INS1_16FlashAttnFwdSm80INS1_25CollectiveMainloopFwdSm80ILi8ELi1ELb1EN4cute5tupleIJNS5_1CILi128EEES8_S8_EEELi128ENS_10bfloat16_tEfNS_4arch4Sm80ELb1ELb0ELb0ELb0ELb0ELb0ELb1ELb0EEENS1_21CollectiveEpilogueFwdIS9_NS6_IJNS7_ILi1EEESF_SF_EEESA_SC_Li256ELb0ELb1ELb0ELb0EEENS1_30DynamicPersistentTileSchedulerILi256ELi256ELb0ELb1ELb0EEEEEEEEEvNT_6ParamsE)
        .other          _ZN7cutlass13device_kernelIN5flash19enable_sm80_to_sm89INS1_16FlashAttnFwdSm80INS1_25CollectiveMainloopFwdSm80ILi8ELi1ELb1EN4cute5tupleIJNS5_1CILi128EEES8_S8_EEELi128ENS_10bfloat16_tEfNS_4arch4Sm80ELb1ELb0ELb0ELb0ELb0ELb0ELb1ELb0EEENS1_21CollectiveEpilogueFwdIS9_NS6_IJNS7_ILi1EEESF_SF_EEESA_SC_Li256ELb0ELb1ELb0ELb0EEENS1_30DynamicPersistentTileSchedulerILi256ELi256ELb0ELb1ELb0EEEEEEEEEvNT_6ParamsE,@"STO_CUDA_ENTRY STV_DEFAULT"
_ZN7cutlass13device_kernelIN5flash19enable_sm80_to_sm89INS1_16FlashAttnFwdSm80INS1_25CollectiveMainloopFwdSm80ILi8ELi1ELb1EN4cute5tupleIJNS5_1CILi128EEES8_S8_EEELi128ENS_10bfloat16_tEfNS_4arch4Sm80ELb1ELb0ELb0ELb0ELb0ELb0ELb1ELb0EEENS1_21CollectiveEpilogueFwdIS9_NS6_IJNS7_ILi1EEESF_SF_EEESA_SC_Li256ELb0ELb1ELb0ELb0EEENS1_30DynamicPersistentTileSchedulerILi256ELi256ELb0ELb1ELb0EEEEEEEEEvNT_6ParamsE:
[----:B------:R-:W-:Y:S01]  /*0000*/  LDC R1, c[0x0][0x37c] ;  /* 0x0000df00ff017b82 */ /* 0x000fe20000000800 */
[----:B------:R-:W-:Y:S05]  /*0010*/  EXIT ;  /* 0x000000000000794d */ /* 0x000fea0003800000 */
.L_x_24:
        /* <DEDUP_REMOVED lines=14> */
.L_x_60:


//--------------------- .text._ZN7cutlass13device_kernelIN5flash19enable_sm80_to_sm89INS1_16FlashAttnFwdSm80INS1_25CollectiveMainloopFwdSm80ILi8ELi1ELb1EN4cute5tupleIJNS5_1CILi128EEES8_S8_EEELi128ENS_10bfloat16_tEfNS_4arch4Sm80ELb1ELb0ELb0ELb1ELb0ELb0ELb1ELb0EEENS1_21CollectiveEpilogueFwdIS9_NS6_IJNS7_ILi1EEESF_SF_EEESA_SC_Li256ELb1ELb1ELb0ELb0EEENS1_19SingleTileSchedulerILb1ELb0ELb1ELi128EEEEEEEEEvNT_6ParamsE --------------------------
	.section	.text._ZN7cutlass13device_kernelIN5flash19enable_sm80_to_sm89INS1_16FlashAttnFwdSm80INS1_25CollectiveMainloopFwdSm80ILi8ELi1ELb1EN4cute5tupleIJNS5_1CILi128EEES8_S8_EEELi128ENS_10bfloat16_tEfNS_4arch4Sm80ELb1ELb0ELb0ELb1ELb0ELb0ELb1ELb0EEENS1_21CollectiveEpilogueFwdIS9_NS6_IJNS7_ILi1EEESF_SF_EEESA_SC_Li256ELb1ELb1ELb0ELb0EEENS1_19SingleTileSchedulerILb1ELb0ELb1ELi128EEEEEEEEEvNT_6ParamsE,"ax",@progbits
	.align	128
.text._ZN7cutlass13device_kernelIN5flash19enable_sm80_to_sm89INS1_16FlashAttnFwdSm80INS1_25CollectiveMainloopFwdSm80ILi8ELi1ELb1EN4cute5tupleIJNS5_1CILi128EEES8_S8_EEELi128ENS_10bfloat16_tEfNS_4arch4Sm80ELb1ELb0ELb0ELb1ELb0ELb0ELb1ELb0EEENS1_21CollectiveEpilogueFwdIS9_NS6_IJNS7_ILi1EEESF_SF_EEESA_SC_Li256ELb1ELb1ELb0ELb0EEENS1_19SingleTileSchedulerILb1ELb0ELb1ELi128EEEEEEEEEvNT_6ParamsE:
        .type           _ZN7cutlass13device_kernelIN5flash19enable_sm80_to_sm89INS1_16FlashAttnFwdSm80INS1_25CollectiveMainloopFwdSm80ILi8ELi1ELb1EN4cute5tupleIJNS5_1CILi128EEES8_S8_EEELi128ENS_10bfloat16_tEfNS_4arch4Sm80ELb1ELb0ELb0ELb1ELb0ELb0ELb1ELb0EEENS1_21CollectiveEpilogueFwdIS9_NS6_IJNS7_ILi1EEESF_SF_EEESA_SC_Li256ELb1ELb1ELb0ELb0EEENS1_19SingleTileSchedulerILb1ELb0ELb1ELi128EEEEEEEEEvNT_6ParamsE,@function
        .size           _ZN7cutlass13device_kernelIN5flash19enable_sm80_to_sm89INS1_16FlashAttnFwdSm80INS1_25CollectiveMainloopFwdSm80ILi8ELi1ELb1EN4cute5tupleIJNS5_1CILi128EEES8_S8_EEELi128ENS_10bfloat16_tEfNS_4arch4Sm80ELb1ELb0ELb0ELb1ELb0ELb0ELb1ELb0EEENS1_21CollectiveEpilogueFwdIS9_NS6_IJNS7_ILi1EEESF_SF_EEESA_SC_Li256ELb1ELb1ELb0ELb0EEENS1_19SingleTileSchedulerILb1ELb0ELb1ELi128EEEEEEEEEvNT_6ParamsE,(.L_x_61 - _ZN7cutlass13device_kernelIN5flash19enable_sm80_to_sm89INS1_16FlashAttnFwdSm80INS1_25CollectiveMainloopFwdSm80ILi8ELi1ELb1EN4cute5tupleIJNS5_1CILi128EEES8_S8_EEELi128ENS_10bfloat16_tEfNS_4arch4Sm80ELb1ELb0ELb0ELb1ELb0ELb0ELb1ELb0EEENS1_21CollectiveEpilogueFwdIS9_NS6_IJNS7_ILi1EEESF_SF_EEESA_SC_Li256ELb1ELb1ELb0ELb0EEENS1_19SingleTileSchedulerILb1ELb0ELb1ELi128EEEEEEEEEvNT_6ParamsE)
        .other          _ZN7cutlass13device_kernelIN5flash19enable_sm80_to_sm89INS1_16FlashAttnFwdSm80INS1_25CollectiveMainloopFwdSm80ILi8ELi1ELb1EN4cute5tupleIJNS5_1CILi128EEES8_S8_EEELi128ENS_10bfloat16_tEfNS_4arch4Sm80ELb1ELb0ELb0ELb1ELb0ELb0ELb1ELb0EEENS1_21CollectiveEpilogueFwdIS9_NS6_IJNS7_ILi1EEESF_SF_EEESA_SC_Li256ELb1ELb1ELb0ELb0EEENS1_19SingleTileSchedulerILb1ELb0ELb1ELi128EEEEEEEEEvNT_6ParamsE,@"STO_CUDA_ENTRY STV_DEFAULT"
_ZN7cutlass13device_kernelIN5flash19enable_sm80_to_sm89INS1_16FlashAttnFwdSm80INS1_25CollectiveMainloopFwdSm80ILi8ELi1ELb1EN4cute5tupleIJNS5_1CILi128EEES8_S8_EEELi128ENS_10bfloat16_tEfNS_4arch4Sm80ELb1ELb0ELb0ELb1ELb0ELb0ELb1ELb0EEENS1_21CollectiveEpilogueFwdIS9_NS6_IJNS7_ILi1EEESF_SF_EEESA_SC_Li256ELb1ELb1ELb0ELb0EEENS1_19SingleTileSchedulerILb1ELb0ELb1ELi128EEEEEEEEEvNT_6ParamsE:
[----:B------:R-:W-:Y:S01]  /*0000*/  LDC R1, c[0x0][0x37c] ;  /* 0x0000df00ff017b82 */ /* 0x000fe20000000800 */
[----:B------:R-:W-:Y:S05]  /*0010*/  EXIT ;  /* 0x000000000000794d */ /* 0x000fea0003800000 */
.L_x_25:
        /* <DEDUP_REMOVED lines=14> */
.L_x_61:


//--------------------- .text._ZN7cutlass13device_kernelIN5flash19enable_sm80_to_sm89INS1_16FlashAttnFwdSm80INS1_25CollectiveMainloopFwdSm80ILi8ELi1ELb1EN4cute5tupleIJNS5_1CILi128EEES8_S8_EEELi128ENS_10bfloat16_tEfNS_4arch4Sm80ELb1ELb0ELb0ELb1ELb0ELb1ELb1ELb0EEENS1_21CollectiveEpilogueFwdIS9_NS6_IJNS7_ILi1EEESF_SF_EEESA_SC_Li256ELb1ELb1ELb0ELb0EEENS1_19SingleTileSchedulerILb1ELb0ELb1ELi128EEEEEEEEEvNT_6ParamsE --------------------------
	.section	.text._ZN7cutlass13device_kernelIN5flash19enable_sm80_to_sm89INS1_16FlashAttnFwdSm80INS1_25CollectiveMainloopFwdSm80ILi8ELi1ELb1EN4cute5tupleIJNS5_1CILi128EEES8_S8_EEELi128ENS_10bfloat16_tEfNS_4arch4Sm80ELb1ELb0ELb0ELb1ELb0ELb1ELb1ELb0EEENS1_21CollectiveEpilogueFwdIS9_NS6_IJNS7_ILi1EEESF_SF_EEESA_SC_Li256ELb1ELb1ELb0ELb0EEENS1_19SingleTileSchedulerILb1ELb0ELb1ELi128EEEEEEEEEvNT_6ParamsE,"ax",@progbits
	.align	128
.text._ZN7cutlass13device_kernelIN5flash19enable_sm80_to_sm89INS1_16FlashAttnFwdSm80INS1_25CollectiveMainloopFwdSm80ILi8ELi1ELb1EN4cute5tupleIJNS5_1CILi128EEES8_S8_EEELi128ENS_10bfloat16_tEfNS_4arch4Sm80ELb1ELb0ELb0ELb1ELb0ELb1ELb1ELb0EEENS1_21CollectiveEpilogueFwdIS9_NS6_IJNS7_ILi1EEESF_SF_EEESA_SC_Li256ELb1ELb1ELb0ELb0EEENS1_19SingleTileSchedulerILb1ELb0ELb1ELi128EEEEEEEEEvNT_6ParamsE:
        .type           _ZN7cutlass13device_kernelIN5flash19enable_sm80_to_sm89INS1_16FlashAttnFwdSm80INS1_25CollectiveMainloopFwdSm80ILi8ELi1ELb1EN4cute5tupleIJNS5_1CILi128EEES8_S8_EEELi128ENS_10bfloat16_tEfNS_4arch4Sm80ELb1ELb0ELb0ELb1ELb0ELb1ELb1ELb0EEENS1_21CollectiveEpilogueFwdIS9_NS6_IJNS7_ILi1EEESF_SF_EEESA_SC_Li256ELb1ELb1ELb0ELb0EEENS1_19SingleTileSchedulerILb1ELb0ELb1ELi128EEEEEEEEEvNT_6ParamsE,@function
        .size           _ZN7cutlass13device_kernelIN5flash19enable_sm80_to_sm89INS1_16FlashAttnFwdSm80INS1_25CollectiveMainloopFwdSm80ILi8ELi1ELb1EN4cute5tupleIJNS5_1CILi128EEES8_S8_EEELi128ENS_10bfloat16_tEfNS_4arch4Sm80ELb1ELb0ELb0ELb1ELb0ELb1ELb1ELb0EEENS1_21CollectiveEpilogueFwdIS9_NS6_IJNS7_ILi1EEESF_SF_EEESA_SC_Li256ELb1ELb1ELb0ELb0EEENS1_19SingleTileSchedulerILb1ELb0ELb1ELi128EEEEEEEEEvNT_6ParamsE,(.L_x_62 - _ZN7cutlass13device_kernelIN5flash19enable_sm80_to_sm89INS1_16FlashAttnFwdSm80INS1_25CollectiveMainloopFwdSm80ILi8ELi1ELb1EN4cute5tupleIJNS5_1CILi128EEES8_S8_EEELi128ENS_10bfloat16_tEfNS_4arch4Sm80ELb1ELb0ELb0ELb1ELb0ELb1ELb1ELb0EEENS1_21CollectiveEpilogueFwdIS9_NS6_IJNS7_ILi1EEESF_SF_EEESA_SC_Li256ELb1ELb1ELb0ELb0EEENS1_19SingleTileSchedulerILb1ELb0ELb1ELi128EEEEEEEEEvNT_6ParamsE)
        .other          _ZN7cutlass13device_kernelIN5flash19enable_sm80_to_sm89INS1_16FlashAttnFwdSm80INS1_25CollectiveMainloopFwdSm80ILi8ELi1ELb1EN4cute5tupleIJNS5_1CILi128EEES8_S8_EEELi128ENS_10bfloat16_tEfNS_4arch4Sm80ELb1ELb0ELb0ELb1ELb0ELb1ELb1ELb0EEENS1_21CollectiveEpilogueFwdIS9_NS6_IJNS7_ILi1EEESF_SF_EEESA_SC_Li256ELb1ELb1ELb0ELb0EEENS1_19SingleTileSchedulerILb1ELb0ELb1ELi128EEEEEEEEEvNT_6ParamsE,@"STO_CUDA_ENTRY STV_DEFAULT"
_ZN7cutlass13device_kernelIN5flash19enable_sm80_to_sm89INS1_16FlashAttnFwdSm80INS1_25CollectiveMainloopFwdSm80ILi8ELi1ELb1EN4cute5tupleIJNS5_1CILi128EEES8_S8_EEELi128ENS_10bfloat16_tEfNS_4arch4Sm80ELb1ELb0ELb0ELb1ELb0ELb1ELb1ELb0EEENS1_21CollectiveEpilogueFwdIS9_NS6_IJNS7_ILi1EEESF_SF_EEESA_SC_Li256ELb1ELb1ELb0ELb0EEENS1_19SingleTileSchedulerILb1ELb0ELb1ELi128EEEEEEEEEvNT_6ParamsE:
[----:B------:R-:W-:Y:S01]  /*0000*/  LDC R1, c[0x0][0x37c] ;  /* 0x0000df00ff017b82 */ /* 0x000fe20000000800 */
[----:B------:R-:W-:Y:S05]  /*0010*/  EXIT ;  /* 0x000000000000794d */ /* 0x000fea0003800000 */
.L_x_26:
        /* <DEDUP_REMOVED lines=14> */
.L_x_62:


//--------------------- .text._ZN7cutlass13device_kernelIN5flash19enable_sm80_to_sm89INS1_16FlashAttnFwdSm80INS1_25CollectiveMainloopFwdSm80ILi4ELi1ELb0EN4cute5tupleIJNS5_1CILi128EEENS7_ILi64EEES8_EEELi128ENS_10bfloat16_tEfNS_4arch4Sm80ELb0ELb0ELb0ELb0ELb0ELb0ELb1ELb0EEENS1_21CollectiveEpilogueFwdINS6_IJS8_S8_S9_EEENS6_IJNS7_ILi1EEESH_SH_EEESB_SD_Li128ELb0ELb1ELb0ELb0EEENS1_19SingleTileSchedulerILb0ELb0ELb1ELi128EEEEEEEEEvNT_6ParamsE --------------------------
	.section	.text._ZN7cutlass13device_kernelIN5flash19enable_sm80_to_sm89INS1_16FlashAttnFwdSm80INS1_25CollectiveMainloopFwdSm80ILi4ELi1ELb0EN4cute5tupleIJNS5_1CILi128EEENS7_ILi64EEES8_EEELi128ENS_10bfloat16_tEfNS_4arch4Sm80ELb0ELb0ELb0ELb0ELb0ELb0ELb1ELb0EEENS1_21CollectiveEpilogueFwdINS6_IJS8_S8_S9_EEENS6_IJNS7_ILi1EEESH_SH_EEESB_SD_Li128ELb0ELb1ELb0ELb0EEENS1_19SingleTileSchedulerILb0ELb0ELb1ELi128EEEEEEEEEvNT_6ParamsE,"ax",@progbits
	.align	128
.text._ZN7cutlass13device_kernelIN5flash19enable_sm80_to_sm89INS1_16FlashAttnFwdSm80INS1_25CollectiveMainloopFwdSm80ILi4ELi1ELb0EN4cute5tupleIJNS5_1CILi128EEENS7_ILi64EEES8_EEELi128ENS_10bfloat16_tEfNS_4arch4Sm80ELb0ELb0ELb0ELb0ELb0ELb0ELb1ELb0EEENS1_21CollectiveEpilogueFwdINS6_IJS8_S8_S9_EEENS6_IJNS7_ILi1EEESH_SH_EEESB_SD_Li128ELb0ELb1ELb0ELb0EEENS1_19SingleTileSchedulerILb0ELb0ELb1ELi128EEEEEEEEEvNT_6ParamsE:
        .type           _ZN7cutlass13device_kernelIN5flash19enable_sm80_to_sm89INS1_16FlashAttnFwdSm80INS1_25CollectiveMainloopFwdSm80ILi4ELi1ELb0EN4cute5tupleIJNS5_1CILi128EEENS7_ILi64EEES8_EEELi128ENS_10bfloat16_tEfNS_4arch4Sm80ELb0ELb0ELb0ELb0ELb0ELb0ELb1ELb0EEENS1_21CollectiveEpilogueFwdINS6_IJS8_S8_S9_EEENS6_IJNS7_ILi1EEESH_SH_EEESB_SD_Li128ELb0ELb1ELb0ELb0EEENS1_19SingleTileSchedulerILb0ELb0ELb1ELi128EEEEEEEEEvNT_6ParamsE,@function
        .size           _ZN7cutlass13device_kernelIN5flash19enable_sm80_to_sm89INS1_16FlashAttnFwdSm80INS1_25CollectiveMainloopFwdSm80ILi4ELi1ELb0EN4cute5tupleIJNS5_1CILi128EEENS7_ILi64EEES8_EEELi128ENS_10bfloat16_tEfNS_4arch4Sm80ELb0ELb0ELb0ELb0ELb0ELb0ELb1ELb0EEENS1_21CollectiveEpilogueFwdINS6_IJS8_S8_S9_EEENS6_IJNS7_ILi1EEESH_SH_EEESB_SD_Li128ELb0ELb1ELb0ELb0EEENS1_19SingleTileSchedulerILb0ELb0ELb1ELi128EEEEEEEEEvNT_6ParamsE,(.L_x_63 - _ZN7cutlass13device_kernelIN5flash19enable_sm80_to_sm89INS1_16FlashAttnFwdSm80INS1_25CollectiveMainloopFwdSm80ILi4ELi1ELb0EN4cute5tupleIJNS5_1CILi128EEENS7_ILi64EEES8_EEELi128ENS_10bfloat16_tEfNS_4arch4Sm80ELb0ELb0ELb0ELb0ELb0ELb0ELb1ELb0EEENS1_21CollectiveEpilogueFwdINS6_IJS8_S8_S9_EEENS6_IJNS7_ILi1EEESH_SH_EEESB_SD_Li128ELb0ELb1ELb0ELb0EEENS1_19SingleTileSchedulerILb0ELb0ELb1ELi128EEEEEEEEEvNT_6ParamsE)
        .other          _ZN7cutlass13device_kernelIN5flash19enable_sm80_to_sm89INS1_16FlashAttnFwdSm80INS1_25CollectiveMainloopFwdSm80ILi4ELi1ELb0EN4cute5tupleIJNS5_1CILi128EEENS7_ILi64EEES8_EEELi128ENS_10bfloat16_tEfNS_4arch4Sm80ELb0ELb0ELb0ELb0ELb0ELb0ELb1ELb0EEENS1_21CollectiveEpilogueFwdINS6_IJS8_S8_S9_EEENS6_IJNS7_ILi1EEESH_SH_EEESB_SD_Li128ELb0ELb1ELb0ELb0EEENS1_19SingleTileSchedulerILb0ELb0ELb1ELi128EEEEEEEEEvNT_6ParamsE,@"STO_CUDA_ENTRY STV_DEFAULT"
_ZN7cutlass13device_kernelIN5flash19enable_sm80_to_sm89INS1_16FlashAttnFwdSm80INS1_25CollectiveMainloopFwdSm80ILi4ELi1ELb0EN4cute5tupleIJNS5_1CILi128EEENS7_ILi64EEES8_EEELi128ENS_10bfloat16_tEfNS_4arch4Sm80ELb0ELb0ELb0ELb0ELb0ELb0ELb1ELb0EEENS1_21CollectiveEpilogueFwdINS6_IJS8_S8_S9_EEENS6_IJNS7_ILi1EEESH_SH_EEESB_SD_Li128ELb0ELb1ELb0ELb0EEENS1_19SingleTileSchedulerILb0ELb0ELb1ELi128EEEEEEEEEvNT_6ParamsE:
[----:B------:R-:W-:Y:S01]  /*0000*/  LDC R1, c[0x0][0x37c] ;  /* 0x0000df00ff017b82 */ /* 0x000fe20000000800 */
[----:B------:R-:W-:Y:S05]  /*0010*/  EXIT ;  /* 0x000000000000794d */ /* 0x000fea0003800000 */
.L_x_27:
        /* <DEDUP_REMOVED lines=14> */
.L_x_63:


//--------------------- .text._ZN7cutlass13device_kernelIN5flash19enable_sm80_to_sm89INS1_16FlashAttnFwdSm80INS1_25CollectiveMainloopFwdSm80ILi4ELi1ELb0EN4cute5tupleIJNS5_1CILi128EEENS7_ILi64EEES8_EEELi128ENS_10bfloat16_tEfNS_4arch4Sm80ELb0ELb0ELb0ELb1ELb0ELb0ELb1ELb0EEENS1_21CollectiveEpilogueFwdINS6_IJS8_S8_S9_EEENS6_IJNS7_ILi1EEESH_SH_EEESB_SD_Li128ELb1ELb1ELb0ELb0EEENS1_19SingleTileSchedulerILb1ELb0ELb1ELi128EEEEEEEEEvNT_6ParamsE --------------------------
	.section	.text._ZN7cutlass13device_kernelIN5flash19enable_sm80_to_sm89INS1_16FlashAttnFwdSm80INS1_25CollectiveMainloopFwdSm80ILi4ELi1ELb0EN4cute5tupleIJNS5_1CILi128EEENS7_ILi64EEES8_EEELi128ENS_10bfloat16_tEfNS_4arch4Sm80ELb0ELb0ELb0ELb1ELb0ELb0ELb1ELb0EEENS1_21CollectiveEpilogueFwdINS6_IJS8_S8_S9_EEENS6_IJNS7_ILi1EEESH_SH_EEESB_SD_Li128ELb1ELb1ELb0ELb0EEENS1_19SingleTileSchedulerILb1ELb0ELb1ELi128EEEEEEEEEvNT_6ParamsE,"ax",@progbits
	.align	128
.text._ZN7cutlass13device_kernelIN5flash19enable_sm80_to_sm89INS1_16FlashAttnFwdSm80INS1_25CollectiveMainloopFwdSm80ILi4ELi1ELb0EN4cute5tupleIJNS5_1CILi128EEENS7_ILi64EEES8_EEELi128ENS_10bfloat16_tEfNS_4arch4Sm80ELb0ELb0ELb0ELb1ELb0ELb0ELb1ELb0EEENS1_21CollectiveEpilogueFwdINS6_IJS8_S8_S9_EEENS6_IJNS7_ILi1EEESH_SH_EEESB_SD_Li128ELb1ELb1ELb0ELb0EEENS1_19SingleTileSchedulerILb1ELb0ELb1ELi128EEEEEEEEEvNT_6ParamsE:
        .type           _ZN7cutlass13device_kernelIN5flash19enable_sm80_to_sm89INS1_16FlashAttnFwdSm80INS1_25CollectiveMainloopFwdSm80ILi4ELi1ELb0EN4cute5tupleIJNS5_1CILi128EEENS7_ILi64EEES8_EEELi128ENS_10bfloat16_tEfNS_4arch4Sm80ELb0ELb0ELb0ELb1ELb0ELb0ELb1ELb0EEENS1_21CollectiveEpilogueFwdINS6_IJS8_S8_S9_EEENS6_IJNS7_ILi1EEESH_SH_EEESB_SD_Li128ELb1ELb1ELb0ELb0EEENS1_19SingleTileSchedulerILb1ELb0ELb1ELi128EEEEEEEEEvNT_6ParamsE,@function
        .size           _ZN7cutlass13device_kernelIN5flash19enable_sm80_to_sm89INS1_16FlashAttnFwdSm80INS1_25CollectiveMainloopFwdSm80ILi4ELi1ELb0EN4cute5tupleIJNS5_1CILi128EEENS7_ILi64EEES8_EEELi128ENS_10bfloat16_tEfNS_4arch4Sm80ELb0ELb0ELb0ELb1ELb0ELb0ELb1ELb0EEENS1_21CollectiveEpilogueFwdINS6_IJS8_S8_S9_EEENS6_IJNS7_ILi1EEESH_SH_EEESB_SD_Li128ELb1ELb1ELb0ELb0EEENS1_19SingleTileSchedulerILb1ELb0ELb1ELi128EEEEEEEEEvNT_6ParamsE,(.L_x_64 - _ZN7cutlass13device_kernelIN5flash19enable_sm80_to_sm89INS1_16FlashAttnFwdSm80INS1_25CollectiveMainloopFwdSm80ILi4ELi1ELb0EN4cute5tupleIJNS5_1CILi128EEENS7_ILi64EEES8_EEELi128ENS_10bfloat16_tEfNS_4arch4Sm80ELb0ELb0ELb0ELb1ELb0ELb0ELb1ELb0EEENS1_21CollectiveEpilogueFwdINS6_IJS8_S8_S9_EEENS6_IJNS7_ILi1EEESH_SH_EEESB_SD_Li128ELb1ELb1ELb0ELb0EEENS1_19SingleTileSchedulerILb1ELb0ELb1ELi128EEEEEEEEEvNT_6ParamsE)
        .other          _ZN7cutlass13device_kernelIN5flash19enable_sm80_to_sm89INS1_16FlashAttnFwdSm80INS1_25CollectiveMainloopFwdSm80ILi4ELi1ELb0EN4cute5tupleIJNS5_1CILi128EEENS7_ILi64EEES8_EEELi128ENS_10bfloat16_tEfNS_4arch4Sm80ELb0ELb0ELb0ELb1ELb0ELb0ELb1ELb0EEENS1_21CollectiveEpilogueFwdINS6_IJS8_S8_S9_EEENS6_IJNS7_ILi1EEESH_SH_EEESB_SD_Li128ELb1ELb1ELb0ELb0EEENS1_19SingleTileSchedulerILb1ELb0ELb1ELi128EEEEEEEEEvNT_6ParamsE,@"STO_CUDA_ENTRY STV_DEFAULT"
_ZN7cutlass13device_kernelIN5flash19enable_sm80_to_sm89INS1_16FlashAttnFwdSm80INS1_25CollectiveMainloopFwdSm80ILi4ELi1ELb0EN4cute5tupleIJNS5_1CILi128EEENS7_ILi64EEES8_EEELi128ENS_10bfloat16_tEfNS_4arch4Sm80ELb0ELb0ELb0ELb1ELb0ELb0ELb1ELb0EEENS1_21CollectiveEpilogueFwdINS6_IJS8_S8_S9_EEENS6_IJNS7_ILi1EEESH_SH_EEESB_SD_Li128ELb1ELb1ELb0ELb0EEENS1_19SingleTileSchedulerILb1ELb0ELb1ELi128EEEEEEEEEvNT_6ParamsE:
[----:B------:R-:W-:Y:S01]  /*0000*/  LDC R1, c[0x0][0x37c] ;  /* 0x0000df00ff017b82 */ /* 0x000fe20000000800 */
[----:B------:R-:W-:Y:S05]  /*0010*/  EXIT ;  /* 0x000000000000794d */ /* 0x000fea0003800000 */
.L_x_28:
        /* <DEDUP_REMOVED lines=14> */
.L_x_64:


//--------------------- .text._ZN7cutlass13device_kernelIN5flash19enable_sm80_to_sm89INS1_16FlashAttnFwdSm80INS1_25CollectiveMainloopFwdSm80ILi4ELi1ELb0EN4cute5tupleIJNS5_1CILi128EEENS7_ILi64EEES8_EEELi128ENS_10bfloat16_tEfNS_4arch4Sm80ELb0ELb0ELb0ELb1ELb0ELb1ELb1ELb0EEENS1_21CollectiveEpilogueFwdINS6_IJS8_S8_S9_EEENS6_IJNS7_ILi1EEESH_SH_EEESB_SD_Li128ELb1ELb1ELb0ELb0EEENS1_19SingleTileSchedulerILb1ELb0ELb1ELi128EEEEEEEEEvNT_6ParamsE --------------------------
	.section	.text._ZN7cutlass13device_kernelIN5flash19enable_sm80_to_sm89INS1_16FlashAttnFwdSm80INS1_25CollectiveMainloopFwdSm80ILi4ELi1ELb0EN4cute5tupleIJNS5_1CILi128EEENS7_ILi64EEES8_EEELi128ENS_10bfloat16_tEfNS_4arch4Sm80ELb0ELb0ELb0ELb1ELb0ELb1ELb1ELb0EEENS1_21CollectiveEpilogueFwdINS6_IJS8_S8_S9_EEENS6_IJNS7_ILi1EEESH_SH_EEESB_SD_Li128ELb1ELb1ELb0ELb0EEENS1_19SingleTileSchedulerILb1ELb0ELb1ELi128EEEEEEEEEvNT_6ParamsE,"ax",@progbits
	.align	128
.text._ZN7cutlass13device_kernelIN5flash19enable_sm80_to_sm89INS1_16FlashAttnFwdSm80INS1_25CollectiveMainloopFwdSm80ILi4ELi1ELb0EN4cute5tupleIJNS5_1CILi128EEENS7_ILi64EEES8_EEELi128ENS_10bfloat16_tEfNS_4arch4Sm80ELb0ELb0ELb0ELb1ELb0ELb1ELb1ELb0EEENS1_21CollectiveEpilogueFwdINS6_IJS8_S8_S9_EEENS6_IJNS7_ILi1EEESH_SH_EEESB_SD_Li128ELb1ELb1ELb0ELb0EEENS1_19SingleTileSchedulerILb1ELb0ELb1ELi128EEEEEEEEEvNT_6ParamsE:
        .type           _ZN7cutlass13device_kernelIN5flash19enable_sm80_to_sm89INS1_16FlashAttnFwdSm80INS1_25CollectiveMainloopFwdSm80ILi4ELi1ELb0EN4cute5tupleIJNS5_1CILi128EEENS7_ILi64EEES8_EEELi128ENS_10bfloat16_tEfNS_4arch4Sm80ELb0ELb0ELb0ELb1ELb0ELb1ELb1ELb0EEENS1_21CollectiveEpilogueFwdINS6_IJS8_S8_S9_EEENS6_IJNS7_ILi1EEESH_SH_EEESB_SD_Li128ELb1ELb1ELb0ELb0EEENS1_19SingleTileSchedulerILb1ELb0ELb1ELi128EEEEEEEEEvNT_6ParamsE,@function
        .size           _ZN7cutlass13device_kernelIN5flash19enable_sm80_to_sm89INS1_16FlashAttnFwdSm80INS1_25CollectiveMainloopFwdSm80ILi4ELi1ELb0EN4cute5tupleIJNS5_1CILi128EEENS7_ILi64EEES8_EEELi128ENS_10bfloat16_tEfNS_4arch4Sm80ELb0ELb0ELb0ELb1ELb0ELb1ELb1ELb0EEENS1_21CollectiveEpilogueFwdINS6_IJS8_S8_S9_EEENS6_IJNS7_ILi1EEESH_SH_EEESB_SD_Li128ELb1ELb1ELb0ELb0EEENS1_19SingleTileSchedulerILb1ELb0ELb1ELi128EEEEEEEEEvNT_6ParamsE,(.L_x_65 - _ZN7cutlass13device_kernelIN5flash19enable_sm80_to_sm89INS1_16FlashAttnFwdSm80INS1_25CollectiveMainloopFwdSm80ILi4ELi1ELb0EN4cute5tupleIJNS5_1CILi128EEENS7_ILi64EEES8_EEELi128ENS_10bfloat16_tEfNS_4arch4Sm80ELb0ELb0ELb0ELb1ELb0ELb1ELb1ELb0EEENS1_21CollectiveEpilogueFwdINS6_IJS8_S8_S9_EEENS6_IJNS7_ILi1EEESH_SH_EEESB_SD_Li128ELb1ELb1ELb0ELb0EEENS1_19SingleTileSchedulerILb1ELb0ELb1ELi128EEEEEEEEEvNT_6ParamsE)
        .other          _ZN7cutlass13device_kernelIN5flash19enable_sm80_to_sm89INS1_16FlashAttnFwdSm80INS1_25CollectiveMainloopFwdSm80ILi4ELi1ELb0EN4cute5tupleIJNS5_1CILi128EEENS7_ILi64EEES8_EEELi128ENS_10bfloat16_tEfNS_4arch4Sm80ELb0ELb0ELb0ELb1ELb0ELb1ELb1ELb0EEENS1_21CollectiveEpilogueFwdINS6_IJS8_S8_S9_EEENS6_IJNS7_ILi1EEESH_SH_EEESB_SD_Li128ELb1ELb1ELb0ELb0EEENS1_19SingleTileSchedulerILb1ELb0ELb1ELi128EEEEEEEEEvNT_6ParamsE,@"STO_CUDA_ENTRY STV_DEFAULT"
_ZN7cutlass13device_kernelIN5flash19enable_sm80_to_sm89INS1_16FlashAttnFwdSm80INS1_25CollectiveMainloopFwdSm80ILi4ELi1ELb0EN4cute5tupleIJNS5_1CILi128EEENS7_ILi64EEES8_EEELi128ENS_10bfloat16_tEfNS_4arch4Sm80ELb0ELb0ELb0ELb1ELb0ELb1ELb1ELb0EEENS1_21CollectiveEpilogueFwdINS6_IJS8_S8_S9_EEENS6_IJNS7_ILi1EEESH_SH_EEESB_SD_Li128ELb1ELb1ELb0ELb0EEENS1_19SingleTileSchedulerILb1ELb0ELb1ELi128EEEEEEEEEvNT_6ParamsE:
[----:B------:R-:W-:Y:S01]  /*0000*/  LDC R1, c[0x0][0x37c] ;  /* 0x0000df00ff017b82 */ /* 0x000fe20000000800 */
[----:B------:R-:W-:Y:S05]  /*0010*/  EXIT ;  /* 0x000000000000794d */ /* 0x000fea0003800000 */
.L_x_29:
        /* <DEDUP_REMOVED lines=14> */
.L_x_65:


//--------------------- .text._ZN7cutlass13device_kernelIN5flash19enable_sm80_to_sm89INS1_16FlashAttnFwdSm80INS1_25CollectiveMainloopFwdSm80ILi4ELi1ELb0EN4cute5tupleIJNS5_1CILi128EEENS7_ILi48EEES8_EEELi128ENS_10bfloat16_tEfNS_4arch4Sm80ELb0ELb1ELb0ELb0ELb0ELb0ELb1ELb0EEENS1_21CollectiveEpilogueFwdINS6_IJS8_S8_S9_EEENS6_IJNS7_ILi1EEESH_SH_EEESB_SD_Li128ELb0ELb1ELb0ELb0EEENS1_19SingleTileSchedulerILb0ELb0ELb1ELi128EEEEEEEEEvNT_6ParamsE --------------------------
	.section	.text._ZN7cutlass13device_kernelIN5flash19enable_sm80_to_sm89INS1_16FlashAttnFwdSm80INS1_25CollectiveMainloopFwdSm80ILi4ELi1ELb0EN4cute5tupleIJNS5_1CILi128EEENS7_ILi48EEES8_EEELi128ENS_10bfloat16_tEfNS_4arch4Sm80ELb0ELb1ELb0ELb0ELb0ELb0ELb1ELb0EEENS1_21CollectiveEpilogueFwdINS6_IJS8_S8_S9_EEENS6_IJNS7_ILi1EEESH_SH_EEESB_SD_Li128ELb0ELb1ELb0ELb0EEENS1_19SingleTileSchedulerILb0ELb0ELb1ELi128EEEEEEEEEvNT_6ParamsE,"ax",@progbits
	.align	128
.text._ZN7cutlass13device_kernelIN5flash19enable_sm80_to_sm89INS1_16FlashAttnFwdSm80INS1_25CollectiveMainloopFwdSm80ILi4ELi1ELb0EN4cute5tupleIJNS5_1CILi128EEENS7_ILi48EEES8_EEELi128ENS_10bfloat16_tEfNS_4arch4Sm80ELb0ELb1ELb0ELb0ELb0ELb0ELb1ELb0EEENS1_21CollectiveEpilogueFwdINS6_IJS8_S8_S9_EEENS6_IJNS7_ILi1EEESH_SH_EEESB_SD_Li128ELb0ELb1ELb0ELb0EEENS1_19SingleTileSchedulerILb0ELb0ELb1ELi128EEEEEEEEEvNT_6ParamsE:
        .type           _ZN7cutlass13device_kernelIN5flash19enable_sm80_to_sm89INS1_16FlashAttnFwdSm80INS1_25CollectiveMainloopFwdSm80ILi4ELi1ELb0EN4cute5tupleIJNS5_1CILi128EEENS7_ILi48EEES8_EEELi128ENS_10bfloat16_tEfNS_4arch4Sm80ELb0ELb1ELb0ELb0ELb0ELb0ELb1ELb0EEENS1_21CollectiveEpilogueFwdINS6_IJS8_S8_S9_EEENS6_IJNS7_ILi1EEESH_SH_EEESB_SD_Li128ELb0ELb1ELb0ELb0EEENS1_19SingleTileSchedulerILb0ELb0ELb1ELi128EEEEEEEEEvNT_6ParamsE,@function
        .size           _ZN7cutlass13device_kernelIN5flash19enable_sm80_to_sm89INS1_16FlashAttnFwdSm80INS1_25CollectiveMainloopFwdSm80ILi4ELi1ELb0EN4cute5tupleIJNS5_1CILi128EEENS7_ILi48EEES8_EEELi128ENS_10bfloat16_tEfNS_4arch4Sm80ELb0ELb1ELb0ELb0ELb0ELb0ELb1ELb0EEENS1_21CollectiveEpilogueFwdINS6_IJS8_S8_S9_EEENS6_IJNS7_ILi1EEESH_SH_EEESB_SD_Li128ELb0ELb1ELb0ELb0EEENS1_19SingleTileSchedulerILb0ELb0ELb1ELi128EEEEEEEEEvNT_6ParamsE,(.L_x_66 - _ZN7cutlass13device_kernelIN5flash19enable_sm80_to_sm89INS1_16FlashAttnFwdSm80INS1_25CollectiveMainloopFwdSm80ILi4ELi1ELb0EN4cute5tupleIJNS5_1CILi128EEENS7_ILi48EEES8_EEELi128ENS_10bfloat16_tEfNS_4arch4Sm80ELb0ELb1ELb0ELb0ELb0ELb0ELb1ELb0EEENS1_21CollectiveEpilogueFwdINS6_IJS8_S8_S9_EEENS6_IJNS7_ILi1EEESH_SH_EEESB_SD_Li128ELb0ELb1ELb0ELb0EEENS1_19SingleTileSchedulerILb0ELb0ELb1ELi128EEEEEEEEEvNT_6ParamsE)
        .other          _ZN7cutlass13device_kernelIN5flash19enable_sm80_to_sm89INS1_16FlashAttnFwdSm80INS1_25CollectiveMainloopFwdSm80ILi4ELi1ELb0EN4cute5tupleIJNS5_1CILi128EEENS7_ILi48EEES8_EEELi128ENS_10bfloat16_tEfNS_4arch4Sm80ELb0ELb1ELb0ELb0ELb0ELb0ELb1ELb0EEENS1_21CollectiveEpilogueFwdINS6_IJS8_S8_S9_EEENS6_IJNS7_ILi1EEESH_SH_EEESB_SD_Li128ELb0ELb1ELb0ELb0EEENS1_19SingleTileSchedulerILb0ELb0ELb1ELi128EEEEEEEEEvNT_6ParamsE,@"STO_CUDA_ENTRY STV_DEFAULT"
_ZN7cutlass13device_kernelIN5flash19enable_sm80_to_sm89INS1_16FlashAttnFwdSm80INS1_25CollectiveMainloopFwdSm80ILi4ELi1ELb0EN4cute5tupleIJNS5_1CILi128EEENS7_ILi48EEES8_EEELi128ENS_10bfloat16_tEfNS_4arch4Sm80ELb0ELb1ELb0ELb0ELb0ELb0ELb1ELb0EEENS1_21CollectiveEpilogueFwdINS6_IJS8_S8_S9_EEENS6_IJNS7_ILi1EEESH_SH_EEESB_SD_Li128ELb0ELb1ELb0ELb0EEENS1_19SingleTileSchedulerILb0ELb0ELb1ELi128EEEEEEEEEvNT_6ParamsE:
[----:B------:R-:W-:Y:S01]  /*0000*/  LDC R1, c[0x0][0x37c] ;  /* 0x0000df00ff017b82 */ /* 0x000fe20000000800 */
[----:B------:R-:W-:Y:S05]  /*0010*/  EXIT ;  /* 0x000000000000794d */ /* 0x000fea0003800000 */
.L_x_30:
        /* <DEDUP_REMOVED lines=14> */
.L_x_66:


//--------------------- .text._ZN7cutlass13device_kernelIN5flash19enable_sm80_to_sm89INS1_16FlashAttnFwdSm80INS1_25CollectiveMainloopFwdSm80ILi4ELi1ELb0EN4cute5tupleIJNS5_1CILi128EEENS7_ILi48EEES8_EEELi128ENS_10bfloat16_tEfNS_4arch4Sm80ELb0ELb1ELb0ELb1ELb0ELb0ELb1ELb0EEENS1_21CollectiveEpilogueFwdINS6_IJS8_S8_S9_EEENS6_IJNS7_ILi1EEESH_SH_EEESB_SD_Li128ELb1ELb1ELb0ELb0EEENS1_19SingleTileSchedulerILb1ELb0ELb1ELi128EEEEEEEEEvNT_6ParamsE --------------------------
	.section	.text._ZN7cutlass13device_kernelIN5flash19enable_sm80_to_sm89INS1_16FlashAttnFwdSm80INS1_25CollectiveMainloopFwdSm80ILi4ELi1ELb0EN4cute5tupleIJNS5_1CILi128EEENS7_ILi48EEES8_EEELi128ENS_10bfloat16_tEfNS_4arch4Sm80ELb0ELb1ELb0ELb1ELb0ELb0ELb1ELb0EEENS1_21CollectiveEpilogueFwdINS6_IJS8_S8_S9_EEENS6_IJNS7_ILi1EEESH_SH_EEESB_SD_Li128ELb1ELb1ELb0ELb0EEENS1_19SingleTileSchedulerILb1ELb0ELb1ELi128EEEEEEEEEvNT_6ParamsE,"ax",@progbits
	.align	128
.text._ZN7cutlass13device_kernelIN5flash19enable_sm80_to_sm89INS1_16FlashAttnFwdSm80INS1_25CollectiveMainloopFwdSm80ILi4ELi1ELb0EN4cute5tupleIJNS5_1CILi128EEENS7_ILi48EEES8_EEELi128ENS_10bfloat16_tEfNS_4arch4Sm80ELb0ELb1ELb0ELb1ELb0ELb0ELb1ELb0EEENS1_21CollectiveEpilogueFwdINS6_IJS8_S8_S9_EEENS6_IJNS7_ILi1EEESH_SH_EEESB_SD_Li128ELb1ELb1ELb0ELb0EEENS1_19SingleTileSchedulerILb1ELb0ELb1ELi128EEEEEEEEEvNT_6ParamsE:
        .type           _ZN7cutlass13device_kernelIN5flash19enable_sm80_to_sm89INS1_16FlashAttnFwdSm80INS1_25CollectiveMainloopFwdSm80ILi4ELi1ELb0EN4cute5tupleIJNS5_1CILi128EEENS7_ILi48EEES8_EEELi128ENS_10bfloat16_tEfNS_4arch4Sm80ELb0ELb1ELb0ELb1ELb0ELb0ELb1ELb0EEENS1_21CollectiveEpilogueFwdINS6_IJS8_S8_S9_EEENS6_IJNS7_ILi1EEESH_SH_EEESB_SD_Li128ELb1ELb1ELb0ELb0EEENS1_19SingleTileSchedulerILb1ELb0ELb1ELi128EEEEEEEEEvNT_6ParamsE,@function
        .size           _ZN7cutlass13device_kernelIN5flash19enable_sm80_to_sm89INS1_16FlashAttnFwdSm80INS1_25CollectiveMainloopFwdSm80ILi4ELi1ELb0EN4cute5tupleIJNS5_1CILi128EEENS7_ILi48EEES8_EEELi128ENS_10bfloat16_tEfNS_4arch4Sm80ELb0ELb1ELb0ELb1ELb0ELb0ELb1ELb0EEENS1_21CollectiveEpilogueFwdINS6_IJS8_S8_S9_EEENS6_IJNS7_ILi1EEESH_SH_EEESB_SD_Li128ELb1ELb1ELb0ELb0EEENS1_19SingleTileSchedulerILb1ELb0ELb1ELi128EEEEEEEEEvNT_6ParamsE,(.L_x_67 - _ZN7cutlass13device_kernelIN5flash19enable_sm80_to_sm89INS1_16FlashAttnFwdSm80INS1_25CollectiveMainloopFwdSm80ILi4ELi1ELb0EN4cute5tupleIJNS5_1CILi128EEENS7_ILi48EEES8_EEELi128ENS_10bfloat16_tEfNS_4arch4Sm80ELb0ELb1ELb0ELb1ELb0ELb0ELb1ELb0EEENS1_21CollectiveEpilogueFwdINS6_IJS8_S8_S9_EEENS6_IJNS7_ILi1EEESH_SH_EEESB_SD_Li128ELb1ELb1ELb0ELb0EEENS1_19SingleTileSchedulerILb1ELb0ELb1ELi128EEEEEEEEEvNT_6ParamsE)
        .other          _ZN7cutlass13device_kernelIN5flash19enable_sm80_to_sm89INS1_16FlashAttnFwdSm80INS1_25CollectiveMainloopFwdSm80ILi4ELi1ELb0EN4cute5tupleIJNS5_1CILi128EEENS7_ILi48EEES8_EEELi128ENS_10bfloat16_tEfNS_4arch4Sm80ELb0ELb1ELb0ELb1ELb0ELb0ELb1ELb0EEENS1_21CollectiveEpilogueFwdINS6_IJS8_S8_S9_EEENS6_IJNS7_ILi1EEESH_SH_EEESB_SD_Li128ELb1ELb1ELb0ELb0EEENS1_19SingleTileSchedulerILb1ELb0ELb1ELi128EEEEEEEEEvNT_6ParamsE,@"STO_CUDA_ENTRY STV_DEFAULT"
_ZN7cutlass13device_kernelIN5flash19enable_sm80_to_sm89INS1_16FlashAttnFwdSm80INS1_25CollectiveMainloopFwdSm80ILi4ELi1ELb0EN4cute5tupleIJNS5_1CILi128EEENS7_ILi48EEES8_EEELi128ENS_10bfloat16_tEfNS_4arch4Sm80ELb0ELb1ELb0ELb1ELb0ELb0ELb1ELb0EEENS1_21CollectiveEpilogueFwdINS6_IJS8_S8_S9_EEENS6_IJNS7_ILi1EEESH_SH_EEESB_SD_Li128ELb1ELb1ELb0ELb0EEENS1_19SingleTileSchedulerILb1ELb0ELb1ELi128EEEEEEEEEvNT_6ParamsE:
[----:B------:R-:W-:Y:S01]  /*0000*/  LDC R1, c[0x0][0x37c] ;  /* 0x0000df00ff017b82 */ /* 0x000fe20000000800 */
[----:B------:R-:W-:Y:S05]  /*0010*/  EXIT ;  /* 0x000000000000794d */ /* 0x000fea0003800000 */
.L_x_31:
        /* <DEDUP_REMOVED lines=14> */
.L_x_67:


//--------------------- .text._ZN7cutlass13device_kernelIN5flash19enable_sm80_to_sm89INS1_16FlashAttnFwdSm80INS1_25CollectiveMainloopFwdSm80ILi4ELi1ELb0EN4cute5tupleIJNS5_1CILi128EEENS7_ILi48EEES8_EEELi128ENS_10bfloat16_tEfNS_4arch4Sm80ELb0ELb1ELb0ELb1ELb0ELb1ELb1ELb0EEENS1_21CollectiveEpilogueFwdINS6_IJS8_S8_S9_EEENS6_IJNS7_ILi1EEESH_SH_EEESB_SD_Li128ELb1ELb1ELb0ELb0EEENS1_19SingleTileSchedulerILb1ELb0ELb1ELi128EEEEEEEEEvNT_6ParamsE --------------------------
	.section	.text._ZN7cutlass13device_kernelIN5flash19enable_sm80_to_sm89INS1_16FlashAttnFwdSm80INS1_25CollectiveMainloopFwdSm80ILi4ELi1ELb0EN4cute5tupleIJNS5_1CILi128EEENS7_ILi48EEES8_EEELi128ENS_10bfloat16_tEfNS_4arch4Sm80ELb0ELb1ELb0ELb1ELb0ELb1ELb1ELb0EEENS1_21CollectiveEpilogueFwdINS6_IJS8_S8_S9_EEENS6_IJNS7_ILi1EEESH_SH_EEESB_SD_Li128ELb1ELb1ELb0ELb0EEENS1_19SingleTileSchedulerILb1ELb0ELb1ELi128EEEEEEEEEvNT_6ParamsE,"ax",@progbits
	.align	128
.text._ZN7cutlass13device_kernelIN5flash19enable_sm80_to_sm89INS1_16FlashAttnFwdSm80INS1_25CollectiveMainloopFwdSm80ILi4ELi1ELb0EN4cute5tupleIJNS5_1CILi128EEENS7_ILi48EEES8_EEELi128ENS_10bfloat16_tEfNS_4arch4Sm80ELb0ELb1ELb0ELb1ELb0ELb1ELb1ELb0EEENS1_21CollectiveEpilogueFwdINS6_IJS8_S8_S9_EEENS6_IJNS7_ILi1EEESH_SH_EEESB_SD_Li128ELb1ELb1ELb0ELb0EEENS1_19SingleTileSchedulerILb1ELb0ELb1ELi128EEEEEEEEEvNT_6ParamsE:
        .type           _ZN7cutlass13device_kernelIN5flash19enable_sm80_to_sm89INS1_16FlashAttnFwdSm80INS1_25CollectiveMainloopFwdSm80ILi4ELi1ELb0EN4cute5tupleIJNS5_1CILi128EEENS7_ILi48EEES8_EEELi128ENS_10bfloat16_tEfNS_4arch4Sm80ELb0ELb1ELb0ELb1ELb0ELb1ELb1ELb0EEENS1_21CollectiveEpilogueFwdINS6_IJS8_S8_S9_EEENS6_IJNS7_ILi1EEESH_SH_EEESB_SD_Li128ELb1ELb1ELb0ELb0EEENS1_19SingleTileSchedulerILb1ELb0ELb1ELi128EEEEEEEEEvNT_6ParamsE,@function
        .size           _ZN7cutlass13device_kernelIN5flash19enable_sm80_to_sm89INS1_16FlashAttnFwdSm80INS1_25CollectiveMainloopFwdSm80ILi4ELi1ELb0EN4cute5tupleIJNS5_1CILi128EEENS7_ILi48EEES8_EEELi128ENS_10bfloat16_tEfNS_4arch4Sm80ELb0ELb1ELb0ELb1ELb0ELb1ELb1ELb0EEENS1_21CollectiveEpilogueFwdINS6_IJS8_S8_S9_EEENS6_IJNS7_ILi1EEESH_SH_EEESB_SD_Li128ELb1ELb1ELb0ELb0EEENS1_19SingleTileSchedulerILb1ELb0ELb1ELi128EEEEEEEEEvNT_6ParamsE,(.L_x_68 - _ZN7cutlass13device_kernelIN5flash19enable_sm80_to_sm89INS1_16FlashAttnFwdSm80INS1_25CollectiveMainloopFwdSm80ILi4ELi1ELb0EN4cute5tupleIJNS5_1CILi128EEENS7_ILi48EEES8_EEELi128ENS_10bfloat16_tEfNS_4arch4Sm80ELb0ELb1ELb0ELb1ELb0ELb1ELb1ELb0EEENS1_21CollectiveEpilogueFwdINS6_IJS8_S8_S9_EEENS6_IJNS7_ILi1EEESH_SH_EEESB_SD_Li128ELb1ELb1ELb0ELb0EEENS1_19SingleTileSchedulerILb1ELb0ELb1ELi128EEEEEEEEEvNT_6ParamsE)
        .other          _ZN7cutlass13device_kernelIN5flash19enable_sm80_to_sm89INS1_16FlashAttnFwdSm80INS1_25CollectiveMainloopFwdSm80ILi4ELi1ELb0EN4cute5tupleIJNS5_1CILi128EEENS7_ILi48EEES8_EEELi128ENS_10bfloat16_tEfNS_4arch4Sm80ELb0ELb1ELb0ELb1ELb0ELb1ELb1ELb0EEENS1_21CollectiveEpilogueFwdINS6_IJS8_S8_S9_EEENS6_IJNS7_ILi1EEESH_SH_EEESB_SD_Li128ELb1ELb1ELb0ELb0EEENS1_19SingleTileSchedulerILb1ELb0ELb1ELi128EEEEEEEEEvNT_6ParamsE,@"STO_CUDA_ENTRY STV_DEFAULT"
_ZN7cutlass13device_kernelIN5flash19enable_sm80_to_sm89INS1_16FlashAttnFwdSm80INS1_25CollectiveMainloopFwdSm80ILi4ELi1ELb0EN4cute5tupleIJNS5_1CILi128EEENS7_ILi48EEES8_EEELi128ENS_10bfloat16_tEfNS_4arch4Sm80ELb0ELb1ELb0ELb1ELb0ELb1ELb1ELb0EEENS1_21CollectiveEpilogueFwdINS6_IJS8_S8_S9_EEENS6_IJNS7_ILi1EEESH_SH_EEESB_SD_Li128ELb1ELb1ELb0ELb0EEENS1_19SingleTileSchedulerILb1ELb0ELb1ELi128EEEEEEEEEvNT_6ParamsE:
[----:B------:R-:W-:Y:S01]  /*0000*/  LDC R1, c[0x0][0x37c] ;  /* 0x0000df00ff017b82 */ /* 0x000fe20000000800 */
[----:B------:R-:W-:Y:S05]  /*0010*/  EXIT ;  /* 0x000000000000794d */ /* 0x000fea0003800000 */
.L_x_32:
        /* <DEDUP_REMOVED lines=14> */
.L_x_68:


//--------------------- .text._ZN7cutlass13device_kernelIN5flash19enable_sm80_to_sm89INS1_16FlashAttnFwdSm80INS1_25CollectiveMainloopFwdSm80ILi4ELi1ELb0EN4cute5tupleIJNS5_1CILi128EEENS7_ILi64EEES8_EEELi128ENS_10bfloat16_tEfNS_4arch4Sm80ELb1ELb0ELb0ELb0ELb0ELb0ELb1ELb0EEENS1_21CollectiveEpilogueFwdINS6_IJS8_S8_S9_EEENS6_IJNS7_ILi1EEESH_SH_EEESB_SD_Li128ELb0ELb1ELb0ELb0EEENS1_30DynamicPersistentTileSchedulerILi128ELi128ELb0ELb1ELb0EEEEEEEEEvNT_6ParamsE --------------------------
	.section	.text._ZN7cutlass13device_kernelIN5flash19enable_sm80_to_sm89INS1_16FlashAttnFwdSm80INS1_25CollectiveMainloopFwdSm80ILi4ELi1ELb0EN4cute5tupleIJNS5_1CILi128EEENS7_ILi64EEES8_EEELi128ENS_10bfloat16_tEfNS_4arch4Sm80ELb1ELb0ELb0ELb0ELb0ELb0ELb1ELb0EEENS1_21CollectiveEpilogueFwdINS6_IJS8_S8_S9_EEENS6_IJNS7_ILi1EEESH_SH_EEESB_SD_Li128ELb0ELb1ELb0ELb0EEENS1_30DynamicPersistentTileSchedulerILi128ELi128ELb0ELb1ELb0EEEEEEEEEvNT_6ParamsE,"ax",@progbits
	.align	128
.text._ZN7cutlass13device_kernelIN5flash19enable_sm80_to_sm89INS1_16FlashAttnFwdSm80INS1_25CollectiveMainloopFwdSm80ILi4ELi1ELb0EN4cute5tupleIJNS5_1CILi128EEENS7_ILi64EEES8_EEELi128ENS_10bfloat16_tEfNS_4arch4Sm80ELb1ELb0ELb0ELb0ELb0ELb0ELb1ELb0EEENS1_21CollectiveEpilogueFwdINS6_IJS8_S8_S9_EEENS6_IJNS7_ILi1EEESH_SH_EEESB_SD_Li128ELb0ELb1ELb0ELb0EEENS1_30DynamicPersistentTileSchedulerILi128ELi128ELb0ELb1ELb0EEEEEEEEEvNT_6ParamsE:
        .type           _ZN7cutlass13device_kernelIN5flash19enable_sm80_to_sm89INS1_16FlashAttnFwdSm80INS1_25CollectiveMainloopFwdSm80ILi4ELi1ELb0EN4cute5tupleIJNS5_1CILi128EEENS7_ILi64EEES8_EEELi128ENS_10bfloat16_tEfNS_4arch4Sm80ELb1ELb0ELb0ELb0ELb0ELb0ELb1ELb0EEENS1_21CollectiveEpilogueFwdINS6_IJS8_S8_S9_EEENS6_IJNS7_ILi1EEESH_SH_EEESB_SD_Li128ELb0ELb1ELb0ELb0EEENS1_30DynamicPersistentTileSchedulerILi128ELi128ELb0ELb1ELb0EEEEEEEEEvNT_6ParamsE,@function
        .size           _ZN7cutlass13device_kernelIN5flash19enable_sm80_to_sm89INS1_16FlashAttnFwdSm80INS1_25CollectiveMainloopFwdSm80ILi4ELi1ELb0EN4cute5tupleIJNS5_1CILi128EEENS7_ILi64EEES8_EEELi128ENS_10bfloat16_tEfNS_4arch4Sm80ELb1ELb0ELb0ELb0ELb0ELb0ELb1ELb0EEENS1_21CollectiveEpilogueFwdINS6_IJS8_S8_S9_EEENS6_IJNS7_ILi1EEESH_SH_EEESB_SD_Li128ELb0ELb1ELb0ELb0EEENS1_30DynamicPersistentTileSchedulerILi128ELi128ELb0ELb1ELb0EEEEEEEEEvNT_6ParamsE,(.L_x_69 - _ZN7cutlass13device_kernelIN5flash19enable_sm80_to_sm89INS1_16FlashAttnFwdSm80INS1_25CollectiveMainloopFwdSm80ILi4ELi1ELb0EN4cute5tupleIJNS5_1CILi128EEENS7_ILi64EEES8_EEELi128ENS_10bfloat16_tEfNS_4arch4Sm80ELb1ELb0ELb0ELb0ELb0ELb0ELb1ELb0EEENS1_21CollectiveEpilogueFwdINS6_IJS8_S8_S9_EEENS6_IJNS7_ILi1EEESH_SH_EEESB_SD_Li128ELb0ELb1ELb0ELb0EEENS1_30DynamicPersistentTileSchedulerILi128ELi128ELb0ELb1ELb0EEEEEEEEEvNT_6ParamsE)
        .other          _ZN7cutlass13device_kernelIN5flash19enable_sm80_to_sm89INS1_16FlashAttnFwdSm80INS1_25CollectiveMainloopFwdSm80ILi4ELi1ELb0EN4cute5tupleIJNS5_1CILi128EEENS7_ILi64EEES8_EEELi128ENS_10bfloat16_tEfNS_4arch4Sm80ELb1ELb0ELb0ELb0ELb0ELb0ELb1ELb0EEENS1_21CollectiveEpilogueFwdINS6_IJS8_S8_S9_EEENS6_IJNS7_ILi1EEESH_SH_EEESB_SD_Li128ELb0ELb1ELb0ELb0EEENS1_30DynamicPersistentTileSchedulerILi128ELi128ELb0ELb1ELb0EEEEEEEEEvNT_6ParamsE,@"STO_CUDA_ENTRY STV_DEFAULT"
_ZN7cutlass13device_kernelIN5flash19enable_sm80_to_sm89INS1_16FlashAttnFwdSm80INS1_25CollectiveMainloopFwdSm80ILi4ELi1ELb0EN4cute5tupleIJNS5_1CILi128EEENS7_ILi64EEES8_EEELi128ENS_10bfloat16_tEfNS_4arch4Sm80ELb1ELb0ELb0ELb0ELb0ELb0ELb1ELb0EEENS1_21CollectiveEpilogueFwdINS6_IJS8_S8_S9_EEENS6_IJNS7_ILi1EEESH_SH_EEESB_SD_Li128ELb0ELb1ELb0ELb0EEENS1_30DynamicPersistentTileSchedulerILi128ELi128ELb0ELb1ELb0EEEEEEEEEvNT_6ParamsE:
[----:B------:R-:W-:Y:S01]  /*0000*/  LDC R1, c[0x0][0x37c] ;  /* 0x0000df00ff017b82 */ /* 0x000fe20000000800 */
[----:B------:R-:W-:Y:S05]  /*0010*/  EXIT ;  /* 0x000000000000794d */ /* 0x000fea0003800000 */
.L_x_33:
        /* <DEDUP_REMOVED lines=14> */
.L_x_69:


//--------------------- .text._ZN7cutlass13device_kernelIN5flash19enable_sm80_to_sm89INS1_16FlashAttnFwdSm80INS1_25CollectiveMainloopFwdSm80ILi4ELi1ELb0EN4cute5tupleIJNS5_1CILi128EEENS7_ILi64EEES8_EEELi128ENS_10bfloat16_tEfNS_4arch4Sm80ELb1ELb0ELb0ELb1ELb0ELb0ELb1ELb0EEENS1_21CollectiveEpilogueFwdINS6_IJS8_S8_S9_EEENS6_IJNS7_ILi1EEESH_SH_EEESB_SD_Li128ELb1ELb1ELb0ELb0EEENS1_19SingleTileSchedulerILb1ELb0ELb1ELi128EEEEEEEEEvNT_6ParamsE --------------------------
	.section	.text._ZN7cutlass13device_kernelIN5flash19enable_sm80_to_sm89INS1_16FlashAttnFwdSm80INS1_25CollectiveMainloopFwdSm80ILi4ELi1ELb0EN4cute5tupleIJNS5_1CILi128EEENS7_ILi64EEES8_EEELi128ENS_10bfloat16_tEfNS_4arch4Sm80ELb1ELb0ELb0ELb1ELb0ELb0ELb1ELb0EEENS1_21CollectiveEpilogueFwdINS6_IJS8_S8_S9_EEENS6_IJNS7_ILi1EEESH_SH_EEESB_SD_Li128ELb1ELb1ELb0ELb0EEENS1_19SingleTileSchedulerILb1ELb0ELb1ELi128EEEEEEEEEvNT_6ParamsE,"ax",@progbits
	.align	128
.text._ZN7cutlass13device_kernelIN5flash19enable_sm80_to_sm89INS1_16FlashAttnFwdSm80INS1_25CollectiveMainloopFwdSm80ILi4ELi1ELb0EN4cute5tupleIJNS5_1CILi128EEENS7_ILi64EEES8_EEELi128ENS_10bfloat16_tEfNS_4arch4Sm80ELb1ELb0ELb0ELb1ELb0ELb0ELb1ELb0EEENS1_21CollectiveEpilogueFwdINS6_IJS8_S8_S9_EEENS6_IJNS7_ILi1EEESH_SH_EEESB_SD_Li128ELb1ELb1ELb0ELb0EEENS1_19SingleTileSchedulerILb1ELb0ELb1ELi128EEEEEEEEEvNT_6ParamsE:
        .type           _ZN7cutlass13device_kernelIN5flash19enable_sm80_to_sm89INS1_16FlashAttnFwdSm80INS1_25CollectiveMainloopFwdSm80ILi4ELi1ELb0EN4cute5tupleIJNS5_1CILi128EEENS7_ILi64EEES8_EEELi128ENS_10bfloat16_tEfNS_4arch4Sm80ELb1ELb0ELb0ELb1ELb0ELb0ELb1ELb0EEENS1_21CollectiveEpilogueFwdINS6_IJS8_S8_S9_EEENS6_IJNS7_ILi1EEESH_SH_EEESB_SD_Li128ELb1ELb1ELb0ELb0EEENS1_19SingleTileSchedulerILb1ELb0ELb1ELi128EEEEEEEEEvNT_6ParamsE,@function
        .size           _ZN7cutlass13device_kernelIN5flash19enable_sm80_to_sm89INS1_16FlashAttnFwdSm80INS1_25CollectiveMainloopFwdSm80ILi4ELi1ELb0EN4cute5tupleIJNS5_1CILi128EEENS7_ILi64EEES8_EEELi128ENS_10bfloat16_tEfNS_4arch4Sm80ELb1ELb0ELb0ELb1ELb0ELb0ELb1ELb0EEENS1_21CollectiveEpilogueFwdINS6_IJS8_S8_S9_EEENS6_IJNS7_ILi1EEESH_SH_EEESB_SD_Li128ELb1ELb1ELb0ELb0EEENS1_19SingleTileSchedulerILb1ELb0ELb1ELi128EEEEEEEEEvNT_6ParamsE,(.L_x_70 - _ZN7cutlass13device_kernelIN5flash19enable_sm80_to_sm89INS1_16FlashAttnFwdSm80INS1_25CollectiveMainloopFwdSm80ILi4ELi1ELb0EN4cute5tupleIJNS5_1CILi128EEENS7_ILi64EEES8_EEELi128ENS_10bfloat16_tEfNS_4arch4Sm80ELb1ELb0ELb0ELb1ELb0ELb0ELb1ELb0EEENS1_21CollectiveEpilogueFwdINS6_IJS8_S8_S9_EEENS6_IJNS7_ILi1EEESH_SH_EEESB_SD_Li128ELb1ELb1ELb0ELb0EEENS1_19SingleTileSchedulerILb1ELb0ELb1ELi128EEEEEEEEEvNT_6ParamsE)
        .other          _ZN7cutlass13device_kernelIN5flash19enable_sm80_to_sm89INS1_16FlashAttnFwdSm80INS1_25CollectiveMainloopFwdSm80ILi4ELi1ELb0EN4cute5tupleIJNS5_1CILi128EEENS7_ILi64EEES8_EEELi128ENS_10bfloat16_tEfNS_4arch4Sm80ELb1ELb0ELb0ELb1ELb0ELb0ELb1ELb0EEENS1_21CollectiveEpilogueFwdINS6_IJS8_S8_S9_EEENS6_IJNS7_ILi1EEESH_SH_EEESB_SD_Li128ELb1ELb1ELb0ELb0EEENS1_19SingleTileSchedulerILb1ELb0ELb1ELi128EEEEEEEEEvNT_6ParamsE,@"STO_CUDA_ENTRY STV_DEFAULT"
_ZN7cutlass13device_kernelIN5flash19enable_sm80_to_sm89INS1_16FlashAttnFwdSm80INS1_25CollectiveMainloopFwdSm80ILi4ELi1ELb0EN4cute5tupleIJNS5_1CILi128EEENS7_ILi64EEES8_EEELi128ENS_10bfloat16_tEfNS_4arch4Sm80ELb1ELb0ELb0ELb1ELb0ELb0ELb1ELb0EEENS1_21CollectiveEpilogueFwdINS6_IJS8_S8_S9_EEENS6_IJNS7_ILi1EEESH_SH_EEESB_SD_Li128ELb1ELb1ELb0ELb0EEENS1_19SingleTileSchedulerILb1ELb0ELb1ELi128EEEEEEEEEvNT_6ParamsE:
[----:B------:R-:W-:Y:S01]  /*0000*/  LDC R1, c[0x0][0x37c] ;  /* 0x0000df00ff017b82 */ /* 0x000fe20000000800 */
[----:B------:R-:W-:Y:S05]  /*0010*/  EXIT ;  /* 0x000000000000794d */ /* 0x000fea0003800000 */
.L_x_34:
        /* <DEDUP_REMOVED lines=14> */
.L_x_70:


//--------------------- .text._ZN7cutlass13device_kernelIN5flash19enable_sm80_to_sm89INS1_16FlashAttnFwdSm80INS1_25CollectiveMainloopFwdSm80ILi4ELi1ELb0EN4cute5tupleIJNS5_1CILi128EEENS7_ILi64EEES8_EEELi128ENS_10bfloat16_tEfNS_4arch4Sm80ELb1ELb0ELb0ELb1ELb0ELb1ELb1ELb0EEENS1_21CollectiveEpilogueFwdINS6_IJS8_S8_S9_EEENS6_IJNS7_ILi1EEESH_SH_EEESB_SD_Li128ELb1ELb1ELb0ELb0EEENS1_19SingleTileSchedulerILb1ELb0ELb1ELi128EEEEEEEEEvNT_6ParamsE --------------------------
	.section	.text._ZN7cutlass13device_kernelIN5flash19enable_sm80_to_sm89INS1_16FlashAttnFwdSm80INS1_25CollectiveMainloopFwdSm80ILi4ELi1ELb0EN4cute5tupleIJNS5_1CILi128EEENS7_ILi64EEES8_EEELi128ENS_10bfloat16_tEfNS_4arch4Sm80ELb1ELb0ELb0ELb1ELb0ELb1ELb1ELb0EEENS1_21CollectiveEpilogueFwdINS6_IJS8_S8_S9_EEENS6_IJNS7_ILi1EEESH_SH_EEESB_SD_Li128ELb1ELb1ELb0ELb0EEENS1_19SingleTileSchedulerILb1ELb0ELb1ELi128EEEEEEEEEvNT_6ParamsE,"ax",@progbits
	.align	128
.text._ZN7cutlass13device_kernelIN5flash19enable_sm80_to_sm89INS1_16FlashAttnFwdSm80INS1_25CollectiveMainloopFwdSm80ILi4ELi1ELb0EN4cute5tupleIJNS5_1CILi128EEENS7_ILi64EEES8_EEELi128ENS_10bfloat16_tEfNS_4arch4Sm80ELb1ELb0ELb0ELb1ELb0ELb1ELb1ELb0EEENS1_21CollectiveEpilogueFwdINS6_IJS8_S8_S9_EEENS6_IJNS7_ILi1EEESH_SH_EEESB_SD_Li128ELb1ELb1ELb0ELb0EEENS1_19SingleTileSchedulerILb1ELb0ELb1ELi128EEEEEEEEEvNT_6ParamsE:
        .type           _ZN7cutlass13device_kernelIN5flash19enable_sm80_to_sm89INS1_16FlashAttnFwdSm80INS1_25CollectiveMainloopFwdSm80ILi4ELi1ELb0EN4cute5tupleIJNS5_1CILi128EEENS7_ILi64EEES8_EEELi128ENS_10bfloat16_tEfNS_4arch4Sm80ELb1ELb0ELb0ELb1ELb0ELb1ELb1ELb0EEENS1_21CollectiveEpilogueFwdINS6_IJS8_S8_S9_EEENS6_IJNS7_ILi1EEESH_SH_EEESB_SD_Li128ELb1ELb1ELb0ELb0EEENS1_19SingleTileSchedulerILb1ELb0ELb1ELi128EEEEEEEEEvNT_6ParamsE,@function
        .size           _ZN7cutlass13device_kernelIN5flash19enable_sm80_to_sm89INS1_16FlashAttnFwdSm80INS1_25CollectiveMainloopFwdSm80ILi4ELi1ELb0EN4cute5tupleIJNS5_1CILi128EEENS7_ILi64EEES8_EEELi128ENS_10bfloat16_tEfNS_4arch4Sm80ELb1ELb0ELb0ELb1ELb0ELb1ELb1ELb0EEENS1_21CollectiveEpilogueFwdINS6_IJS8_S8_S9_EEENS6_IJNS7_ILi1EEESH_SH_EEESB_SD_Li128ELb1ELb1ELb0ELb0EEENS1_19SingleTileSchedulerILb1ELb0ELb1ELi128EEEEEEEEEvNT_6ParamsE,(.L_x_71 - _ZN7cutlass13device_kernelIN5flash19enable_sm80_to_sm89INS1_16FlashAttnFwdSm80INS1_25CollectiveMainloopFwdSm80ILi4ELi1ELb0EN4cute5tupleIJNS5_1CILi128EEENS7_ILi64EEES8_EEELi128ENS_10bfloat16_tEfNS_4arch4Sm80ELb1ELb0ELb0ELb1ELb0ELb1ELb1ELb0EEENS1_21CollectiveEpilogueFwdINS6_IJS8_S8_S9_EEENS6_IJNS7_ILi1EEESH_SH_EEESB_SD_Li128ELb1ELb1ELb0ELb0EEENS1_19SingleTileSchedulerILb1ELb0ELb1ELi128EEEEEEEEEvNT_6ParamsE)
        .other          _ZN7cutlass13device_kernelIN5flash19enable_sm80_to_sm89INS1_16FlashAttnFwdSm80INS1_25CollectiveMainloopFwdSm80ILi4ELi1ELb0EN4cute5tupleIJNS5_1CILi128EEENS7_ILi64EEES8_EEELi128ENS_10bfloat16_tEfNS_4arch4Sm80ELb1ELb0ELb0ELb1ELb0ELb1ELb1ELb0EEENS1_21CollectiveEpilogueFwdINS6_IJS8_S8_S9_EEENS6_IJNS7_ILi1EEESH_SH_EEESB_SD_Li128ELb1ELb1ELb0ELb0EEENS1_19SingleTileSchedulerILb1ELb0ELb1ELi128EEEEEEEEEvNT_6ParamsE,@"STO_CUDA_ENTRY STV_DEFAULT"
_ZN7cutlass13device_kernelIN5flash19enable_sm80_to_sm89INS1_16FlashAttnFwdSm80INS1_25CollectiveMainloopFwdSm80ILi4ELi1ELb0EN4cute5tupleIJNS5_1CILi128EEENS7_ILi64EEES8_EEELi128ENS_10bfloat16_tEfNS_4arch4Sm80ELb1ELb0ELb0ELb1ELb0ELb1ELb1ELb0EEENS1_21CollectiveEpilogueFwdINS6_IJS8_S8_S9_EEENS6_IJNS7_ILi1EEESH_SH_EEESB_SD_Li128ELb1ELb1ELb0ELb0EEENS1_19SingleTileSchedulerILb1ELb0ELb1ELi128EEEEEEEEEvNT_6ParamsE:
[----:B------:R-:W-:Y:S01]  /*0000*/  LDC R1, c[0x0][0x37c] ;  /* 0x0000df00ff017b82 */ /* 0x000fe20000000800 */
[----:B------:R-:W-:Y:S05]  /*0010*/  EXIT ;  /* 0x000000000000794d */ /* 0x000fea0003800000 */
.L_x_35:
        /* <DEDUP_REMOVED lines=14> */
.L_x_71:


//--------------------- .nv.shared.reserved.0     --------------------------
	.section	.nv.shared.reserved.0,"aw",@nobits
	.weak		__nv_reservedSMEM_offset_0_alias
	.size		__nv_reservedSMEM_offset_0_alias, 0, 64
	.other		__nv_reservedSMEM_offset_0_alias,@"STO_CUDA_RESERVED_SHARED STV_DEFAULT"
__nv_reservedSMEM_offset_0_alias:
	.zero		0
	.zero		64


//--------------------- .nv.global                --------------------------
	.section	.nv.global,"aw",@nobits
.nv.global:
	.type		_ZN77_INTERNAL_42087de5_41_flash_fwd_hdim128_bf16_softcapall_sm80_cu_f3e6f9ee_28864cute1_E,@object
	.size		_ZN77_INTERNAL_42087de5_41_flash_fwd_hdim128_bf16_softcapall_sm80_cu_f3e6f9ee_28864cute1_E,(_ZN77_INTERNAL_42087de5_41_flash_fwd_hdim128_bf16_softcapall_sm80_cu_f3e6f9ee_28864cuda3std3__45__cpo6cbeginE - _ZN77_INTERNAL_42087de5_41_flash_fwd_hdim128_bf16_softcapall_sm80_cu_f3e6f9ee_28864cute1_E)
_ZN77_INTERNAL_42087de5_41_flash_fwd_hdim128_bf16_softcapall_sm80_cu_f3e6f9ee_28864cute1_E:
	.zero		1
	.type		_ZN77_INTERNAL_42087de5_41_flash_fwd_hdim128_bf16_softcapall_sm80_cu_f3e6f9ee_28864cuda3std3__45__cpo6cbeginE,@object
	.size		_ZN77_INTERNAL_42087de5_41_flash_fwd_hdim128_bf16_softcapall_sm80_cu_f3e6f9ee_28864cuda3std3__45__cpo6cbeginE,(_ZN77_INTERNAL_42087de5_41_flash_fwd_hdim128_bf16_softcapall_sm80_cu_f3e6f9ee_28864cuda3std3__48in_placeE - _ZN77_INTERNAL_42087de5_41_flash_fwd_hdim128_bf16_softcapall_sm80_cu_f3e6f9ee_28864cuda3std3__45__cpo6cbeginE)
_ZN77_INTERNAL_42087de5_41_flash_fwd_hdim128_bf16_softcapall_sm80_cu_f3e6f9ee_28864cuda3std3__45__cpo6cbeginE:
	.zero		1
	.type		_ZN77_INTERNAL_42087de5_41_flash_fwd_hdim128_bf16_softcapall_sm80_cu_f3e6f9ee_28864cuda3std3__48in_placeE,@object
	.size		_ZN77_INTERNAL_42087de5_41_flash_fwd_hdim128_bf16_softcapall_sm80_cu_f3e6f9ee_28864cuda3std3__48in_placeE,(_ZN77_INTERNAL_42087de5_41_flash_fwd_hdim128_bf16_softcapall_sm80_cu_f3e6f9ee_28864cuda3std6ranges3__45__cpo9iter_moveE - _ZN77_INTERNAL_42087de5_41_flash_fwd_hdim128_bf16_softcapall_sm80_cu_f3e6f9ee_28864cuda3std3__48in_placeE)
_ZN77_INTERNAL_42087de5_41_flash_fwd_hdim128_bf16_softcapall_sm80_cu_f3e6f9ee_28864cuda3std3__48in_placeE:
	.zero		1
	.type		_ZN77_INTERNAL_42087de5_41_flash_fwd_hdim128_bf16_softcapall_sm80_cu_f3e6f9ee_28864cuda3std6ranges3__45__cpo9iter_moveE,@object
	.size		_ZN77_INTERNAL_42087de5_41_flash_fwd_hdim128_bf16_softcapall_sm80_cu_f3e6f9ee_28864cuda3std6ranges3__45__cpo9iter_moveE,(_ZN77_INTERNAL_42087de5_41_flash_fwd_hdim128_bf16_softcapall_sm80_cu_f3e6f9ee_28864cuda3std3__45__cpo5beginE - _ZN77_INTERNAL_42087de5_41_flash_fwd_hdim128_bf16_softcapall_sm80_cu_f3e6f9ee_28864cuda3std6ranges3__45__cpo9iter_moveE)
_ZN77_INTERNAL_42087de5_41_flash_fwd_hdim128_bf16_softcapall_sm80_cu_f3e6f9ee_28864cuda3std6ranges3__45__cpo9iter_moveE:
	.zero		1
	.type		_ZN77_INTERNAL_42087de5_41_flash_fwd_hdim128_bf16_softcapall_sm80_cu_f3e6f9ee_28864cuda3std3__45__cpo5beginE,@object
	.size		_ZN77_INTERNAL_42087de5_41_flash_fwd_hdim128_bf16_softcapall_sm80_cu_f3e6f9ee_28864cuda3std3__45__cpo5beginE,(_ZN77_INTERNAL_42087de5_41_flash_fwd_hdim128_bf16_softcapall_sm80_cu_f3e6f9ee_28864cuda3std3__479_GLOBAL__N__42087de5_41_flash_fwd_hdim128_bf16_softcapall_sm80_cu_f3e6f9ee_28866ignoreE - _ZN77_INTERNAL_42087de5_41_flash_fwd_hdim128_bf16_softcapall_sm80_cu_f3e6f9ee_28864cuda3std3__45__cpo5beginE)
_ZN77_INTERNAL_42087de5_41_flash_fwd_hdim128_bf16_softcapall_sm80_cu_f3e6f9ee_28864cuda3std3__45__cpo5beginE:
	.zero		1
	.type		_ZN77_INTERNAL_42087de5_41_flash_fwd_hdim128_bf16_softcapall_sm80_cu_f3e6f9ee_28864cuda3std3__479_GLOBAL__N__42087de5_41_flash_fwd_hdim128_bf16_softcapall_sm80_cu_f3e6f9ee_28866ignoreE,@object
	.size		_ZN77_INTERNAL_42087de5_41_flash_fwd_hdim128_bf16_softcapall_sm80_cu_f3e6f9ee_28864cuda3std3__479_GLOBAL__N__42087de5_41_flash_fwd_hdim128_bf16_softcapall_sm80_cu_f3e6f9ee_28866ignoreE,(_ZN77_INTERNAL_42087de5_41_flash_fwd_hdim128_bf16_softcapall_sm80_cu_f3e6f9ee_28864cute7productE - _ZN77_INTERNAL_42087de5_41_flash_fwd_hdim128_bf16_softcapall_sm80_cu_f3e6f9ee_28864cuda3std3__479_GLOBAL__N__42087de5_41_flash_fwd_hdim128_bf16_softcapall_sm80_cu_f3e6f9ee_28866ignoreE)
_ZN77_INTERNAL_42087de5_41_flash_fwd_hdim128_bf16_softcapall_sm80_cu_f3e6f9ee_28864cuda3std3__479_GLOBAL__N__42087de5_41_flash_fwd_hdim128_bf16_softcapall_sm80_cu_f3e6f9ee_28866ignoreE:
	.zero		1
	.type		_ZN77_INTERNAL_42087de5_41_flash_fwd_hdim128_bf16_softcapall_sm80_cu_f3e6f9ee_28864cute7productE,@object
	.size		_ZN77_INTERNAL_42087de5_41_flash_fwd_hdim128_bf16_softcapall_sm80_cu_f3e6f9ee_28864cute7productE,(_ZN77_INTERNAL_42087de5_41_flash_fwd_hdim128_bf16_softcapall_sm80_cu_f3e6f9ee_28864cuda3std3__45__cpo3endE - _ZN77_INTERNAL_42087de5_41_flash_fwd_hdim128_bf16_softcapall_sm80_cu_f3e6f9ee_28864cute7productE)
_ZN77_INTERNAL_42087de5_41_flash_fwd_hdim128_bf16_softcapall_sm80_cu_f3e6f9ee_28864cute7productE:
	.zero		1
	.type		_ZN77_INTERNAL_42087de5_41_flash_fwd_hdim128_bf16_softcapall_sm80_cu_f3e6f9ee_28864cuda3std3__45__cpo3endE,@object
	.size		_ZN77_INTERNAL_42087de5_41_flash_fwd_hdim128_bf16_softcapall_sm80_cu_f3e6f9ee_28864cuda3std3__45__cpo3endE,(_ZN77_INTERNAL_42087de5_41_flash_fwd_hdim128_bf16_softcapall_sm80_cu_f3e6f9ee_28864cuda3std3__419piecewise_constructE - _ZN77_INTERNAL_42087de5_41_flash_fwd_hdim128_bf16_softcapall_sm80_cu_f3e6f9ee_28864cuda3std3__45__cpo3endE)
_ZN77_INTERNAL_42087de5_41_flash_fwd_hdim128_bf16_softcapall_sm80_cu_f3e6f9ee_28864cuda3std3__45__cpo3endE:
	.zero		1
	.type		_ZN77_INTERNAL_42087de5_41_flash_fwd_hdim128_bf16_softcapall_sm80_cu_f3e6f9ee_28864cuda3std3__419piecewise_constructE,@object
	.size		_ZN77_INTERNAL_42087de5_41_flash_fwd_hdim128_bf16_softcapall_sm80_cu_f3e6f9ee_28864cuda3std3__419piecewise_constructE,(_ZN77_INTERNAL_42087de5_41_flash_fwd_hdim128_bf16_softcapall_sm80_cu_f3e6f9ee_28864cuda3std3__45__cpo4cendE - _ZN77_INTERNAL_42087de5_41_flash_fwd_hdim128_bf16_softcapall_sm80_cu_f3e6f9ee_28864cuda3std3__419piecewise_constructE)
_ZN77_INTERNAL_42087de5_41_flash_fwd_hdim128_bf16_softcapall_sm80_cu_f3e6f9ee_28864cuda3std3__419piecewise_constructE:
	.zero		1
	.type		_ZN77_INTERNAL_42087de5_41_flash_fwd_hdim128_bf16_softcapall_sm80_cu_f3e6f9ee_28864cuda3std3__45__cpo4cendE,@object
	.size		_ZN77_INTERNAL_42087de5_41_flash_fwd_hdim128_bf16_softcapall_sm80_cu_f3e6f9ee_28864cuda3std3__45__cpo4cendE,(_ZN77_INTERNAL_42087de5_41_flash_fwd_hdim128_bf16_softcapall_sm80_cu_f3e6f9ee_28864cuda3std6ranges3__45__cpo4swapE - _ZN77_INTERNAL_42087de5_41_flash_fwd_hdim128_bf16_softcapall_sm80_cu_f3e6f9ee_28864cuda3std3__45__cpo4cendE)
_ZN77_INTERNAL_42087de5_41_flash_fwd_hdim128_bf16_softcapall_sm80_cu_f3e6f9ee_28864cuda3std3__45__cpo4cendE:
	.zero		1
	.type		_ZN77_INTERNAL_42087de5_41_flash_fwd_hdim128_bf16_softcapall_sm80_cu_f3e6f9ee_28864cuda3std6ranges3__45__cpo4swapE,@object
	.size		_ZN77_INTERNAL_42087de5_41_flash_fwd_hdim128_bf16_softcapall_sm80_cu_f3e6f9ee_28864cuda3std6ranges3__45__cpo4swapE,(.L_7 - _ZN77_INTERNAL_42087de5_41_flash_fwd_hdim128_bf16_softcapall_sm80_cu_f3e6f9ee_28864cuda3std6ranges3__45__cpo4swapE)
_ZN77_INTERNAL_42087de5_41_flash_fwd_hdim128_bf16_softcapall_sm80_cu_f3e6f9ee_28864cuda3std6ranges3__45__cpo4swapE:
	.zero		1
.L_7:


//--------------------- .nv.constant0._ZN7cutlass13device_kernelIN5flash19enable_sm80_to_sm89INS1_16FlashAttnFwdSm80INS1_25CollectiveMainloopFwdSm80ILi8ELi1ELb1EN4cute5tupleIJNS5_1CILi128EEES8_S8_EEELi128ENS_10bfloat16_tEfNS_4arch4Sm80ELb0ELb0ELb1ELb0ELb0ELb0ELb1ELb0EEENS1_21CollectiveEpilogueFwdIS9_NS6_IJNS7_ILi1EEESF_SF_EEESA_SC_Li256ELb0ELb1ELb0ELb0EEENS1_19SingleTileSchedulerILb0ELb0ELb1ELi128EEEEEEEEEvNT_6ParamsE --------------------------
	.section	.nv.constant0._ZN7cutlass13device_kernelIN5flash19enable_sm80_to_sm89INS1_16FlashAttnFwdSm80INS1_25CollectiveMainloopFwdSm80ILi8ELi1ELb1EN4cute5tupleIJNS5_1CILi128EEES8_S8_EEELi128ENS_10bfloat16_tEfNS_4arch4Sm80ELb0ELb0ELb1ELb0ELb0ELb0ELb1ELb0EEENS1_21CollectiveEpilogueFwdIS9_NS6_IJNS7_ILi1EEESF_SF_EEESA_SC_Li256ELb0ELb1ELb0ELb0EEENS1_19SingleTileSchedulerILb0ELb0ELb1ELi128EEEEEEEEEvNT_6ParamsE,"a",@progbits
	.sectionflags	@""
	.align	4
.nv.constant0._ZN7cutlass13device_kernelIN5flash19enable_sm80_to_sm89INS1_16FlashAttnFwdSm80INS1_25CollectiveMainloopFwdSm80ILi8ELi1ELb1EN4cute5tupleIJNS5_1CILi128EEES8_S8_EEELi128ENS_10bfloat16_tEfNS_4arch4Sm80ELb0ELb0ELb1ELb0ELb0ELb0ELb1ELb0EEENS1_21CollectiveEpilogueFwdIS9_NS6_IJNS7_ILi1EEESF_SF_EEESA_SC_Li256ELb0ELb1ELb0ELb0EEENS1_19SingleTileSchedulerILb0ELb0ELb1ELi128EEEEEEEEEvNT_6ParamsE:
	.zero		1944


//--------------------- .nv.constant0._ZN7cutlass13device_kernelIN5flash19enable_sm80_to_sm89INS1_16FlashAttnFwdSm80INS1_25CollectiveMainloopFwdSm80ILi8ELi1ELb1EN4cute5tupleIJNS5_1CILi128EEES8_S8_EEELi128ENS_10bfloat16_tEfNS_4arch4Sm80ELb0ELb0ELb1ELb1ELb0ELb0ELb1ELb0EEENS1_21CollectiveEpilogueFwdIS9_NS6_IJNS7_ILi1EEESF_SF_EEESA_SC_Li256ELb1ELb1ELb0ELb0EEENS1_19SingleTileSchedulerILb1ELb0ELb1ELi128EEEEEEEEEvNT_6ParamsE --------------------------
	.section	.nv.constant0._ZN7cutlass13device_kernelIN5flash19enable_sm80_to_sm89INS1_16FlashAttnFwdSm80INS1_25CollectiveMainloopFwdSm80ILi8ELi1ELb1EN4cute5tupleIJNS5_1CILi128EEES8_S8_EEELi128ENS_10bfloat16_tEfNS_4arch4Sm80ELb0ELb0ELb1ELb1ELb0ELb0ELb1ELb0EEENS1_21CollectiveEpilogueFwdIS9_NS6_IJNS7_ILi1EEESF_SF_EEESA_SC_Li256ELb1ELb1ELb0ELb0EEENS1_19SingleTileSchedulerILb1ELb0ELb1ELi128EEEEEEEEEvNT_6ParamsE,"a",@progbits
	.sectionflags	@""
	.align	4
.nv.constant0._ZN7cutlass13device_kernelIN5flash19enable_sm80_to_sm89INS1_16FlashAttnFwdSm80INS1_25CollectiveMainloopFwdSm80ILi8ELi1ELb1EN4cute5tupleIJNS5_1CILi128EEES8_S8_EEELi128ENS_10bfloat16_tEfNS_4arch4Sm80ELb0ELb0ELb1ELb1ELb0ELb0ELb1ELb0EEENS1_21CollectiveEpilogueFwdIS9_NS6_IJNS7_ILi1EEESF_SF_EEESA_SC_Li256ELb1ELb1ELb0ELb0EEENS1_19SingleTileSchedulerILb1ELb0ELb1ELi128EEEEEEEEEvNT_6ParamsE:
	.zero		1944


//--------------------- .nv.constant0._ZN7cutlass13device_kernelIN5flash19enable_sm80_to_sm89INS1_16FlashAttnFwdSm80INS1_25CollectiveMainloopFwdSm80ILi8ELi1ELb1EN4cute5tupleIJNS5_1CILi128EEES8_S8_EEELi128ENS_10bfloat16_tEfNS_4arch4Sm80ELb0ELb0ELb1ELb1ELb0ELb1ELb1ELb0EEENS1_21CollectiveEpilogueFwdIS9_NS6_IJNS7_ILi1EEESF_SF_EEESA_SC_Li256ELb1ELb1ELb0ELb0EEENS1_19SingleTileSchedulerILb1ELb0ELb1ELi128EEEEEEEEEvNT_6ParamsE --------------------------
	.section	.nv.constant0._ZN7cutlass13device_kernelIN5flash19enable_sm80_to_sm89INS1_16FlashAttnFwdSm80INS1_25CollectiveMainloopFwdSm80ILi8ELi1ELb1EN4cute5tupleIJNS5_1CILi128EEES8_S8_EEELi128ENS_10bfloat16_tEfNS_4arch4Sm80ELb0ELb0ELb1ELb1ELb0ELb1ELb1ELb0EEENS1_21CollectiveEpilogueFwdIS9_NS6_IJNS7_ILi1EEESF_SF_EEESA_SC_Li256ELb1ELb1ELb0ELb0EEENS1_19SingleTileSchedulerILb1ELb0ELb1ELi128EEEEEEEEEvNT_6ParamsE,"a",@progbits
	.sectionflags	@""
	.align	4
.nv.constant0._ZN7cutlass13device_kernelIN5flash19enable_sm80_to_sm89INS1_16FlashAttnFwdSm80INS1_25CollectiveMainloopFwdSm80ILi8ELi1ELb1EN4cute5tupleIJNS5_1CILi128EEES8_S8_EEELi128ENS_10bfloat16_tEfNS_4arch4Sm80ELb0ELb0ELb1ELb1ELb0ELb1ELb1ELb0EEENS1_21CollectiveEpilogueFwdIS9_NS6_IJNS7_ILi1EEESF_SF_EEESA_SC_Li256ELb1ELb1ELb0ELb0EEENS1_19SingleTileSchedulerILb1ELb0ELb1ELi128EEEEEEEEEvNT_6ParamsE:
	.zero		1944


//--------------------- .nv.constant0._ZN7cutlass13device_kernelIN5flash19enable_sm80_to_sm89INS1_16FlashAttnFwdSm80INS1_25CollectiveMainloopFwdSm80ILi8ELi1ELb1EN4cute5tupleIJNS5_1CILi128EEENS7_ILi96EEES8_EEELi128ENS_10bfloat16_tEfNS_4arch4Sm80ELb0ELb1ELb1ELb0ELb0ELb0ELb1ELb0EEENS1_21CollectiveEpilogueFwdINS6_IJS8_S8_S9_EEENS6_IJNS7_ILi1EEESH_SH_EEESB_SD_Li256ELb0ELb1ELb0ELb0EEENS1_19SingleTileSchedulerILb0ELb0ELb1ELi128EEEEEEEEEvNT_6ParamsE --------------------------
	.section	.nv.constant0._ZN7cutlass13device_kernelIN5flash19enable_sm80_to_sm89INS1_16FlashAttnFwdSm80INS1_25CollectiveMainloopFwdSm80ILi8ELi1ELb1EN4cute5tupleIJNS5_1CILi128EEENS7_ILi96EEES8_EEELi128ENS_10bfloat16_tEfNS_4arch4Sm80ELb0ELb1ELb1ELb0ELb0ELb0ELb1ELb0EEENS1_21CollectiveEpilogueFwdINS6_IJS8_S8_S9_EEENS6_IJNS7_ILi1EEESH_SH_EEESB_SD_Li256ELb0ELb1ELb0ELb0EEENS1_19SingleTileSchedulerILb0ELb0ELb1ELi128EEEEEEEEEvNT_6ParamsE,"a",@progbits
	.sectionflags	@""
	.align	4
.nv.constant0._ZN7cutlass13device_kernelIN5flash19enable_sm80_to_sm89INS1_16FlashAttnFwdSm80INS1_25CollectiveMainloopFwdSm80ILi8ELi1ELb1EN4cute5tupleIJNS5_1CILi128EEENS7_ILi96EEES8_EEELi128ENS_10bfloat16_tEfNS_4arch4Sm80ELb0ELb1ELb1ELb0ELb0ELb0ELb1ELb0EEENS1_21CollectiveEpilogueFwdINS6_IJS8_S8_S9_EEENS6_IJNS7_ILi1EEESH_SH_EEESB_SD_Li256ELb0ELb1ELb0ELb0EEENS1_19SingleTileSchedulerILb0ELb0ELb1ELi128EEEEEEEEEvNT_6ParamsE:
	.zero		1944


//--------------------- .nv.constant0._ZN7cutlass13device_kernelIN5flash19enable_sm80_to_sm89INS1_16FlashAttnFwdSm80INS1_25CollectiveMainloopFwdSm80ILi8ELi1ELb1EN4cute5tupleIJNS5_1CILi128EEENS7_ILi96EEES8_EEELi128ENS_10bfloat16_tEfNS_4arch4Sm80ELb0ELb1ELb1ELb1ELb0ELb0ELb1ELb0EEENS1_21CollectiveEpilogueFwdINS6_IJS8_S8_S9_EEENS6_IJNS7_ILi1EEESH_SH_EEESB_SD_Li256ELb1ELb1ELb0ELb0EEENS1_19SingleTileSchedulerILb1ELb0ELb1ELi128EEEEEEEEEvNT_6ParamsE --------------------------
	.section	.nv.constant0._ZN7cutlass13device_kernelIN5flash19enable_sm80_to_sm89INS1_16FlashAttnFwdSm80INS1_25CollectiveMainloopFwdSm80ILi8ELi1ELb1EN4cute5tupleIJNS5_1CILi128EEENS7_ILi96EEES8_EEELi128ENS_10bfloat16_tEfNS_4arch4Sm80ELb0ELb1ELb1ELb1ELb0ELb0ELb1ELb0EEENS1_21CollectiveEpilogueFwdINS6_IJS8_S8_S9_EEENS6_IJNS7_ILi1EEESH_SH_EEESB_SD_Li256ELb1ELb1ELb0ELb0EEENS1_19SingleTileSchedulerILb1ELb0ELb1ELi128EEEEEEEEEvNT_6ParamsE,"a",@progbits
	.sectionflags	@""
	.align	4
.nv.constant0._ZN7cutlass13device_kernelIN5flash19enable_sm80_to_sm89INS1_16FlashAttnFwdSm80INS1_25CollectiveMainloopFwdSm80ILi8ELi1ELb1EN4cute5tupleIJNS5_1CILi128EEENS7_ILi96EEES8_EEELi128ENS_10bfloat16_tEfNS_4arch4Sm80ELb0ELb1ELb1ELb1ELb0ELb0ELb1ELb0EEENS1_21CollectiveEpilogueFwdINS6_IJS8_S8_S9_EEENS6_IJNS7_ILi1EEESH_SH_EEESB_SD_Li256ELb1ELb1ELb0ELb0EEENS1_19SingleTileSchedulerILb1ELb0ELb1ELi128EEEEEEEEEvNT_6ParamsE:
	.zero		1944


//--------------------- .nv.constant0._ZN7cutlass13device_kernelIN5flash19enable_sm80_to_sm89INS1_16FlashAttnFwdSm80INS1_25CollectiveMainloopFwdSm80ILi8ELi1ELb1EN4cute5tupleIJNS5_1CILi128EEENS7_ILi96EEES8_EEELi128ENS_10bfloat16_tEfNS_4arch4Sm80ELb0ELb1ELb1ELb1ELb0ELb1ELb1ELb0EEENS1_21CollectiveEpilogueFwdINS6_IJS8_S8_S9_EEENS6_IJNS7_ILi1EEESH_SH_EEESB_SD_Li256ELb1ELb1ELb0ELb0EEENS1_19SingleTileSchedulerILb1ELb0ELb1ELi128EEEEEEEEEvNT_6ParamsE --------------------------
	.section	.nv.constant0._ZN7cutlass13device_kernelIN5flash19enable_sm80_to_sm89INS1_16FlashAttnFwdSm80INS1_25CollectiveMainloopFwdSm80ILi8ELi1ELb1EN4cute5tupleIJNS5_1CILi128EEENS7_ILi96EEES8_EEELi128ENS_10bfloat16_tEfNS_4arch4Sm80ELb0ELb1ELb1ELb1ELb0ELb1ELb1ELb0EEENS1_21CollectiveEpilogueFwdINS6_IJS8_S8_S9_EEENS6_IJNS7_ILi1EEESH_SH_EEESB_SD_Li256ELb1ELb1ELb0ELb0EEENS1_19SingleTileSchedulerILb1ELb0ELb1ELi128EEEEEEEEEvNT_6ParamsE,"a",@progbits
	.sectionflags	@""
	.align	4
.nv.constant0._ZN7cutlass13device_kernelIN5flash19enable_sm80_to_sm89INS1_16FlashAttnFwdSm80INS1_25CollectiveMainloopFwdSm80ILi8ELi1ELb1EN4cute5tupleIJNS5_1CILi128EEENS7_ILi96EEES8_EEELi128ENS_10bfloat16_tEfNS_4arch4Sm80ELb0ELb1ELb1ELb1ELb0ELb1ELb1ELb0EEENS1_21CollectiveEpilogueFwdINS6_IJS8_S8_S9_EEENS6_IJNS7_ILi1EEESH_SH_EEESB_SD_Li256ELb1ELb1ELb0ELb0EEENS1_19SingleTileSchedulerILb1ELb0ELb1ELi128EEEEEEEEEvNT_6ParamsE:
	.zero		1944


//--------------------- .nv.constant0._ZN7cutlass13device_kernelIN5flash19enable_sm80_to_sm89INS1_16FlashAttnFwdSm80INS1_25CollectiveMainloopFwdSm80ILi8ELi1ELb1EN4cute5tupleIJNS5_1CILi128EEES8_S8_EEELi128ENS_10bfloat16_tEfNS_4arch4Sm80ELb1ELb0ELb1ELb0ELb0ELb0ELb1ELb0EEENS1_21CollectiveEpilogueFwdIS9_NS6_IJNS7_ILi1EEESF_SF_EEESA_SC_Li256ELb0ELb1ELb0ELb0EEENS1_30DynamicPersistentTileSchedulerILi256ELi256ELb0ELb1ELb0EEEEEEEEEvNT_6ParamsE --------------------------
	.section	.nv.constant0._ZN7cutlass13device_kernelIN5flash19enable_sm80_to_sm89INS1_16FlashAttnFwdSm80INS1_25CollectiveMainloopFwdSm80ILi8ELi1ELb1EN4cute5tupleIJNS5_1CILi128EEES8_S8_EEELi128ENS_10bfloat16_tEfNS_4arch4Sm80ELb1ELb0ELb1ELb0ELb0ELb0ELb1ELb0EEENS1_21CollectiveEpilogueFwdIS9_NS6_IJNS7_ILi1EEESF_SF_EEESA_SC_Li256ELb0ELb1ELb0ELb0EEENS1_30DynamicPersistentTileSchedulerILi256ELi256ELb0ELb1ELb0EEEEEEEEEvNT_6ParamsE,"a",@progbits
	.sectionflags	@""
	.align	4
.nv.constant0._ZN7cutlass13device_kernelIN5flash19enable_sm80_to_sm89INS1_16FlashAttnFwdSm80INS1_25CollectiveMainloopFwdSm80ILi8ELi1ELb1EN4cute5tupleIJNS5_1CILi128EEES8_S8_EEELi128ENS_10bfloat16_tEfNS_4arch4Sm80ELb1ELb0ELb1ELb0ELb0ELb0ELb1ELb0EEENS1_21CollectiveEpilogueFwdIS9_NS6_IJNS7_ILi1EEESF_SF_EEESA_SC_Li256ELb0ELb1ELb0ELb0EEENS1_30DynamicPersistentTileSchedulerILi256ELi256ELb0ELb1ELb0EEEEEEEEEvNT_6ParamsE:
	.zero		1960


//--------------------- .nv.constant0._ZN7cutlass13device_kernelIN5flash19enable_sm80_to_sm89INS1_16FlashAttnFwdSm80INS1_25CollectiveMainloopFwdSm80ILi8ELi1ELb1EN4cute5tupleIJNS5_1CILi128EEES8_S8_EEELi128ENS_10bfloat16_tEfNS_4arch4Sm80ELb1ELb0ELb1ELb1ELb0ELb0ELb1ELb0EEENS1_21CollectiveEpilogueFwdIS9_NS6_IJNS7_ILi1EEESF_SF_EEESA_SC_Li256ELb1ELb1ELb0ELb0EEENS1_19SingleTileSchedulerILb1ELb0ELb1ELi128EEEEEEEEEvNT_6ParamsE --------------------------
	.section	.nv.constant0._ZN7cutlass13device_kernelIN5flash19enable_sm80_to_sm89INS1_16FlashAttnFwdSm80INS1_25CollectiveMainloopFwdSm80ILi8ELi1ELb1EN4cute5tupleIJNS5_1CILi128EEES8_S8_EEELi128ENS_10bfloat16_tEfNS_4arch4Sm80ELb1ELb0ELb1ELb1ELb0ELb0ELb1ELb0EEENS1_21CollectiveEpilogueFwdIS9_NS6_IJNS7_ILi1EEESF_SF_EEESA_SC_Li256ELb1ELb1ELb0ELb0EEENS1_19SingleTileSchedulerILb1ELb0ELb1ELi128EEEEEEEEEvNT_6ParamsE,"a",@progbits
	.sectionflags	@""
	.align	4
.nv.constant0._ZN7cutlass13device_kernelIN5flash19enable_sm80_to_sm89INS1_16FlashAttnFwdSm80INS1_25CollectiveMainloopFwdSm80ILi8ELi1ELb1EN4cute5tupleIJNS5_1CILi128EEES8_S8_EEELi128ENS_10bfloat16_tEfNS_4arch4Sm80ELb1ELb0ELb1ELb1ELb0ELb0ELb1ELb0EEENS1_21CollectiveEpilogueFwdIS9_NS6_IJNS7_ILi1EEESF_SF_EEESA_SC_Li256ELb1ELb1ELb0ELb0EEENS1_19SingleTileSchedulerILb1ELb0ELb1ELi128EEEEEEEEEvNT_6ParamsE:
	.zero		1944


//--------------------- .nv.constant0._ZN7cutlass13device_kernelIN5flash19enable_sm80_to_sm89INS1_16FlashAttnFwdSm80INS1_25CollectiveMainloopFwdSm80ILi8ELi1ELb1EN4cute5tupleIJNS5_1CILi128EEES8_S8_EEELi128ENS_10bfloat16_tEfNS_4arch4Sm80ELb1ELb0ELb1ELb1ELb0ELb1ELb1ELb0EEENS1_21CollectiveEpilogueFwdIS9_NS6_IJNS7_ILi1EEESF_SF_EEESA_SC_Li256ELb1ELb1ELb0ELb0EEENS1_19SingleTileSchedulerILb1ELb0ELb1ELi128EEEEEEEEEvNT_6ParamsE --------------------------
	.section	.nv.constant0._ZN7cutlass13device_kernelIN5flash19enable_sm80_to_sm89INS1_16FlashAttnFwdSm80INS1_25CollectiveMainloopFwdSm80ILi8ELi1ELb1EN4cute5tupleIJNS5_1CILi128EEES8_S8_EEELi128ENS_10bfloat16_tEfNS_4arch4Sm80ELb1ELb0ELb1ELb1ELb0ELb1ELb1ELb0EEENS1_21CollectiveEpilogueFwdIS9_NS6_IJNS7_ILi1EEESF_SF_EEESA_SC_Li256ELb1ELb1ELb0ELb0EEENS1_19SingleTileSchedulerILb1ELb0ELb1ELi128EEEEEEEEEvNT_6ParamsE,"a",@progbits
	.sectionflags	@""
	.align	4
.nv.constant0._ZN7cutlass13device_kernelIN5flash19enable_sm80_to_sm89INS1_16FlashAttnFwdSm80INS1_25CollectiveMainloopFwdSm80ILi8ELi1ELb1EN4cute5tupleIJNS5_1CILi128EEES8_S8_EEELi128ENS_10bfloat16_tEfNS_4arch4Sm80ELb1ELb0ELb1ELb1ELb0ELb1ELb1ELb0EEENS1_21CollectiveEpilogueFwdIS9_NS6_IJNS7_ILi1EEESF_SF_EEESA_SC_Li256ELb1ELb1ELb0ELb0EEENS1_19SingleTileSchedulerILb1ELb0ELb1ELi128EEEEEEEEEvNT_6ParamsE:
	.zero		1944


//--------------------- .nv.constant0._ZN7cutlass13device_kernelIN5flash19enable_sm80_to_sm89INS1_16FlashAttnFwdSm80INS1_25CollectiveMainloopFwdSm80ILi4ELi1ELb0EN4cute5tupleIJNS5_1CILi128EEENS7_ILi64EEES8_EEELi128ENS_10bfloat16_tEfNS_4arch4Sm80ELb0ELb0ELb1ELb0ELb0ELb0ELb1ELb0EEENS1_21CollectiveEpilogueFwdINS6_IJS8_S8_S9_EEENS6_IJNS7_ILi1EEESH_SH_EEESB_SD_Li128ELb0ELb1ELb0ELb0EEENS1_19SingleTileSchedulerILb0ELb0ELb1ELi128EEEEEEEEEvNT_6ParamsE --------------------------
	.section	.nv.constant0._ZN7cutlass13device_kernelIN5flash19enable_sm80_to_sm89INS1_16FlashAttnFwdSm80INS1_25CollectiveMainloopFwdSm80ILi4ELi1ELb0EN4cute5tupleIJNS5_1CILi128EEENS7_ILi64EEES8_EEELi128ENS_10bfloat16_tEfNS_4arch4Sm80ELb0ELb0ELb1ELb0ELb0ELb0ELb1ELb0EEENS1_21CollectiveEpilogueFwdINS6_IJS8_S8_S9_EEENS6_IJNS7_ILi1EEESH_SH_EEESB_SD_Li128ELb0ELb1ELb0ELb0EEENS1_19SingleTileSchedulerILb0ELb0ELb1ELi128EEEEEEEEEvNT_6ParamsE,"a",@progbits
	.sectionflags	@""
	.align	4
.nv.constant0._ZN7cutlass13device_kernelIN5flash19enable_sm80_to_sm89INS1_16FlashAttnFwdSm80INS1_25CollectiveMainloopFwdSm80ILi4ELi1ELb0EN4cute5tupleIJNS5_1CILi128EEENS7_ILi64EEES8_EEELi128ENS_10bfloat16_tEfNS_4arch4Sm80ELb0ELb0ELb1ELb0ELb0ELb0ELb1ELb0EEENS1_21CollectiveEpilogueFwdINS6_IJS8_S8_S9_EEENS6_IJNS7_ILi1EEESH_SH_EEESB_SD_Li128ELb0ELb1ELb0ELb0EEENS1_19SingleTileSchedulerILb0ELb0ELb1ELi128EEEEEEEEEvNT_6ParamsE:
	.zero		1944


//--------------------- .nv.constant0._ZN7cutlass13device_kernelIN5flash19enable_sm80_to_sm89INS1_16FlashAttnFwdSm80INS1_25CollectiveMainloopFwdSm80ILi4ELi1ELb0EN4cute5tupleIJNS5_1CILi128EEENS7_ILi64EEES8_EEELi128ENS_10bfloat16_tEfNS_4arch4Sm80ELb0ELb0ELb1ELb1ELb0ELb0ELb1ELb0EEENS1_21CollectiveEpilogueFwdINS6_IJS8_S8_S9_EEENS6_IJNS7_ILi1EEESH_SH_EEESB_SD_Li128ELb1ELb1ELb0ELb0EEENS1_19SingleTileSchedulerILb1ELb0ELb1ELi128EEEEEEEEEvNT_6ParamsE --------------------------
	.section	.nv.constant0._ZN7cutlass13device_kernelIN5flash19enable_sm80_to_sm89INS1_16FlashAttnFwdSm80INS1_25CollectiveMainloopFwdSm80ILi4ELi1ELb0EN4cute5tupleIJNS5_1CILi128EEENS7_ILi64EEES8_EEELi128ENS_10bfloat16_tEfNS_4arch4Sm80ELb0ELb0ELb1ELb1ELb0ELb0ELb1ELb0EEENS1_21CollectiveEpilogueFwdINS6_IJS8_S8_S9_EEENS6_IJNS7_ILi1EEESH_SH_EEESB_SD_Li128ELb1ELb1ELb0ELb0EEENS1_19SingleTileSchedulerILb1ELb0ELb1ELi128EEEEEEEEEvNT_6ParamsE,"a",@progbits
	.sectionflags	@""
	.align	4
.nv.constant0._ZN7cutlass13device_kernelIN5flash19enable_sm80_to_sm89INS1_16FlashAttnFwdSm80INS1_25CollectiveMainloopFwdSm80ILi4ELi1ELb0EN4cute5tupleIJNS5_1CILi128EEENS7_ILi64EEES8_EEELi128ENS_10bfloat16_tEfNS_4arch4Sm80ELb0ELb0ELb1ELb1ELb0ELb0ELb1ELb0EEENS1_21CollectiveEpilogueFwdINS6_IJS8_S8_S9_EEENS6_IJNS7_ILi1EEESH_SH_EEESB_SD_Li128ELb1ELb1ELb0ELb0EEENS1_19SingleTileSchedulerILb1ELb0ELb1ELi128EEEEEEEEEvNT_6ParamsE:
	.zero		1944


//--------------------- .nv.constant0._ZN7cutlass13device_kernelIN5flash19enable_sm80_to_sm89INS1_16FlashAttnFwdSm80INS1_25CollectiveMainloopFwdSm80ILi4ELi1ELb0EN4cute5tupleIJNS5_1CILi128EEENS7_ILi64EEES8_EEELi128ENS_10bfloat16_tEfNS_4arch4Sm80ELb0ELb0ELb1ELb1ELb0ELb1ELb1ELb0EEENS1_21CollectiveEpilogueFwdINS6_IJS8_S8_S9_EEENS6_IJNS7_ILi1EEESH_SH_EEESB_SD_Li128ELb1ELb1ELb0ELb0EEENS1_19SingleTileSchedulerILb1ELb0ELb1ELi128EEEEEEEEEvNT_6ParamsE --------------------------
	.section	.nv.constant0._ZN7cutlass13device_kernelIN5flash19enable_sm80_to_sm89INS1_16FlashAttnFwdSm80INS1_25CollectiveMainloopFwdSm80ILi4ELi1ELb0EN4cute5tupleIJNS5_1CILi128EEENS7_ILi64EEES8_EEELi128ENS_10bfloat16_tEfNS_4arch4Sm80ELb0ELb0ELb1ELb1ELb0ELb1ELb1ELb0EEENS1_21CollectiveEpilogueFwdINS6_IJS8_S8_S9_EEENS6_IJNS7_ILi1EEESH_SH_EEESB_SD_Li128ELb1ELb1ELb0ELb0EEENS1_19SingleTileSchedulerILb1ELb0ELb1ELi128EEEEEEEEEvNT_6ParamsE,"a",@progbits
	.sectionflags	@""
	.align	4
.nv.constant0._ZN7cutlass13device_kernelIN5flash19enable_sm80_to_sm89INS1_16FlashAttnFwdSm80INS1_25CollectiveMainloopFwdSm80ILi4ELi1ELb0EN4cute5tupleIJNS5_1CILi128EEENS7_ILi64EEES8_EEELi128ENS_10bfloat16_tEfNS_4arch4Sm80ELb0ELb0ELb1ELb1ELb0ELb1ELb1ELb0EEENS1_21CollectiveEpilogueFwdINS6_IJS8_S8_S9_EEENS6_IJNS7_ILi1EEESH_SH_EEESB_SD_Li128ELb1ELb1ELb0ELb0EEENS1_19SingleTileSchedulerILb1ELb0ELb1ELi128EEEEEEEEEvNT_6ParamsE:
	.zero		1944


//--------------------- .nv.constant0._ZN7cutlass13device_kernelIN5flash19enable_sm80_to_sm89INS1_16FlashAttnFwdSm80INS1_25CollectiveMainloopFwdSm80ILi4ELi1ELb0EN4cute5tupleIJNS5_1CILi128EEENS7_ILi48EEES8_EEELi128ENS_10bfloat16_tEfNS_4arch4Sm80ELb0ELb1ELb1ELb0ELb0ELb0ELb1ELb0EEENS1_21CollectiveEpilogueFwdINS6_IJS8_S8_S9_EEENS6_IJNS7_ILi1EEESH_SH_EEESB_SD_Li128ELb0ELb1ELb0ELb0EEENS1_19SingleTileSchedulerILb0ELb0ELb1ELi128EEEEEEEEEvNT_6ParamsE --------------------------
	.section	.nv.constant0._ZN7cutlass13device_kernelIN5flash19enable_sm80_to_sm89INS1_16FlashAttnFwdSm80INS1_25CollectiveMainloopFwdSm80ILi4ELi1ELb0EN4cute5tupleIJNS5_1CILi128EEENS7_ILi48EEES8_EEELi128ENS_10bfloat16_tEfNS_4arch4Sm80ELb0ELb1ELb1ELb0ELb0ELb0ELb1ELb0EEENS1_21CollectiveEpilogueFwdINS6_IJS8_S8_S9_EEENS6_IJNS7_ILi1EEESH_SH_EEESB_SD_Li128ELb0ELb1ELb0ELb0EEENS1_19SingleTileSchedulerILb0ELb0ELb1ELi128EEEEEEEEEvNT_6ParamsE,"a",@progbits
	.sectionflags	@""
	.align	4
.nv.constant0._ZN7cutlass13device_kernelIN5flash19enable_sm80_to_sm89INS1_16FlashAttnFwdSm80INS1_25CollectiveMainloopFwdSm80ILi4ELi1ELb0EN4cute5tupleIJNS5_1CILi128EEENS7_ILi48EEES8_EEELi128ENS_10bfloat16_tEfNS_4arch4Sm80ELb0ELb1ELb1ELb0ELb0ELb0ELb1ELb0EEENS1_21CollectiveEpilogueFwdINS6_IJS8_S8_S9_EEENS6_IJNS7_ILi1EEESH_SH_EEESB_SD_Li128ELb0ELb1ELb0ELb0EEENS1_19SingleTileSchedulerILb0ELb0ELb1ELi128EEEEEEEEEvNT_6ParamsE:
	.zero		1944


//--------------------- .nv.constant0._ZN7cutlass13device_kernelIN5flash19enable_sm80_to_sm89INS1_16FlashAttnFwdSm80INS1_25CollectiveMainloopFwdSm80ILi4ELi1ELb0EN4cute5tupleIJNS5_1CILi128EEENS7_ILi48EEES8_EEELi128ENS_10bfloat16_tEfNS_4arch4Sm80ELb0ELb1ELb1ELb1ELb0ELb0ELb1ELb0EEENS1_21CollectiveEpilogueFwdINS6_IJS8_S8_S9_EEENS6_IJNS7_ILi1EEESH_SH_EEESB_SD_Li128ELb1ELb1ELb0ELb0EEENS1_19SingleTileSchedulerILb1ELb0ELb1ELi128EEEEEEEEEvNT_6ParamsE --------------------------
	.section	.nv.constant0._ZN7cutlass13device_kernelIN5flash19enable_sm80_to_sm89INS1_16FlashAttnFwdSm80INS1_25CollectiveMainloopFwdSm80ILi4ELi1ELb0EN4cute5tupleIJNS5_1CILi128EEENS7_ILi48EEES8_EEELi128ENS_10bfloat16_tEfNS_4arch4Sm80ELb0ELb1ELb1ELb1ELb0ELb0ELb1ELb0EEENS1_21CollectiveEpilogueFwdINS6_IJS8_S8_S9_EEENS6_IJNS7_ILi1EEESH_SH_EEESB_SD_Li128ELb1ELb1ELb0ELb0EEENS1_19SingleTileSchedulerILb1ELb0ELb1ELi128EEEEEEEEEvNT_6ParamsE,"a",@progbits
	.sectionflags	@""
	.align	4
.nv.constant0._ZN7cutlass13device_kernelIN5flash19enable_sm80_to_sm89INS1_16FlashAttnFwdSm80INS1_25CollectiveMainloopFwdSm80ILi4ELi1ELb0EN4cute5tupleIJNS5_1CILi128EEENS7_ILi48EEES8_EEELi128ENS_10bfloat16_tEfNS_4arch4Sm80ELb0ELb1ELb1ELb1ELb0ELb0ELb1ELb0EEENS1_21CollectiveEpilogueFwdINS6_IJS8_S8_S9_EEENS6_IJNS7_ILi1EEESH_SH_EEESB_SD_Li128ELb1ELb1ELb0ELb0EEENS1_19SingleTileSchedulerILb1ELb0ELb1ELi128EEEEEEEEEvNT_6ParamsE:
	.zero		1944


//--------------------- .nv.constant0._ZN7cutlass13device_kernelIN5flash19enable_sm80_to_sm89INS1_16FlashAttnFwdSm80INS1_25CollectiveMainloopFwdSm80ILi4ELi1ELb0EN4cute5tupleIJNS5_1CILi128EEENS7_ILi48EEES8_EEELi128ENS_10bfloat16_tEfNS_4arch4Sm80ELb0ELb1ELb1ELb1ELb0ELb1ELb1ELb0EEENS1_21CollectiveEpilogueFwdINS6_IJS8_S8_S9_EEENS6_IJNS7_ILi1EEESH_SH_EEESB_SD_Li128ELb1ELb1ELb0ELb0EEENS1_19SingleTileSchedulerILb1ELb0ELb1ELi128EEEEEEEEEvNT_6ParamsE --------------------------
	.section	.nv.constant0._ZN7cutlass13device_kernelIN5flash19enable_sm80_to_sm89INS1_16FlashAttnFwdSm80INS1_25CollectiveMainloopFwdSm80ILi4ELi1ELb0EN4cute5tupleIJNS5_1CILi128EEENS7_ILi48EEES8_EEELi128ENS_10bfloat16_tEfNS_4arch4Sm80ELb0ELb1ELb1ELb1ELb0ELb1ELb1ELb0EEENS1_21CollectiveEpilogueFwdINS6_IJS8_S8_S9_EEENS6_IJNS7_ILi1EEESH_SH_EEESB_SD_Li128ELb1ELb1ELb0ELb0EEENS1_19SingleTileSchedulerILb1ELb0ELb1ELi128EEEEEEEEEvNT_6ParamsE,"a",@progbits
	.sectionflags	@""
	.align	4
.nv.constant0._ZN7cutlass13device_kernelIN5flash19enable_sm80_to_sm89INS1_16FlashAttnFwdSm80INS1_25CollectiveMainloopFwdSm80ILi4ELi1ELb0EN4cute5tupleIJNS5_1CILi128EEENS7_ILi48EEES8_EEELi128ENS_10bfloat16_tEfNS_4arch4Sm80ELb0ELb1ELb1ELb1ELb0ELb1ELb1ELb0EEENS1_21CollectiveEpilogueFwdINS6_IJS8_S8_S9_EEENS6_IJNS7_ILi1EEESH_SH_EEESB_SD_Li128ELb1ELb1ELb0ELb0EEENS1_19SingleTileSchedulerILb1ELb0ELb1ELi128EEEEEEEEEvNT_6ParamsE:
	.zero		1944


//--------------------- .nv.constant0._ZN7cutlass13device_kernelIN5flash19enable_sm80_to_sm89INS1_16FlashAttnFwdSm80INS1_25CollectiveMainloopFwdSm80ILi4ELi1ELb0EN4cute5tupleIJNS5_1CILi128EEENS7_ILi64EEES8_EEELi128ENS_10bfloat16_tEfNS_4arch4Sm80ELb1ELb0ELb1ELb0ELb0ELb0ELb1ELb0EEENS1_21CollectiveEpilogueFwdINS6_IJS8_S8_S9_EEENS6_IJNS7_ILi1EEESH_SH_EEESB_SD_Li128ELb0ELb1ELb0ELb0EEENS1_30DynamicPersistentTileSchedulerILi128ELi128ELb0ELb1ELb0EEEEEEEEEvNT_6ParamsE --------------------------
	.section	.nv.constant0._ZN7cutlass13device_kernelIN5flash19enable_sm80_to_sm89INS1_16FlashAttnFwdSm80INS1_25CollectiveMainloopFwdSm80ILi4ELi1ELb0EN4cute5tupleIJNS5_1CILi128EEENS7_ILi64EEES8_EEELi128ENS_10bfloat16_tEfNS_4arch4Sm80ELb1ELb0ELb1ELb0ELb0ELb0ELb1ELb0EEENS1_21CollectiveEpilogueFwdINS6_IJS8_S8_S9_EEENS6_IJNS7_ILi1EEESH_SH_EEESB_SD_Li128ELb0ELb1ELb0ELb0EEENS1_30DynamicPersistentTileSchedulerILi128ELi128ELb0ELb1ELb0EEEEEEEEEvNT_6ParamsE,"a",@progbits
	.sectionflags	@""
	.align	4
.nv.constant0._ZN7cutlass13device_kernelIN5flash19enable_sm80_to_sm89INS1_16FlashAttnFwdSm80INS1_25CollectiveMainloopFwdSm80ILi4ELi1ELb0EN4cute5tupleIJNS5_1CILi128EEENS7_ILi64EEES8_EEELi128ENS_10bfloat16_tEfNS_4arch4Sm80ELb1ELb0ELb1ELb0ELb0ELb0ELb1ELb0EEENS1_21CollectiveEpilogueFwdINS6_IJS8_S8_S9_EEENS6_IJNS7_ILi1EEESH_SH_EEESB_SD_Li128ELb0ELb1ELb0ELb0EEENS1_30DynamicPersistentTileSchedulerILi128ELi128ELb0ELb1ELb0EEEEEEEEEvNT_6ParamsE:
	.zero		1960


//--------------------- .nv.constant0._ZN7cutlass13device_kernelIN5flash19enable_sm80_to_sm89INS1_16FlashAttnFwdSm80INS1_25CollectiveMainloopFwdSm80ILi4ELi1ELb0EN4cute5tupleIJNS5_1CILi128EEENS7_ILi64EEES8_EEELi128ENS_10bfloat16_tEfNS_4arch4Sm80ELb1ELb0ELb1ELb1ELb0ELb0ELb1ELb0EEENS1_21CollectiveEpilogueFwdINS6_IJS8_S8_S9_EEENS6_IJNS7_ILi1EEESH_SH_EEESB_SD_Li128ELb1ELb1ELb0ELb0EEENS1_19SingleTileSchedulerILb1ELb0ELb1ELi128EEEEEEEEEvNT_6ParamsE --------------------------
	.section	.nv.constant0._ZN7cutlass13device_kernelIN5flash19enable_sm80_to_sm89INS1_16FlashAttnFwdSm80INS1_25CollectiveMainloopFwdSm80ILi4ELi1ELb0EN4cute5tupleIJNS5_1CILi128EEENS7_ILi64EEES8_EEELi128ENS_10bfloat16_tEfNS_4arch4Sm80ELb1ELb0ELb1ELb1ELb0ELb0ELb1ELb0EEENS1_21CollectiveEpilogueFwdINS6_IJS8_S8_S9_EEENS6_IJNS7_ILi1EEESH_SH_EEESB_SD_Li128ELb1ELb1ELb0ELb0EEENS1_19SingleTileSchedulerILb1ELb0ELb1ELi128EEEEEEEEEvNT_6ParamsE,"a",@progbits
	.sectionflags	@""
	.align	4
.nv.constant0._ZN7cutlass13device_kernelIN5flash19enable_sm80_to_sm89INS1_16FlashAttnFwdSm80INS1_25CollectiveMainloopFwdSm80ILi4ELi1ELb0EN4cute5tupleIJNS5_1CILi128EEENS7_ILi64EEES8_EEELi128ENS_10bfloat16_tEfNS_4arch4Sm80ELb1ELb0ELb1ELb1ELb0ELb0ELb1ELb0EEENS1_21CollectiveEpilogueFwdINS6_IJS8_S8_S9_EEENS6_IJNS7_ILi1EEESH_SH_EEESB_SD_Li128ELb1ELb1ELb0ELb0EEENS1_19SingleTileSchedulerILb1ELb0ELb1ELi128EEEEEEEEEvNT_6ParamsE:
	.zero		1944


//--------------------- .nv.constant0._ZN7cutlass13device_kernelIN5flash19enable_sm80_to_sm89INS1_16FlashAttnFwdSm80INS1_25CollectiveMainloopFwdSm80ILi4ELi1ELb0EN4cute5tupleIJNS5_1CILi128EEENS7_ILi64EEES8_EEELi128ENS_10bfloat16_tEfNS_4arch4Sm80ELb1ELb0ELb1ELb1ELb0ELb1ELb1ELb0EEENS1_21CollectiveEpilogueFwdINS6_IJS8_S8_S9_EEENS6_IJNS7_ILi1EEESH_SH_EEESB_SD_Li128ELb1ELb1ELb0ELb0EEENS1_19SingleTileSchedulerILb1ELb0ELb1ELi128EEEEEEEEEvNT_6ParamsE --------------------------
	.section	.nv.constant0._ZN7cutlass13device_kernelIN5flash19enable_sm80_to_sm89INS1_16FlashAttnFwdSm80INS1_25CollectiveMainloopFwdSm80ILi4ELi1ELb0EN4cute5tupleIJNS5_1CILi128EEENS7_ILi64EEES8_EEELi128ENS_10bfloat16_tEfNS_4arch4Sm80ELb1ELb0ELb1ELb1ELb0ELb1ELb1ELb0EEENS1_21CollectiveEpilogueFwdINS6_IJS8_S8_S9_EEENS6_IJNS7_ILi1EEESH_SH_EEESB_SD_Li128ELb1ELb1ELb0ELb0EEENS1_19SingleTileSchedulerILb1ELb0ELb1ELi128EEEEEEEEEvNT_6ParamsE,"a",@progbits
	.sectionflags	@""
	.align	4
.nv.constant0._ZN7cutlass13device_kernelIN5flash19enable_sm80_to_sm89INS1_16FlashAttnFwdSm80INS1_25CollectiveMainloopFwdSm80ILi4ELi1ELb0EN4cute5tupleIJNS5_1CILi128EEENS7_ILi64EEES8_EEELi128ENS_10bfloat16_tEfNS_4arch4Sm80ELb1ELb0ELb1ELb1ELb0ELb1ELb1ELb0EEENS1_21CollectiveEpilogueFwdINS6_IJS8_S8_S9_EEENS6_IJNS7_ILi1EEESH_SH_EEESB_SD_Li128ELb1ELb1ELb0ELb0EEENS1_19SingleTileSchedulerILb1ELb0ELb1ELi128EEEEEEEEEvNT_6ParamsE:
	.zero		1944


//--------------------- .nv.constant0._ZN7cutlass13device_kernelIN5flash19enable_sm80_to_sm89INS1_16FlashAttnFwdSm80INS1_25CollectiveMainloopFwdSm80ILi8ELi1ELb1EN4cute5tupleIJNS5_1CILi128EEES8_S8_EEELi128ENS_10bfloat16_tEfNS_4arch4Sm80ELb0ELb0ELb0ELb0ELb0ELb0ELb1ELb0EEENS1_21CollectiveEpilogueFwdIS9_NS6_IJNS7_ILi1EEESF_SF_EEESA_SC_Li256ELb0ELb1ELb0ELb0EEENS1_19SingleTileSchedulerILb0ELb0ELb1ELi128EEEEEEEEEvNT_6ParamsE --------------------------
	.section	.nv.constant0._ZN7cutlass13device_kernelIN5flash19enable_sm80_to_sm89INS1_16FlashAttnFwdSm80INS1_25CollectiveMainloopFwdSm80ILi8ELi1ELb1EN4cute5tupleIJNS5_1CILi128EEES8_S8_EEELi128ENS_10bfloat16_tEfNS_4arch4Sm80ELb0ELb0ELb0ELb0ELb0ELb0ELb1ELb0EEENS1_21CollectiveEpilogueFwdIS9_NS6_IJNS7_ILi1EEESF_SF_EEESA_SC_Li256ELb0ELb1ELb0ELb0EEENS1_19SingleTileSchedulerILb0ELb0ELb1ELi128EEEEEEEEEvNT_6ParamsE,"a",@progbits
	.sectionflags	@""
	.align	4
.nv.constant0._ZN7cutlass13device_kernelIN5flash19enable_sm80_to_sm89INS1_16FlashAttnFwdSm80INS1_25CollectiveMainloopFwdSm80ILi8ELi1ELb1EN4cute5tupleIJNS5_1CILi128EEES8_S8_EEELi128ENS_10bfloat16_tEfNS_4arch4Sm80ELb0ELb0ELb0ELb0ELb0ELb0ELb1ELb0EEENS1_21CollectiveEpilogueFwdIS9_NS6_IJNS7_ILi1EEESF_SF_EEESA_SC_Li256ELb0ELb1ELb0ELb0EEENS1_19SingleTileSchedulerILb0ELb0ELb1ELi128EEEEEEEEEvNT_6ParamsE:
	.zero		1944


//--------------------- .nv.constant0._ZN7cutlass13device_kernelIN5flash19enable_sm80_to_sm89INS1_16FlashAttnFwdSm80INS1_25CollectiveMainloopFwdSm80ILi8ELi1ELb1EN4cute5tupleIJNS5_1CILi128EEES8_S8_EEELi128ENS_10bfloat16_tEfNS_4arch4Sm80ELb0ELb0ELb0ELb1ELb0ELb0ELb1ELb0EEENS1_21CollectiveEpilogueFwdIS9_NS6_IJNS7_ILi1EEESF_SF_EEESA_SC_Li256ELb1ELb1ELb0ELb0EEENS1_19SingleTileSchedulerILb1ELb0ELb1ELi128EEEEEEEEEvNT_6ParamsE --------------------------
	.section	.nv.constant0._ZN7cutlass13device_kernelIN5flash19enable_sm80_to_sm89INS1_16FlashAttnFwdSm80INS1_25CollectiveMainloopFwdSm80ILi8ELi1ELb1EN4cute5tupleIJNS5_1CILi128EEES8_S8_EEELi128ENS_10bfloat16_tEfNS_4arch4Sm80ELb0ELb0ELb0ELb1ELb0ELb0ELb1ELb0EEENS1_21CollectiveEpilogueFwdIS9_NS6_IJNS7_ILi1EEESF_SF_EEESA_SC_Li256ELb1ELb1ELb0ELb0EEENS1_19SingleTileSchedulerILb1ELb0ELb1ELi128EEEEEEEEEvNT_6ParamsE,"a",@progbits
	.sectionflags	@""
	.align	4
.nv.constant0._ZN7cutlass13device_kernelIN5flash19enable_sm80_to_sm89INS1_16FlashAttnFwdSm80INS1_25CollectiveMainloopFwdSm80ILi8ELi1ELb1EN4cute5tupleIJNS5_1CILi128EEES8_S8_EEELi128ENS_10bfloat16_tEfNS_4arch4Sm80ELb0ELb0ELb0ELb1ELb0ELb0ELb1ELb0EEENS1_21CollectiveEpilogueFwdIS9_NS6_IJNS7_ILi1EEESF_SF_EEESA_SC_Li256ELb1ELb1ELb0ELb0EEENS1_19SingleTileSchedulerILb1ELb0ELb1ELi128EEEEEEEEEvNT_6ParamsE:
	.zero		1944


//--------------------- .nv.constant0._ZN7cutlass13device_kernelIN5flash19enable_sm80_to_sm89INS1_16FlashAttnFwdSm80INS1_25CollectiveMainloopFwdSm80ILi8ELi1ELb1EN4cute5tupleIJNS5_1CILi128EEES8_S8_EEELi128ENS_10bfloat16_tEfNS_4arch4Sm80ELb0ELb0ELb0ELb1ELb0ELb1ELb1ELb0EEENS1_21CollectiveEpilogueFwdIS9_NS6_IJNS7_ILi1EEESF_SF_EEESA_SC_Li256ELb1ELb1ELb0ELb0EEENS1_19SingleTileSchedulerILb1ELb0ELb1ELi128EEEEEEEEEvNT_6ParamsE --------------------------
	.section	.nv.constant0._ZN7cutlass13device_kernelIN5flash19enable_sm80_to_sm89INS1_16FlashAttnFwdSm80INS1_25CollectiveMainloopFwdSm80ILi8ELi1ELb1EN4cute5tupleIJNS5_1CILi128EEES8_S8_EEELi128ENS_10bfloat16_tEfNS_4arch4Sm80ELb0ELb0ELb0ELb1ELb0ELb1ELb1ELb0EEENS1_21CollectiveEpilogueFwdIS9_NS6_IJNS7_ILi1EEESF_SF_EEESA_SC_Li256ELb1ELb1ELb0ELb0EEENS1_19SingleTileSchedulerILb1ELb0ELb1ELi128EEEEEEEEEvNT_6ParamsE,"a",@progbits
	.sectionflags	@""
	.align	4
.nv.constant0._ZN7cutlass13device_kernelIN5flash19enable_sm80_to_sm89INS1_16FlashAttnFwdSm80INS1_25CollectiveMainloopFwdSm80ILi8ELi1ELb1EN4cute5tupleIJNS5_1CILi128EEES8_S8_EEELi128ENS_10bfloat16_tEfNS_4arch4Sm80ELb0ELb0ELb0ELb1ELb0ELb1ELb1ELb0EEENS1_21CollectiveEpilogueFwdIS9_NS6_IJNS7_ILi1EEESF_SF_EEESA_SC_Li256ELb1ELb1ELb0ELb0EEENS1_19SingleTileSchedulerILb1ELb0ELb1ELi128EEEEEEEEEvNT_6ParamsE:
	.zero		1944


//--------------------- .nv.constant0._ZN7cutlass13device_kernelIN5flash19enable_sm80_to_sm89INS1_16FlashAttnFwdSm80INS1_25CollectiveMainloopFwdSm80ILi8ELi1ELb1EN4cute5tupleIJNS5_1CILi128EEENS7_ILi96EEES8_EEELi128ENS_10bfloat16_tEfNS_4arch4Sm80ELb0ELb1ELb0ELb0ELb0ELb0ELb1ELb0EEENS1_21CollectiveEpilogueFwdINS6_IJS8_S8_S9_EEENS6_IJNS7_ILi1EEESH_SH_EEESB_SD_Li256ELb0ELb1ELb0ELb0EEENS1_19SingleTileSchedulerILb0ELb0ELb1ELi128EEEEEEEEEvNT_6ParamsE --------------------------
	.section	.nv.constant0._ZN7cutlass13device_kernelIN5flash19enable_sm80_to_sm89INS1_16FlashAttnFwdSm80INS1_25CollectiveMainloopFwdSm80ILi8ELi1ELb1EN4cute5tupleIJNS5_1CILi128EEENS7_ILi96EEES8_EEELi128ENS_10bfloat16_tEfNS_4arch4Sm80ELb0ELb1ELb0ELb0ELb0ELb0ELb1ELb0EEENS1_21CollectiveEpilogueFwdINS6_IJS8_S8_S9_EEENS6_IJNS7_ILi1EEESH_SH_EEESB_SD_Li256ELb0ELb1ELb0ELb0EEENS1_19SingleTileSchedulerILb0ELb0ELb1ELi128EEEEEEEEEvNT_6ParamsE,"a",@progbits
	.sectionflags	@""
	.align	4
.nv.constant0._ZN7cutlass13device_kernelIN5flash19enable_sm80_to_sm89INS1_16FlashAttnFwdSm80INS1_25CollectiveMainloopFwdSm80ILi8ELi1ELb1EN4cute5tupleIJNS5_1CILi128EEENS7_ILi96EEES8_EEELi128ENS_10bfloat16_tEfNS_4arch4Sm80ELb0ELb1ELb0ELb0ELb0ELb0ELb1ELb0EEENS1_21CollectiveEpilogueFwdINS6_IJS8_S8_S9_EEENS6_IJNS7_ILi1EEESH_SH_EEESB_SD_Li256ELb0ELb1ELb0ELb0EEENS1_19SingleTileSchedulerILb0ELb0ELb1ELi128EEEEEEEEEvNT_6ParamsE:
	.zero		1944


//--------------------- .nv.constant0._ZN7cutlass13device_kernelIN5flash19enable_sm80_to_sm89INS1_16FlashAttnFwdSm80INS1_25CollectiveMainloopFwdSm80ILi8ELi1ELb1EN4cute5tupleIJNS5_1CILi128EEENS7_ILi96EEES8_EEELi128ENS_10bfloat16_tEfNS_4arch4Sm80ELb0ELb1ELb0ELb1ELb0ELb0ELb1ELb0EEENS1_21CollectiveEpilogueFwdINS6_IJS8_S8_S9_EEENS6_IJNS7_ILi1EEESH_SH_EEESB_SD_Li256ELb1ELb1ELb0ELb0EEENS1_19SingleTileSchedulerILb1ELb0ELb1ELi128EEEEEEEEEvNT_6ParamsE --------------------------
	.section	.nv.constant0._ZN7cutlass13device_kernelIN5flash19enable_sm80_to_sm89INS1_16FlashAttnFwdSm80INS1_25CollectiveMainloopFwdSm80ILi8ELi1ELb1EN4cute5tupleIJNS5_1CILi128EEENS7_ILi96EEES8_EEELi128ENS_10bfloat16_tEfNS_4arch4Sm80ELb0ELb1ELb0ELb1ELb0ELb0ELb1ELb0EEENS1_21CollectiveEpilogueFwdINS6_IJS8_S8_S9_EEENS6_IJNS7_ILi1EEESH_SH_EEESB_SD_Li256ELb1ELb1ELb0ELb0EEENS1_19SingleTileSchedulerILb1ELb0ELb1ELi128EEEEEEEEEvNT_6ParamsE,"a",@progbits
	.sectionflags	@""
	.align	4
.nv.constant0._ZN7cutlass13device_kernelIN5flash19enable_sm80_to_sm89INS1_16FlashAttnFwdSm80INS1_25CollectiveMainloopFwdSm80ILi8ELi1ELb1EN4cute5tupleIJNS5_1CILi128EEENS7_ILi96EEES8_EEELi128ENS_10bfloat16_tEfNS_4arch4Sm80ELb0ELb1ELb0ELb1ELb0ELb0ELb1ELb0EEENS1_21CollectiveEpilogueFwdINS6_IJS8_S8_S9_EEENS6_IJNS7_ILi1EEESH_SH_EEESB_SD_Li256ELb1ELb1ELb0ELb0EEENS1_19SingleTileSchedulerILb1ELb0ELb1ELi128EEEEEEEEEvNT_6ParamsE:
	.zero		1944


//--------------------- .nv.constant0._ZN7cutlass13device_kernelIN5flash19enable_sm80_to_sm89INS1_16FlashAttnFwdSm80INS1_25CollectiveMainloopFwdSm80ILi8ELi1ELb1EN4cute5tupleIJNS5_1CILi128EEENS7_ILi96EEES8_EEELi128ENS_10bfloat16_tEfNS_4arch4Sm80ELb0ELb1ELb0ELb1ELb0ELb1ELb1ELb0EEENS1_21CollectiveEpilogueFwdINS6_IJS8_S8_S9_EEENS6_IJNS7_ILi1EEESH_SH_EEESB_SD_Li256ELb1ELb1ELb0ELb0EEENS1_19SingleTileSchedulerILb1ELb0ELb1ELi128EEEEEEEEEvNT_6ParamsE --------------------------
	.section	.nv.constant0._ZN7cutlass13device_kernelIN5flash19enable_sm80_to_sm89INS1_16FlashAttnFwdSm80INS1_25CollectiveMainloopFwdSm80ILi8ELi1ELb1EN4cute5tupleIJNS5_1CILi128EEENS7_ILi96EEES8_EEELi128ENS_10bfloat16_tEfNS_4arch4Sm80ELb0ELb1ELb0ELb1ELb0ELb1ELb1ELb0EEENS1_21CollectiveEpilogueFwdINS6_IJS8_S8_S9_EEENS6_IJNS7_ILi1EEESH_SH_EEESB_SD_Li256ELb1ELb1ELb0ELb0EEENS1_19SingleTileSchedulerILb1ELb0ELb1ELi128EEEEEEEEEvNT_6ParamsE,"a",@progbits
	.sectionflags	@""
	.align	4
.nv.constant0._ZN7cutlass13device_kernelIN5flash19enable_sm80_to_sm89INS1_16FlashAttnFwdSm80INS1_25CollectiveMainloopFwdSm80ILi8ELi1ELb1EN4cute5tupleIJNS5_1CILi128EEENS7_ILi96EEES8_EEELi128ENS_10bfloat16_tEfNS_4arch4Sm80ELb0ELb1ELb0ELb1ELb0ELb1ELb1ELb0EEENS1_21CollectiveEpilogueFwdINS6_IJS8_S8_S9_EEENS6_IJNS7_ILi1EEESH_SH_EEESB_SD_Li256ELb1ELb1ELb0ELb0EEENS1_19SingleTileSchedulerILb1ELb0ELb1ELi128EEEEEEEEEvNT_6ParamsE:
	.zero		1944


//--------------------- .nv.constant0._ZN7cutlass13device_kernelIN5flash19enable_sm80_to_sm89INS1_16FlashAttnFwdSm80INS1_25CollectiveMainloopFwdSm80ILi8ELi1ELb1EN4cute5tupleIJNS5_1CILi128EEES8_S8_EEELi128ENS_10bfloat16_tEfNS_4arch4Sm80ELb1ELb0ELb0ELb0ELb0ELb0ELb1ELb0EEENS1_21CollectiveEpilogueFwdIS9_NS6_IJNS7_ILi1EEESF_SF_EEESA_SC_Li256ELb0ELb1ELb0ELb0EEENS1_30DynamicPersistentTileSchedulerILi256ELi256ELb0ELb1ELb0EEEEEEEEEvNT_6ParamsE --------------------------
	.section	.nv.constant0._ZN7cutlass13device_kernelIN5flash19enable_sm80_to_sm89INS1_16FlashAttnFwdSm80INS1_25CollectiveMainloopFwdSm80ILi8ELi1ELb1EN4cute5tupleIJNS5_1CILi128EEES8_S8_EEELi128ENS_10bfloat16_tEfNS_4arch4Sm80ELb1ELb0ELb0ELb0ELb0ELb0ELb1ELb0EEENS1_21CollectiveEpilogueFwdIS9_NS6_IJNS7_ILi1EEESF_SF_EEESA_SC_Li256ELb0ELb1ELb0ELb0EEENS1_30DynamicPersistentTileSchedulerILi256ELi256ELb0ELb1ELb0EEEEEEEEEvNT_6ParamsE,"a",@progbits
	.sectionflags	@""
	.align	4
.nv.constant0._ZN7cutlass13device_kernelIN5flash19enable_sm80_to_sm89INS1_16FlashAttnFwdSm80INS1_25CollectiveMainloopFwdSm80ILi8ELi1ELb1EN4cute5tupleIJNS5_1CILi128EEES8_S8_EEELi128ENS_10bfloat16_tEfNS_4arch4Sm80ELb1ELb0ELb0ELb0ELb0ELb0ELb1ELb0EEENS1_21CollectiveEpilogueFwdIS9_NS6_IJNS7_ILi1EEESF_SF_EEESA_SC_Li256ELb0ELb1ELb0ELb0EEENS1_30DynamicPersistentTileSchedulerILi256ELi256ELb0ELb1ELb0EEEEEEEEEvNT_6ParamsE:
	.zero		1960


//--------------------- .nv.constant0._ZN7cutlass13device_kernelIN5flash19enable_sm80_to_sm89INS1_16FlashAttnFwdSm80INS1_25CollectiveMainloopFwdSm80ILi8ELi1ELb1EN4cute5tupleIJNS5_1CILi128EEES8_S8_EEELi128ENS_10bfloat16_tEfNS_4arch4Sm80ELb1ELb0ELb0ELb1ELb0ELb0ELb1ELb0EEENS1_21CollectiveEpilogueFwdIS9_NS6_IJNS7_ILi1EEESF_SF_EEESA_SC_Li256ELb1ELb1ELb0ELb0EEENS1_19SingleTileSchedulerILb1ELb0ELb1ELi128EEEEEEEEEvNT_6ParamsE --------------------------
	.section	.nv.constant0._ZN7cutlass13device_kernelIN5flash19enable_sm80_to_sm89INS1_16FlashAttnFwdSm80INS1_25CollectiveMainloopFwdSm80ILi8ELi1ELb1EN4cute5tupleIJNS5_1CILi128EEES8_S8_EEELi128ENS_10bfloat16_tEfNS_4arch4Sm80ELb1ELb0ELb0ELb1ELb0ELb0ELb1ELb0EEENS1_21CollectiveEpilogueFwdIS9_NS6_IJNS7_ILi1EEESF_SF_EEESA_SC_Li256ELb1ELb1ELb0ELb0EEENS1_19SingleTileSchedulerILb1ELb0ELb1ELi128EEEEEEEEEvNT_6ParamsE,"a",@progbits
	.sectionflags	@""
	.align	4
.nv.constant0._ZN7cutlass13device_kernelIN5flash19enable_sm80_to_sm89INS1_16FlashAttnFwdSm80INS1_25CollectiveMainloopFwdSm80ILi8ELi1ELb1EN4cute5tupleIJNS5_1CILi128EEES8_S8_EEELi128ENS_10bfloat16_tEfNS_4arch4Sm80ELb1ELb0ELb0ELb1ELb0ELb0ELb1ELb0EEENS1_21CollectiveEpilogueFwdIS9_NS6_IJNS7_ILi1EEESF_SF_EEESA_SC_Li256ELb1ELb1ELb0ELb0EEENS1_19SingleTileSchedulerILb1ELb0ELb1ELi128EEEEEEEEEvNT_6ParamsE:
	.zero		1944


//--------------------- .nv.constant0._ZN7cutlass13device_kernelIN5flash19enable_sm80_to_sm89INS1_16FlashAttnFwdSm80INS1_25CollectiveMainloopFwdSm80ILi8ELi1ELb1EN4cute5tupleIJNS5_1CILi128EEES8_S8_EEELi128ENS_10bfloat16_tEfNS_4arch4Sm80ELb1ELb0ELb0ELb1ELb0ELb1ELb1ELb0EEENS1_21CollectiveEpilogueFwdIS9_NS6_IJNS7_ILi1EEESF_SF_EEESA_SC_Li256ELb1ELb1ELb0ELb0EEENS1_19SingleTileSchedulerILb1ELb0ELb1ELi128EEEEEEEEEvNT_6ParamsE --------------------------
	.section	.nv.constant0._ZN7cutlass13device_kernelIN5flash19enable_sm80_to_sm89INS1_16FlashAttnFwdSm80INS1_25CollectiveMainloopFwdSm80ILi8ELi1ELb1EN4cute5tupleIJNS5_1CILi128EEES8_S8_EEELi128ENS_10bfloat16_tEfNS_4arch4Sm80ELb1ELb0ELb0ELb1ELb0ELb1ELb1ELb0EEENS1_21CollectiveEpilogueFwdIS9_NS6_IJNS7_ILi1EEESF_SF_EEESA_SC_Li256ELb1ELb1ELb0ELb0EEENS1_19SingleTileSchedulerILb1ELb0ELb1ELi128EEEEEEEEEvNT_6ParamsE,"a",@progbits
	.sectionflags	@""
	.align	4
.nv.constant0._ZN7cutlass13device_kernelIN5flash19enable_sm80_to_sm89INS1_16FlashAttnFwdSm80INS1_25CollectiveMainloopFwdSm80ILi8ELi1ELb1EN4cute5tupleIJNS5_1CILi128EEES8_S8_EEELi128ENS_10bfloat16_tEfNS_4arch4Sm80ELb1ELb0ELb0ELb1ELb0ELb1ELb1ELb0EEENS1_21CollectiveEpilogueFwdIS9_NS6_IJNS7_ILi1EEESF_SF_EEESA_SC_Li256ELb1ELb1ELb0ELb0EEENS1_19SingleTileSchedulerILb1ELb0ELb1ELi128EEEEEEEEEvNT_6ParamsE:
	.zero		1944


//--------------------- .nv.constant0._ZN7cutlass13device_kernelIN5flash19enable_sm80_to_sm89INS1_16FlashAttnFwdSm80INS1_25CollectiveMainloopFwdSm80ILi4ELi1ELb0EN4cute5tupleIJNS5_1CILi128EEENS7_ILi64EEES8_EEELi128ENS_10bfloat16_tEfNS_4arch4Sm80ELb0ELb0ELb0ELb0ELb0ELb0ELb1ELb0EEENS1_21CollectiveEpilogueFwdINS6_IJS8_S8_S9_EEENS6_IJNS7_ILi1EEESH_SH_EEESB_SD_Li128ELb0ELb1ELb0ELb0EEENS1_19SingleTileSchedulerILb0ELb0ELb1ELi128EEEEEEEEEvNT_6ParamsE --------------------------
	.section	.nv.constant0._ZN7cutlass13device_kernelIN5flash19enable_sm80_to_sm89INS1_16FlashAttnFwdSm80INS1_25CollectiveMainloopFwdSm80ILi4ELi1ELb0EN4cute5tupleIJNS5_1CILi128EEENS7_ILi64EEES8_EEELi128ENS_10bfloat16_tEfNS_4arch4Sm80ELb0ELb0ELb0ELb0ELb0ELb0ELb1ELb0EEENS1_21CollectiveEpilogueFwdINS6_IJS8_S8_S9_EEENS6_IJNS7_ILi1EEESH_SH_EEESB_SD_Li128ELb0ELb1ELb0ELb0EEENS1_19SingleTileSchedulerILb0ELb0ELb1ELi128EEEEEEEEEvNT_6ParamsE,"a",@progbits
	.sectionflags	@""
	.align	4
.nv.constant0._ZN7cutlass13device_kernelIN5flash19enable_sm80_to_sm89INS1_16FlashAttnFwdSm80INS1_25CollectiveMainloopFwdSm80ILi4ELi1ELb0EN4cute5tupleIJNS5_1CILi128EEENS7_ILi64EEES8_EEELi128ENS_10bfloat16_tEfNS_4arch4Sm80ELb0ELb0ELb0ELb0ELb0ELb0ELb1ELb0EEENS1_21CollectiveEpilogueFwdINS6_IJS8_S8_S9_EEENS6_IJNS7_ILi1EEESH_SH_EEESB_SD_Li128ELb0ELb1ELb0ELb0EEENS1_19SingleTileSchedulerILb0ELb0ELb1ELi128EEEEEEEEEvNT_6ParamsE:
	.zero		1944


//--------------------- .nv.constant0._ZN7cutlass13device_kernelIN5flash19enable_sm80_to_sm89INS1_16FlashAttnFwdSm80INS1_25CollectiveMainloopFwdSm80ILi4ELi1ELb0EN4cute5tupleIJNS5_1CILi128EEENS7_ILi64EEES8_EEELi128ENS_10bfloat16_tEfNS_4arch4Sm80ELb0ELb0ELb0ELb1ELb0ELb0ELb1ELb0EEENS1_21CollectiveEpilogueFwdINS6_IJS8_S8_S9_EEENS6_IJNS7_ILi1EEESH_SH_EEESB_SD_Li128ELb1ELb1ELb0ELb0EEENS1_19SingleTileSchedulerILb1ELb0ELb1ELi128EEEEEEEEEvNT_6ParamsE --------------------------
	.section	.nv.constant0._ZN7cutlass13device_kernelIN5flash19enable_sm80_to_sm89INS1_16FlashAttnFwdSm80INS1_25CollectiveMainloopFwdSm80ILi4ELi1ELb0EN4cute5tupleIJNS5_1CILi128EEENS7_ILi64EEES8_EEELi128ENS_10bfloat16_tEfNS_4arch4Sm80ELb0ELb0ELb0ELb1ELb0ELb0ELb1ELb0EEENS1_21CollectiveEpilogueFwdINS6_IJS8_S8_S9_EEENS6_IJNS7_ILi1EEESH_SH_EEESB_SD_Li128ELb1ELb1ELb0ELb0EEENS1_19SingleTileSchedulerILb1ELb0ELb1ELi128EEEEEEEEEvNT_6ParamsE,"a",@progbits
	.sectionflags	@""
	.align	4
.nv.constant0._ZN7cutlass13device_kernelIN5flash19enable_sm80_to_sm89INS1_16FlashAttnFwdSm80INS1_25CollectiveMainloopFwdSm80ILi4ELi1ELb0EN4cute5tupleIJNS5_1CILi128EEENS7_ILi64EEES8_EEELi128ENS_10bfloat16_tEfNS_4arch4Sm80ELb0ELb0ELb0ELb1ELb0ELb0ELb1ELb0EEENS1_21CollectiveEpilogueFwdINS6_IJS8_S8_S9_EEENS6_IJNS7_ILi1EEESH_SH_EEESB_SD_Li128ELb1ELb1ELb0ELb0EEENS1_19SingleTileSchedulerILb1ELb0ELb1ELi128EEEEEEEEEvNT_6ParamsE:
	.zero		1944


//--------------------- .nv.constant0._ZN7cutlass13device_kernelIN5flash19enable_sm80_to_sm89INS1_16FlashAttnFwdSm80INS1_25CollectiveMainloopFwdSm80ILi4ELi1ELb0EN4cute5tupleIJNS5_1CILi128EEENS7_ILi64EEES8_EEELi128ENS_10bfloat16_tEfNS_4arch4Sm80ELb0ELb0ELb0ELb1ELb0ELb1ELb1ELb0EEENS1_21CollectiveEpilogueFwdINS6_IJS8_S8_S9_EEENS6_IJNS7_ILi1EEESH_SH_EEESB_SD_Li128ELb1ELb1ELb0ELb0EEENS1_19SingleTileSchedulerILb1ELb0ELb1ELi128EEEEEEEEEvNT_6ParamsE --------------------------
	.section	.nv.constant0._ZN7cutlass13device_kernelIN5flash19enable_sm80_to_sm89INS1_16FlashAttnFwdSm80INS1_25CollectiveMainloopFwdSm80ILi4ELi1ELb0EN4cute5tupleIJNS5_1CILi128EEENS7_ILi64EEES8_EEELi128ENS_10bfloat16_tEfNS_4arch4Sm80ELb0ELb0ELb0ELb1ELb0ELb1ELb1ELb0EEENS1_21CollectiveEpilogueFwdINS6_IJS8_S8_S9_EEENS6_IJNS7_ILi1EEESH_SH_EEESB_SD_Li128ELb1ELb1ELb0ELb0EEENS1_19SingleTileSchedulerILb1ELb0ELb1ELi128EEEEEEEEEvNT_6ParamsE,"a",@progbits
	.sectionflags	@""
	.align	4
.nv.constant0._ZN7cutlass13device_kernelIN5flash19enable_sm80_to_sm89INS1_16FlashAttnFwdSm80INS1_25CollectiveMainloopFwdSm80ILi4ELi1ELb0EN4cute5tupleIJNS5_1CILi128EEENS7_ILi64EEES8_EEELi128ENS_10bfloat16_tEfNS_4arch4Sm80ELb0ELb0ELb0ELb1ELb0ELb1ELb1ELb0EEENS1_21CollectiveEpilogueFwdINS6_IJS8_S8_S9_EEENS6_IJNS7_ILi1EEESH_SH_EEESB_SD_Li128ELb1ELb1ELb0ELb0EEENS1_19SingleTileSchedulerILb1ELb0ELb1ELi128EEEEEEEEEvNT_6ParamsE:
	.zero		1944


//--------------------- .nv.constant0._ZN7cutlass13device_kernelIN5flash19enable_sm80_to_sm89INS1_16FlashAttnFwdSm80INS1_25CollectiveMainloopFwdSm80ILi4ELi1ELb0EN4cute5tupleIJNS5_1CILi128EEENS7_ILi48EEES8_EEELi128ENS_10bfloat16_tEfNS_4arch4Sm80ELb0ELb1ELb0ELb0ELb0ELb0ELb1ELb0EEENS1_21CollectiveEpilogueFwdINS6_IJS8_S8_S9_EEENS6_IJNS7_ILi1EEESH_SH_EEESB_SD_Li128ELb0ELb1ELb0ELb0EEENS1_19SingleTileSchedulerILb0ELb0ELb1ELi128EEEEEEEEEvNT_6ParamsE --------------------------
	.section	.nv.constant0._ZN7cutlass13device_kernelIN5flash19enable_sm80_to_sm89INS1_16FlashAttnFwdSm80INS1_25CollectiveMainloopFwdSm80ILi4ELi1ELb0EN4cute5tupleIJNS5_1CILi128EEENS7_ILi48EEES8_EEELi128ENS_10bfloat16_tEfNS_4arch4Sm80ELb0ELb1ELb0ELb0ELb0ELb0ELb1ELb0EEENS1_21CollectiveEpilogueFwdINS6_IJS8_S8_S9_EEENS6_IJNS7_ILi1EEESH_SH_EEESB_SD_Li128ELb0ELb1ELb0ELb0EEENS1_19SingleTileSchedulerILb0ELb0ELb1ELi128EEEEEEEEEvNT_6ParamsE,"a",@progbits
	.sectionflags	@""
	.align	4
.nv.constant0._ZN7cutlass13device_kernelIN5flash19enable_sm80_to_sm89INS1_16FlashAttnFwdSm80INS1_25CollectiveMainloopFwdSm80ILi4ELi1ELb0EN4cute5tupleIJNS5_1CILi128EEENS7_ILi48EEES8_EEELi128ENS_10bfloat16_tEfNS_4arch4Sm80ELb0ELb1ELb0ELb0ELb0ELb0ELb1ELb0EEENS1_21CollectiveEpilogueFwdINS6_IJS8_S8_S9_EEENS6_IJNS7_ILi1EEESH_SH_EEESB_SD_Li128ELb0ELb1ELb0ELb0EEENS1_19SingleTileSchedulerILb0ELb0ELb1ELi128EEEEEEEEEvNT_6ParamsE:
	.zero		1944


//--------------------- .nv.constant0._ZN7cutlass13device_kernelIN5flash19enable_sm80_to_sm89INS1_16FlashAttnFwdSm80INS1_25CollectiveMainloopFwdSm80ILi4ELi1ELb0EN4cute5tupleIJNS5_1CILi128EEENS7_ILi48EEES8_EEELi128ENS_10bfloat16_tEfNS_4arch4Sm80ELb0ELb1ELb0ELb1ELb0ELb0ELb1ELb0EEENS1_21CollectiveEpilogueFwdINS6_IJS8_S8_S9_EEENS6_IJNS7_ILi1EEESH_SH_EEESB_SD_Li128ELb1ELb1ELb0ELb0EEENS1_19SingleTileSchedulerILb1ELb0ELb1ELi128EEEEEEEEEvNT_6ParamsE --------------------------
	.section	.nv.constant0._ZN7cutlass13device_kernelIN5flash19enable_sm80_to_sm89INS1_16FlashAttnFwdSm80INS1_25CollectiveMainloopFwdSm80ILi4ELi1ELb0EN4cute5tupleIJNS5_1CILi128EEENS7_ILi48EEES8_EEELi128ENS_10bfloat16_tEfNS_4arch4Sm80ELb0ELb1ELb0ELb1ELb0ELb0ELb1ELb0EEENS1_21CollectiveEpilogueFwdINS6_IJS8_S8_S9_EEENS6_IJNS7_ILi1EEESH_SH_EEESB_SD_Li128ELb1ELb1ELb0ELb0EEENS1_19SingleTileSchedulerILb1ELb0ELb1ELi128EEEEEEEEEvNT_6ParamsE,"a",@progbits
	.sectionflags	@""
	.align	4
.nv.constant0._ZN7cutlass13device_kernelIN5flash19enable_sm80_to_sm89INS1_16FlashAttnFwdSm80INS1_25CollectiveMainloopFwdSm80ILi4ELi1ELb0EN4cute5tupleIJNS5_1CILi128EEENS7_ILi48EEES8_EEELi128ENS_10bfloat16_tEfNS_4arch4Sm80ELb0ELb1ELb0ELb1ELb0ELb0ELb1ELb0EEENS1_21CollectiveEpilogueFwdINS6_IJS8_S8_S9_EEENS6_IJNS7_ILi1EEESH_SH_EEESB_SD_Li128ELb1ELb1ELb0ELb0EEENS1_19SingleTileSchedulerILb1ELb0ELb1ELi128EEEEEEEEEvNT_6ParamsE:
	.zero		1944


//--------------------- .nv.constant0._ZN7cutlass13device_kernelIN5flash19enable_sm80_to_sm89INS1_16FlashAttnFwdSm80INS1_25CollectiveMainloopFwdSm80ILi4ELi1ELb0EN4cute5tupleIJNS5_1CILi128EEENS7_ILi48EEES8_EEELi128ENS_10bfloat16_tEfNS_4arch4Sm80ELb0ELb1ELb0ELb1ELb0ELb1ELb1ELb0EEENS1_21CollectiveEpilogueFwdINS6_IJS8_S8_S9_EEENS6_IJNS7_ILi1EEESH_SH_EEESB_SD_Li128ELb1ELb1ELb0ELb0EEENS1_19SingleTileSchedulerILb1ELb0ELb1ELi128EEEEEEEEEvNT_6ParamsE --------------------------
	.section	.nv.constant0._ZN7cutlass13device_kernelIN5flash19enable_sm80_to_sm89INS1_16FlashAttnFwdSm80INS1_25CollectiveMainloopFwdSm80ILi4ELi1ELb0EN4cute5tupleIJNS5_1CILi128EEENS7_ILi48EEES8_EEELi128ENS_10bfloat16_tEfNS_4arch4Sm80ELb0ELb1ELb0ELb1ELb0ELb1ELb1ELb0EEENS1_21CollectiveEpilogueFwdINS6_IJS8_S8_S9_EEENS6_IJNS7_ILi1EEESH_SH_EEESB_SD_Li128ELb1ELb1ELb0ELb0EEENS1_19SingleTileSchedulerILb1ELb0ELb1ELi128EEEEEEEEEvNT_6ParamsE,"a",@progbits
	.sectionflags	@""
	.align	4
.nv.constant0._ZN7cutlass13device_kernelIN5flash19enable_sm80_to_sm89INS1_16FlashAttnFwdSm80INS1_25CollectiveMainloopFwdSm80ILi4ELi1ELb0EN4cute5tupleIJNS5_1CILi128EEENS7_ILi48EEES8_EEELi128ENS_10bfloat16_tEfNS_4arch4Sm80ELb0ELb1ELb0ELb1ELb0ELb1ELb1ELb0EEENS1_21CollectiveEpilogueFwdINS6_IJS8_S8_S9_EEENS6_IJNS7_ILi1EEESH_SH_EEESB_SD_Li128ELb1ELb1ELb0ELb0EEENS1_19SingleTileSchedulerILb1ELb0ELb1ELi128EEEEEEEEEvNT_6ParamsE:
	.zero		1944


//--------------------- .nv.constant0._ZN7cutlass13device_kernelIN5flash19enable_sm80_to_sm89INS1_16FlashAttnFwdSm80INS1_25CollectiveMainloopFwdSm80ILi4ELi1ELb0EN4cute5tupleIJNS5_1CILi128EEENS7_ILi64EEES8_EEELi128ENS_10bfloat16_tEfNS_4arch4Sm80ELb1ELb0ELb0ELb0ELb0ELb0ELb1ELb0EEENS1_21CollectiveEpilogueFwdINS6_IJS8_S8_S9_EEENS6_IJNS7_ILi1EEESH_SH_EEESB_SD_Li128ELb0ELb1ELb0ELb0EEENS1_30DynamicPersistentTileSchedulerILi128ELi128ELb0ELb1ELb0EEEEEEEEEvNT_6ParamsE --------------------------
	.section	.nv.constant0._ZN7cutlass13device_kernelIN5flash19enable_sm80_to_sm89INS1_16FlashAttnFwdSm80INS1_25CollectiveMainloopFwdSm80ILi4ELi1ELb0EN4cute5tupleIJNS5_1CILi128EEENS7_ILi64EEES8_EEELi128ENS_10bfloat16_tEfNS_4arch4Sm80ELb1ELb0ELb0ELb0ELb0ELb0ELb1ELb0EEENS1_21CollectiveEpilogueFwdINS6_IJS8_S8_S9_EEENS6_IJNS7_ILi1EEESH_SH_EEESB_SD_Li128ELb0ELb1ELb0ELb0EEENS1_30DynamicPersistentTileSchedulerILi128ELi128ELb0ELb1ELb0EEEEEEEEEvNT_6ParamsE,"a",@progbits
	.sectionflags	@""
	.align	4
.nv.constant0._ZN7cutlass13device_kernelIN5flash19enable_sm80_to_sm89INS1_16FlashAttnFwdSm80INS1_25CollectiveMainloopFwdSm80ILi4ELi1ELb0EN4cute5tupleIJNS5_1CILi128EEENS7_ILi64EEES8_EEELi128ENS_10bfloat16_tEfNS_4arch4Sm80ELb1ELb0ELb0ELb0ELb0ELb0ELb1ELb0EEENS1_21CollectiveEpilogueFwdINS6_IJS8_S8_S9_EEENS6_IJNS7_ILi1EEESH_SH_EEESB_SD_Li128ELb0ELb1ELb0ELb0EEENS1_30DynamicPersistentTileSchedulerILi128ELi128ELb0ELb1ELb0EEEEEEEEEvNT_6ParamsE:
	.zero		1960


//--------------------- .nv.constant0._ZN7cutlass13device_kernelIN5flash19enable_sm80_to_sm89INS1_16FlashAttnFwdSm80INS1_25CollectiveMainloopFwdSm80ILi4ELi1ELb0EN4cute5tupleIJNS5_1CILi128EEENS7_ILi64EEES8_EEELi128ENS_10bfloat16_tEfNS_4arch4Sm80ELb1ELb0ELb0ELb1ELb0ELb0ELb1ELb0EEENS1_21CollectiveEpilogueFwdINS6_IJS8_S8_S9_EEENS6_IJNS7_ILi1EEESH_SH_EEESB_SD_Li128ELb1ELb1ELb0ELb0EEENS1_19SingleTileSchedulerILb1ELb0ELb1ELi128EEEEEEEEEvNT_6ParamsE --------------------------
	.section	.nv.constant0._ZN7cutlass13device_kernelIN5flash19enable_sm80_to_sm89INS1_16FlashAttnFwdSm80INS1_25CollectiveMainloopFwdSm80ILi4ELi1ELb0EN4cute5tupleIJNS5_1CILi128EEENS7_ILi64EEES8_EEELi128ENS_10bfloat16_tEfNS_4arch4Sm80ELb1ELb0ELb0ELb1ELb0ELb0ELb1ELb0EEENS1_21CollectiveEpilogueFwdINS6_IJS8_S8_S9_EEENS6_IJNS7_ILi1EEESH_SH_EEESB_SD_Li128ELb1ELb1ELb0ELb0EEENS1_19SingleTileSchedulerILb1ELb0ELb1ELi128EEEEEEEEEvNT_6ParamsE,"a",@progbits
	.sectionflags	@""
	.align	4
.nv.constant0._ZN7cutlass13device_kernelIN5flash19enable_sm80_to_sm89INS1_16FlashAttnFwdSm80INS1_25CollectiveMainloopFwdSm80ILi4ELi1ELb0EN4cute5tupleIJNS5_1CILi128EEENS7_ILi64EEES8_EEELi128ENS_10bfloat16_tEfNS_4arch4Sm80ELb1ELb0ELb0ELb1ELb0ELb0ELb1ELb0EEENS1_21CollectiveEpilogueFwdINS6_IJS8_S8_S9_EEENS6_IJNS7_ILi1EEESH_SH_EEESB_SD_Li128ELb1ELb1ELb0ELb0EEENS1_19SingleTileSchedulerILb1ELb0ELb1ELi128EEEEEEEEEvNT_6ParamsE:
	.zero		1944


//--------------------- .nv.constant0._ZN7cutlass13device_kernelIN5flash19enable_sm80_to_sm89INS1_16FlashAttnFwdSm80INS1_25CollectiveMainloopFwdSm80ILi4ELi1ELb0EN4cute5tupleIJNS5_1CILi128EEENS7_ILi64EEES8_EEELi128ENS_10bfloat16_tEfNS_4arch4Sm80ELb1ELb0ELb0ELb1ELb0ELb1ELb1ELb0EEENS1_21CollectiveEpilogueFwdINS6_IJS8_S8_S9_EEENS6_IJNS7_ILi1EEESH_SH_EEESB_SD_Li128ELb1ELb1ELb0ELb0EEENS1_19SingleTileSchedulerILb1ELb0ELb1ELi128EEEEEEEEEvNT_6ParamsE --------------------------
	.section	.nv.constant0._ZN7cutlass13device_kernelIN5flash19enable_sm80_to_sm89INS1_16FlashAttnFwdSm80INS1_25CollectiveMainloopFwdSm80ILi4ELi1ELb0EN4cute5tupleIJNS5_1CILi128EEENS7_ILi64EEES8_EEELi128ENS_10bfloat16_tEfNS_4arch4Sm80ELb1ELb0ELb0ELb1ELb0ELb1ELb1ELb0EEENS1_21CollectiveEpilogueFwdINS6_IJS8_S8_S9_EEENS6_IJNS7_ILi1EEESH_SH_EEESB_SD_Li128ELb1ELb1ELb0ELb0EEENS1_19SingleTileSchedulerILb1ELb0ELb1ELi128EEEEEEEEEvNT_6ParamsE,"a",@progbits
	.sectionflags	@""
	.align	4
.nv.constant0._ZN7cutlass13device_kernelIN5flash19enable_sm80_to_sm89INS1_16FlashAttnFwdSm80INS1_25CollectiveMainloopFwdSm80ILi4ELi1ELb0EN4cute5tupleIJNS5_1CILi128EEENS7_ILi64EEES8_EEELi128ENS_10bfloat16_tEfNS_4arch4Sm80ELb1ELb0ELb0ELb1ELb0ELb1ELb1ELb0EEENS1_21CollectiveEpilogueFwdINS6_IJS8_S8_S9_EEENS6_IJNS7_ILi1EEESH_SH_EEESB_SD_Li128ELb1ELb1ELb0ELb0EEENS1_19SingleTileSchedulerILb1ELb0ELb1ELi128EEEEEEEEEvNT_6ParamsE:
	.zero		1944


//--------------------- SYMBOLS --------------------------

	.type		.nv.reservedSmem.offset0,@object
	.size		.nv.reservedSmem.offset0,0x4
